def matmul_kernel(
    a_ptr,
    b_ptr,
    c_ptr,
    M,
    N,
    K,
    stride_am,
    stride_ak,
    stride_bk,
    stride_bn,
    stride_cm,
    stride_cn,
    BLOCK_M: tl.constexpr,
    BLOCK_N: tl.constexpr,
    BLOCK_K: tl.constexpr,
    GROUP_M: tl.constexpr,
):
    pid = tl.program_id(axis=0)
    num_pid_m = tl.cdiv(M, BLOCK_M)
    num_pid_n = tl.cdiv(N, BLOCK_N)
    num_pid_in_group = GROUP_M * num_pid_n
    group_id = pid // num_pid_in_group
    first_pid_m = group_id * GROUP_M
    group_size_m = min(num_pid_m - first_pid_m, GROUP_M)
    pid_m = first_pid_m + ((pid % num_pid_in_group) % group_size_m)
    pid_n = (pid % num_pid_in_group) // group_size_m

    offs_am = (pid_m * BLOCK_M + tl.arange(0, BLOCK_M)) % M
    offs_bn = (pid_n * BLOCK_N + tl.arange(0, BLOCK_N)) % N
    offs_k = tl.arange(0, BLOCK_K)
    a_ptrs = a_ptr + offs_am[:, None] * stride_am + offs_k[None, :] * stride_ak
    b_ptrs = b_ptr + offs_k[:, None] * stride_bk + offs_bn[None, :] * stride_bn

    acc = tl.zeros((BLOCK_M, BLOCK_N), dtype=tl.float32)
    for kk in range(0, tl.cdiv(K, BLOCK_K)):
        a = tl.load(a_ptrs, mask=offs_k[None, :] < K - kk * BLOCK_K, other=0.0)
        b = tl.load(b_ptrs, mask=offs_k[:, None] < K - kk * BLOCK_K, other=0.0)
        acc = tl.dot(a, b, acc)
        a_ptrs += BLOCK_K * stride_ak
        b_ptrs += BLOCK_K * stride_bk

    c = acc.to(c_ptr.dtype.element_ty)
    offs_cm = pid_m * BLOCK_M + tl.arange(0, BLOCK_M)
    offs_cn = pid_n * BLOCK_N + tl.arange(0, BLOCK_N)
    c_ptrs = c_ptr + offs_cm[:, None] * stride_cm + offs_cn[None, :] * stride_cn
    mask = (offs_cm[:, None] < M) & (offs_cn[None, :] < N)
    tl.store(c_ptrs, c, mask=mask)

# config = {"BLOCK_K": 128, "BLOCK_M": 128, "BLOCK_N": 128, "GROUP_M": 8, "arch": "sm_100", "dtype": "fp8e5m2", "num_ctas": 1, "num_stages": 2, "num_warps": 4}
# arch = sm_100


// ===== COMPILED SASS (sm_100a) =====

	.target	sm_100a

	.elftype	@"ET_EXEC"


//--------------------- .note.nv.tkinfo           --------------------------
	.section	.note.nv.tkinfo,"",@"SHT_NOTE"
	.sectionflags	@"SHF_NOTE_NV_TKINFO"
	.tkinfo
        /*0018*/ 	.word	0x00000081
        /*0030*/ 	.string	""
        /*0030*/ 	.string	"ptxas-blackwell"
        /*0030*/ 	.string	"Cuda compilation tools, release 12.9, V12.9.86"
        /*0030*/ 	.string	"Build cuda_12.9.r12.9/compiler.36037853_0"
        /*0030*/ 	.string	"-v  -suppress-debug-info  -lineinfo  -arch sm_100a "



//--------------------- .note.nv.cuver            --------------------------
	.section	.note.nv.cuver,"",@"SHT_NOTE"
	.sectionflags	@"SHF_NOTE_NV_CUVER"
        /*0018*/ 	.short	0x0001
        /*001a*/ 	.short	0x0064
        /*001c*/ 	.short	0x0001
        /*001e*/ 	.short	0x0000
        /*0020*/ 	.short	0x0001
        /*0022*/ 	.short	0x0000


//--------------------- .nv.info                  --------------------------
	.section	.nv.info,"",@"SHT_CUDA_INFO"
	.align	4


	//----- nvinfo : EIATTR_REGCOUNT
	.align		4
        /*0000*/ 	.byte	0x04, 0x2f
        /*0002*/ 	.short	(.L_4 - .L_3)
	.align		4
.L_3:
        /*0004*/ 	.word	index@(matmul_kernel)
        /*0008*/ 	.word	0x000000a8


	//----- nvinfo : EIATTR_FRAME_SIZE
	.align		4
.L_4:
        /*000c*/ 	.byte	0x04, 0x11
        /*000e*/ 	.short	(.L_6 - .L_5)
	.align		4
.L_5:
        /*0010*/ 	.word	index@($__internal_2_$__cuda_sm10x_tcgen05_guardrail_trap_unallocated_columns_being_dealloced)
        /*0014*/ 	.word	0x00000c60


	//----- nvinfo : EIATTR_FRAME_SIZE
	.align		4
.L_6:
        /*0018*/ 	.byte	0x04, 0x11
        /*001a*/ 	.short	(.L_8 - .L_7)
	.align		4
.L_7:
        /*001c*/ 	.word	index@($__internal_1_$__cuda_sm10x_tcgen05_guardrail_trap_phase_invalid_during_alloc)
        /*0020*/ 	.word	0x00000c60


	//----- nvinfo : EIATTR_FRAME_SIZE
	.align		4
.L_8:
        /*0024*/ 	.byte	0x04, 0x11
        /*0026*/ 	.short	(.L_10 - .L_9)
	.align		4
.L_9:
        /*0028*/ 	.word	index@($__internal_0_$__cuda_sm10x_tcgen05_guardrail_trap_col_being_dealloced_not_returned_by_alloc)
        /*002c*/ 	.word	0x00000c60


	//----- nvinfo : EIATTR_FRAME_SIZE
	.align		4
.L_10:
        /*0030*/ 	.byte	0x04, 0x11
        /*0032*/ 	.short	(.L_12 - .L_11)
	.align		4
.L_11:
        /*0034*/ 	.word	index@(matmul_kernel)
        /*0038*/ 	.word	0x00000c60


	//----- nvinfo : EIATTR_MIN_STACK_SIZE
	.align		4
.L_12:
        /*003c*/ 	.byte	0x04, 0x12
        /*003e*/ 	.short	(.L_14 - .L_13)
	.align		4
.L_13:
        /*0040*/ 	.word	index@(matmul_kernel)
        /*0044*/ 	.word	0x00000c60
.L_14:


//--------------------- .nv.info.matmul_kernel    --------------------------
	.section	.nv.info.matmul_kernel,"",@"SHT_CUDA_INFO"
	.sectionflags	@""
	.align	4


	//----- nvinfo : EIATTR_CUDA_API_VERSION
	.align		4
        /*0000*/ 	.byte	0x04, 0x37
        /*0002*/ 	.short	(.L_16 - .L_15)
.L_15:
        /*0004*/ 	.word	0x00000081


	//----- nvinfo : EIATTR_KPARAM_INFO
	.align		4
.L_16:
        /*0008*/ 	.byte	0x04, 0x17
        /*000a*/ 	.short	(.L_18 - .L_17)
.L_17:
        /*000c*/ 	.word	0x00000000
        /*0010*/ 	.short	0x000d
        /*0012*/ 	.short	0x0048
        /*0014*/ 	.byte	0x00, 0xf4, 0x21, 0x00


	//----- nvinfo : EIATTR_KPARAM_INFO
	.align		4
.L_18:
        /*0018*/ 	.byte	0x04, 0x17
        /*001a*/ 	.short	(.L_20 - .L_19)
.L_19:
        /*001c*/ 	.word	0x00000000
        /*0020*/ 	.short	0x000c
        /*0022*/ 	.short	0x0040
        /*0024*/ 	.byte	0x00, 0xf4, 0x21, 0x00


	//----- nvinfo : EIATTR_KPARAM_INFO
	.align		4
.L_20:
        /*0028*/ 	.byte	0x04, 0x17
        /*002a*/ 	.short	(.L_22 - .L_21)
.L_21:
        /*002c*/ 	.word	0x00000000
        /*0030*/ 	.short	0x000b
        /*0032*/ 	.short	0x0038
        /*0034*/ 	.byte	0x00, 0xf0, 0x11, 0x00


	//----- nvinfo : EIATTR_KPARAM_INFO
	.align		4
.L_22:
        /*0038*/ 	.byte	0x04, 0x17
        /*003a*/ 	.short	(.L_24 - .L_23)
.L_23:
        /*003c*/ 	.word	0x00000000
        /*0040*/ 	.short	0x000a
        /*0042*/ 	.short	0x0034
        /*0044*/ 	.byte	0x00, 0xf0, 0x11, 0x00


	//----- nvinfo : EIATTR_KPARAM_INFO
	.align		4
.L_24:
        /*0048*/ 	.byte	0x04, 0x17
        /*004a*/ 	.short	(.L_26 - .L_25)
.L_25:
        /*004c*/ 	.word	0x00000000
        /*0050*/ 	.short	0x0009
        /*0052*/ 	.short	0x0030
        /*0054*/ 	.byte	0x00, 0xf0, 0x11, 0x00


	//----- nvinfo : EIATTR_KPARAM_INFO
	.align		4
.L_26:
        /*0058*/ 	.byte	0x04, 0x17
        /*005a*/ 	.short	(.L_28 - .L_27)
.L_27:
        /*005c*/ 	.word	0x00000000
        /*0060*/ 	.short	0x0008
        /*0062*/ 	.short	0x002c
        /*0064*/ 	.byte	0x00, 0xf0, 0x11, 0x00


	//----- nvinfo : EIATTR_KPARAM_INFO
	.align		4
.L_28:
        /*0068*/ 	.byte	0x04, 0x17
        /*006a*/ 	.short	(.L_30 - .L_29)
.L_29:
        /*006c*/ 	.word	0x00000000
        /*0070*/ 	.short	0x0007
        /*0072*/ 	.short	0x0028
        /*0074*/ 	.byte	0x00, 0xf0, 0x11, 0x00


	//----- nvinfo : EIATTR_KPARAM_INFO
	.align		4
.L_30:
        /*0078*/ 	.byte	0x04, 0x17
        /*007a*/ 	.short	(.L_32 - .L_31)
.L_31:
        /*007c*/ 	.word	0x00000000
        /*0080*/ 	.short	0x0006
        /*0082*/ 	.short	0x0024
        /*0084*/ 	.byte	0x00, 0xf0, 0x11, 0x00


	//----- nvinfo : EIATTR_KPARAM_INFO
	.align		4
.L_32:
        /*0088*/ 	.byte	0x04, 0x17
        /*008a*/ 	.short	(.L_34 - .L_33)
.L_33:
        /*008c*/ 	.word	0x00000000
        /*0090*/ 	.short	0x0005
        /*0092*/ 	.short	0x0020
        /*0094*/ 	.byte	0x00, 0xf0, 0x11, 0x00


	//----- nvinfo : EIATTR_KPARAM_INFO
	.align		4
.L_34:
        /*0098*/ 	.byte	0x04, 0x17
        /*009a*/ 	.short	(.L_36 - .L_35)
.L_35:
        /*009c*/ 	.word	0x00000000
        /*00a0*/ 	.short	0x0004
        /*00a2*/ 	.short	0x001c
        /*00a4*/ 	.byte	0x00, 0xf0, 0x11, 0x00


	//----- nvinfo : EIATTR_KPARAM_INFO
	.align		4
.L_36:
        /*00a8*/ 	.byte	0x04, 0x17
        /*00aa*/ 	.short	(.L_38 - .L_37)
.L_37:
        /*00ac*/ 	.word	0x00000000
        /*00b0*/ 	.short	0x0003
        /*00b2*/ 	.short	0x0018
        /*00b4*/ 	.byte	0x00, 0xf0, 0x11, 0x00


	//----- nvinfo : EIATTR_KPARAM_INFO
	.align		4
.L_38:
        /*00b8*/ 	.byte	0x04, 0x17
        /*00ba*/ 	.short	(.L_40 - .L_39)
.L_39:
        /*00bc*/ 	.word	0x00000000
        /*00c0*/ 	.short	0x0002
        /*00c2*/ 	.short	0x0010
        /*00c4*/ 	.byte	0x00, 0xf4, 0x21, 0x00


	//----- nvinfo : EIATTR_KPARAM_INFO
	.align		4
.L_40:
        /*00c8*/ 	.byte	0x04, 0x17
        /*00ca*/ 	.short	(.L_42 - .L_41)
.L_41:
        /*00cc*/ 	.word	0x00000000
        /*00d0*/ 	.short	0x0001
        /*00d2*/ 	.short	0x0008
        /*00d4*/ 	.byte	0x00, 0xf4, 0x21, 0x00


	//----- nvinfo : EIATTR_KPARAM_INFO
	.align		4
.L_42:
        /*00d8*/ 	.byte	0x04, 0x17
        /*00da*/ 	.short	(.L_44 - .L_43)
.L_43:
        /*00dc*/ 	.word	0x00000000
        /*00e0*/ 	.short	0x0000
        /*00e2*/ 	.short	0x0000
        /*00e4*/ 	.byte	0x00, 0xf4, 0x21, 0x00


	//----- nvinfo : EIATTR_AT_ENTRY_FRAGMENTS
	.align		4
.L_44:
        /*00e8*/ 	.byte	0x04, 0x4f
        /*00ea*/ 	.short	(.L_46 - .L_45)


	//   ....[0]....
.L_45:
        /*00ec*/ 	.word	0x00000004


	//----- nvinfo : EIATTR_RESERVED_SMEM_USED
	.align		4
.L_46:
        /*00f0*/ 	.byte	0x01, 0x41
	.zero		2


	//----- nvinfo : EIATTR_SPARSE_MMA_MASK
	.align		4
        /*00f4*/ 	.byte	0x03, 0x50
        /*00f6*/ 	.short	0x0000


	//----- nvinfo : EIATTR_TCGEN05_1CTA_USED
	.align		4
        /*00f8*/ 	.byte	0x01, 0x51
	.zero		2


	//----- nvinfo : EIATTR_MAXREG_COUNT
	.align		4
        /*00fc*/ 	.byte	0x03, 0x1b
        /*00fe*/ 	.short	0x00ff


	//----- nvinfo : EIATTR_NUM_BARRIERS
	.align		4
        /*0100*/ 	.byte	0x02, 0x4c
        /*0102*/ 	.byte	0x01
	.zero		1


	//----- nvinfo : EIATTR_ANNOTATIONS
	.align		4
        /*0104*/ 	.byte	0x04, 0x55
        /*0106*/ 	.short	(.L_48 - .L_47)


	//   ....[0]....
.L_47:
        /*0108*/ 	.word	0x00000001
        /*010c*/ 	.byte	0x90, 0x09, 0x00, 0x00, 0x01, 0x00, 0x00, 0x00, 0x10, 0x0b, 0x00, 0x00, 0x01, 0x00, 0x00, 0x00
        /* <DEDUP_REMOVED lines=1179> */
        /*4acc*/ 	.byte	0xc0, 0x57, 0x02, 0x00, 0x01, 0x00, 0x00, 0x00, 0xf0, 0x57, 0x02, 0x00


	//----- nvinfo : EIATTR_INT_WARP_WIDE_INSTR_OFFSETS
	.align		4
.L_48:
        /*4ad8*/ 	.byte	0x04, 0x31
        /*4ada*/ 	.short	(.L_50 - .L_49)


	//   ....[0]....
.L_49:
        /*4adc*/ 	.word	0x00002390


	//   ....[1]....
        /*4ae0*/ 	.word	0x000023c0


	//   ....[2]....
        /*4ae4*/ 	.word	0x0000ec70


	//   ....[3]....
        /*4ae8*/ 	.word	0x00025e30


	//   ....[4]....
        /*4aec*/ 	.word	0x00025e80


	//----- nvinfo : EIATTR_COOP_GROUP_MASK_REGIDS
	.align		4
.L_50:
        /*4af0*/ 	.byte	0x04, 0x29
        /*4af2*/ 	.short	(.L_52 - .L_51)


	//   ....[0]....
.L_51:
        /*4af4*/ 	.word	0xffffffff


	//   ....[1]....
        /*4af8*/ 	.word	0xffffffff


	//   ....[2]....
        /*4afc*/ 	.word	0xffffffff


	//   ....[3]....
        /*4b00*/ 	.word	0xffffffff


	//----- nvinfo : EIATTR_COOP_GROUP_INSTR_OFFSETS
	.align		4
.L_52:
        /*4b04*/ 	.byte	0x04, 0x28
        /*4b06*/ 	.short	(.L_54 - .L_53)


	//   ....[0]....
.L_53:
        /*4b08*/ 	.word	0x00000070


	//   ....[1]....
        /*4b0c*/ 	.word	0x00000330


	//   ....[2]....
        /*4b10*/ 	.word	0x00025cc0


	//   ....[3]....
        /*4b14*/ 	.word	0x00025f30


	//----- nvinfo : EIATTR_VRC_CTA_INIT_COUNT
	.align		4
.L_54:
        /*4b18*/ 	.byte	0x02, 0x4a
        /*4b1a*/ 	.byte	0x80
	.zero		1


	//----- nvinfo : EIATTR_MBARRIER_INSTR_OFFSETS
	.align		4
        /*4b1c*/ 	.byte	0x04, 0x39
        /*4b1e*/ 	.short	(.L_56 - .L_55)


	//   ....[0]....
.L_55:
        /*4b20*/ 	.word	0x000025b0
        /*4b24*/ 	.word	0x000000ff
        /*4b28*/ 	.word	0x00000000
        /*4b2c*/ 	.short	0x0100
        /*4b2e*/ 	.byte	0x06
	.zero		1


	//   ....[1]....
        /*4b30*/ 	.word	0x0000ecb0
        /*4b34*/ 	.word	0x000000ff
        /*4b38*/ 	.word	0x00010008
        /*4b3c*/ 	.short	0x0100
        /*4b3e*/ 	.byte	0x09
	.zero		1


	//   ....[2]....
        /*4b40*/ 	.word	0x00015d20
        /*4b44*/ 	.word	0x000000ff
        /*4b48*/ 	.word	0x00000000
        /*4b4c*/ 	.short	0x010a
        /*4b4e*/ 	.byte	0x06
	.zero		1


	//   ....[3]....
        /*4b50*/ 	.word	0x00021760
        /*4b54*/ 	.word	0x000000ff
        /*4b58*/ 	.word	0x00000000
        /*4b5c*/ 	.short	0x010a
        /*4b5e*/ 	.byte	0x06
	.zero		1


	//   ....[4]....
        /*4b60*/ 	.word	0x000218e0
        /*4b64*/ 	.word	0x000000ff
        /*4b68*/ 	.word	0x00010000
        /*4b6c*/ 	.short	0x0108
        /*4b6e*/ 	.byte	0x09
	.zero		1


	//   ....[5]....
        /*4b70*/ 	.word	0x00021910
        /*4b74*/ 	.word	0x000000ff
        /*4b78*/ 	.word	0x00010008
        /*4b7c*/ 	.short	0x0108
        /*4b7e*/ 	.byte	0x09
	.zero		1


	//   ....[6]....
        /*4b80*/ 	.word	0x00025f50
        /*4b84*/ 	.word	0x000000ff
        /*4b88*/ 	.word	0x00000000
        /*4b8c*/ 	.short	0x010a
        /*4b8e*/ 	.byte	0x06
	.zero		1


	//   ....[7]....
        /*4b90*/ 	.word	0x00025f80
        /*4b94*/ 	.word	0x000000ff
        /*4b98*/ 	.word	0x00000000
        /*4b9c*/ 	.short	0x010a
        /*4b9e*/ 	.byte	0x06
	.zero		1


	//----- nvinfo : EIATTR_NUM_MBARRIERS
	.align		4
.L_56:
        /*4ba0*/ 	.byte	0x03, 0x38
        /*4ba2*/ 	.short	0x0002


	//----- nvinfo : EIATTR_EXIT_INSTR_OFFSETS
	.align		4
        /*4ba4*/ 	.byte	0x04, 0x1c
        /*4ba6*/ 	.short	(.L_58 - .L_57)


	//   ....[0]....
.L_57:
        /*4ba8*/ 	.word	0x00025f40


	//----- nvinfo : EIATTR_REQNTID
	.align		4
.L_58:
        /*4bac*/ 	.byte	0x04, 0x10
        /*4bae*/ 	.short	(.L_60 - .L_59)
.L_59:
        /*4bb0*/ 	.word	0x00000080
        /*4bb4*/ 	.word	0x00000001
        /*4bb8*/ 	.word	0x00000001


	//----- nvinfo : EIATTR_CRS_STACK_SIZE
	.align		4
.L_60:
        /*4bbc*/ 	.byte	0x04, 0x1e
        /*4bbe*/ 	.short	(.L_62 - .L_61)
.L_61:
        /*4bc0*/ 	.word	0x00000000


	//----- nvinfo : EIATTR_CBANK_PARAM_SIZE
	.align		4
.L_62:
        /*4bc4*/ 	.byte	0x03, 0x19
        /*4bc6*/ 	.short	0x0050


	//----- nvinfo : EIATTR_PARAM_CBANK
	.align		4
        /*4bc8*/ 	.byte	0x04, 0x0a
        /*4bca*/ 	.short	(.L_64 - .L_63)
	.align		4
.L_63:
        /*4bcc*/ 	.word	index@(.nv.constant0.matmul_kernel)
        /*4bd0*/ 	.short	0x0380
        /*4bd2*/ 	.short	0x0050


	//----- nvinfo : EIATTR_SW_WAR
	.align		4
.L_64:
        /*4bd4*/ 	.byte	0x04, 0x36
        /*4bd6*/ 	.short	(.L_66 - .L_65)
.L_65:
        /*4bd8*/ 	.word	0x00000008
.L_66:


//--------------------- .nv.compat                --------------------------
	.section	.nv.compat,"",@"SHT_CUDA_COMPAT_INFO"
	.align	4
        /*0000*/ 	.byte	0x02, 0x02, 0x02, 0x00, 0x02, 0x05, 0x05, 0x00, 0x02, 0x03, 0x00, 0x00, 0x02, 0x06, 0x01, 0x00


//--------------------- .nv.callgraph             --------------------------
	.section	.nv.callgraph,"",@"SHT_CUDA_CALLGRAPH"
	.align	4
	.sectionentsize	8
	.align		4
        /*0000*/ 	.word	0x00000000
	.align		4
        /*0004*/ 	.word	0xffffffff
	.align		4
        /*0008*/ 	.word	0x00000000
	.align		4
        /*000c*/ 	.word	0xfffffffe
	.align		4
        /*0010*/ 	.word	0x00000000
	.align		4
        /*0014*/ 	.word	0xfffffffd
	.align		4
        /*0018*/ 	.word	0x00000000
	.align		4
        /*001c*/ 	.word	0xfffffffc


//--------------------- .text.matmul_kernel       --------------------------
	.section	.text.matmul_kernel,"ax",@progbits
	.align	128
        .global         matmul_kernel
        .type           matmul_kernel,@function
        .size           matmul_kernel,(.L_x_20 - matmul_kernel)
        .other          matmul_kernel,@"STO_CUDA_ENTRY STV_DEFAULT"
matmul_kernel:
.text.matmul_kernel:
[----:B------:R-:W0:Y:S01]  /*0000*/  LDC R1, c[0x0][0x37c] ;  /* 0x0000df00ff017b82 */ /* 0x000e220000000800 */
[----:B------:R-:W1:Y:S01]  /*0010*/  S2R R2, SR_TID.X ;  /* 0x0000000000027919 */ /* 0x000e620000002100 */
[----:B0-----:R-:W-:Y:S01]  /*0020*/  VIADD R1, R1, 0xfffff3a0 ;  /* 0xfffff3a001017836 */ /* 0x001fe20000000000 */
[----:B-1----:R-:W-:-:S13]  /*0030*/  ISETP.GE.U32.AND P0, PT, R2, 0x20, PT ;  /* 0x000000200200780c */ /* 0x002fda0003f06070 */
[----:B------:R-:W-:Y:S02]  /*0040*/  VOTEU.ANY UP0, P0 ;  /* 0x0000000000ff7886 */ /* 0x000fe40000000100 */
[----:B------:R-:W-:Y:S05]  /*0050*/  BRA.U UP0, `(.L_x_0) ;  /* 0x0000000100b87547 */ /* 0x000fea000b800000 */
[----:B------:R-:W0:Y:S01]  /*0060*/  S2UR UR6, SR_CgaCtaId ;  /* 0x00000000000679c3 */ /* 0x000e220000008800 */
[----:B------:R-:W-:Y:S01]  /*0070*/  NOP ;  /* 0x0000000000007918 */ /* 0x000fe20000000000 */
[----:B------:R-:W-:Y:S02]  /*0080*/  UMOV UR4, 0x40 ;  /* 0x0000004000047882 */ /* 0x000fe40000000000 */
[----:B0-----:R-:W-:-:S09]  /*0090*/  ULEA UR4, UR6, UR4, 0x18 ;  /* 0x0000000406047291 */ /* 0x001fd2000f8ec0ff */
[----:B------:R-:W0:Y:S01]  /*00a0*/  LDS.U8 R0, [UR4] ;  /* 0x00000004ff007984 */ /* 0x000e220008000000 */
[----:B------:R-:W-:Y:S02]  /*00b0*/  UMOV UR4, 0x400 ;  /* 0x0000040000047882 */ /* 0x000fe40000000000 */
[----:B------:R-:W-:Y:S01]  /*00c0*/  ULEA UR4, UR6, UR4, 0x18 ;  /* 0x0000000406047291 */ /* 0x000fe2000f8ec0ff */
[----:B0-----:R-:W-:-:S13]  /*00d0*/  ISETP.NE.AND P0, PT, R0, RZ, PT ;  /* 0x000000ff0000720c */ /* 0x001fda0003f05270 */
[----:B------:R-:W-:Y:S05]  /*00e0*/  @P0 BRA `(.L_x_1) ;  /* 0x00000000007c0947 */ /* 0x000fea0003800000 */
[----:B------:R-:W-:-:S13]  /*00f0*/  ELECT P0, URZ, PT ;  /* 0x0000000000ff782f */ /* 0x000fda0003800000 */
[----:B------:R-:W-:Y:S05]  /*0100*/  @!P0 BRA `(.L_x_2) ;  /* 0x0000000000848947 */ /* 0x000fea0003800000 */
[----:B------:R-:W-:Y:S01]  /*0110*/  UMOV UR5, 0x4 ;  /* 0x0000000400057882 */ /* 0x000fe20000000000 */
[----:B------:R-:W-:Y:S02]  /*0120*/  IMAD.MOV.U32 R5, RZ, RZ, 0x1 ;  /* 0x00000001ff057424 */ /* 0x000fe400078e00ff */
[----:B------:R-:W-:Y:S02]  /*0130*/  IMAD.MOV.U32 R3, RZ, RZ, 0xf ;  /* 0x0000000fff037424 */ /* 0x000fe400078e00ff */
[----:B------:R-:W-:Y:S04]  /*0140*/  DEPBAR.LE SB0, 0x36 ;  /* 0x00008d800000791a */ /* 0x000fe80000000000 */
[----:B------:R-:W0:Y:S02]  /*0150*/  UTCATOMSWS.FIND_AND_SET.ALIGN UP1, UR5, UR5 ;  /* 0x00000005000575e3 */ /* 0x000e240008020800 */
[----:B0-----:R-:W-:-:S04]  /*0160*/  PLOP3.LUT P0, PT, PT, PT, UP1, 0x80, 0x8 ;  /* 0x000000000008781c */ /* 0x001fc80003f0f018 */
[----:B------:R-:W-:-:S04]  /*0170*/  SEL R0, RZ, 0xffffffff, !P0 ;  /* 0xffffffffff007807 */ /* 0x000fc80004000000 */
[----:B------:R-:W-:Y:S01]  /*0180*/  ISETP.NE.AND P0, PT, R0, RZ, PT ;  /* 0x000000ff0000720c */ /* 0x000fe20003f05270 */
[----:B------:R-:W-:-:S12]  /*0190*/  IMAD.U32 R0, RZ, RZ, UR5 ;  /* 0x00000005ff007e24 */ /* 0x000fd8000f8e00ff */
[----:B------:R-:W-:Y:S05]  /*01a0*/  @P0 BRA `(.L_x_3) ;  /* 0x0000000000240947 */ /* 0x000fea0003800000 */
.L_x_4:
[----:B------:R-:W-:Y:S05]  /*01b0*/  NANOSLEEP 0x64 ;  /* 0x000000640000795d */ /* 0x000fea0003800000 */
[----:B------:R-:W-:-:S05]  /*01c0*/  UMOV UR5, 0x4 ;  /* 0x0000000400057882 */ /* 0x000fca0000000000 */
[----:B------:R-:W-:Y:S04]  /*01d0*/  DEPBAR.LE SB0, 0x36 ;  /* 0x00008d800000791a */ /* 0x000fe80000000000 */
[----:B------:R-:W0:Y:S02]  /*01e0*/  UTCATOMSWS.FIND_AND_SET.ALIGN UP1, UR5, UR5 ;  /* 0x00000005000575e3 */ /* 0x000e240008020800 */
[----:B0-----:R-:W-:-:S04]  /*01f0*/  PLOP3.LUT P0, PT, PT, PT, UP1, 0x80, 0x8 ;  /* 0x000000000008781c */ /* 0x001fc80003f0f018 */
[----:B------:R-:W-:-:S04]  /*0200*/  SEL R0, RZ, 0xffffffff, !P0 ;  /* 0xffffffffff007807 */ /* 0x000fc80004000000 */
[----:B------:R-:W-:Y:S01]  /*0210*/  ISETP.NE.AND P0, PT, R0, RZ, PT ;  /* 0x000000ff0000720c */ /* 0x000fe20003f05270 */
[----:B------:R-:W-:-:S12]  /*0220*/  IMAD.U32 R0, RZ, RZ, UR5 ;  /* 0x00000005ff007e24 */ /* 0x000fd8000f8e00ff */
[----:B------:R-:W-:Y:S05]  /*0230*/  @!P0 BRA `(.L_x_4) ;  /* 0xfffffffc00dc8947 */ /* 0x000fea000383ffff */
.L_x_3:
[C---:B------:R-:W-:Y:S01]  /*0240*/  VIADD R4, R0.reuse, 0x10 ;  /* 0x0000001000047836 */ /* 0x040fe20000000000 */
[----:B------:R-:W-:Y:S01]  /*0250*/  UMOV UR5, 0x50 ;  /* 0x0000005000057882 */ /* 0x000fe20000000000 */
[----:B------:R-:W-:Y:S01]  /*0260*/  SHF.L.U32 R3, R3, R0, RZ ;  /* 0x0000000003037219 */ /* 0x000fe200000006ff */
[----:B------:R-:W-:Y:S01]  /*0270*/  ULEA UR5, UR6, UR5, 0x18 ;  /* 0x0000000506057291 */ /* 0x000fe2000f8ec0ff */
[----:B------:R-:W-:Y:S01]  /*0280*/  IMAD.SHL.U32 R0, R0, 0x20, RZ ;  /* 0x0000002000007824 */ /* 0x000fe200078e00ff */
[----:B------:R-:W-:-:S04]  /*0290*/  SHF.L.U32 R4, R5, R4, RZ ;  /* 0x0000000405047219 */ /* 0x000fc800000006ff */
[----:B------:R-:W-:-:S05]  /*02a0*/  LOP3.LUT R3, R4, R3, RZ, 0xfc, !PT ;  /* 0x0000000304037212 */ /* 0x000fca00078efcff */
[----:B------:R0:W-:Y:S04]  /*02b0*/  ATOMS.OR RZ, [UR5], R3 ;  /* 0x00000003ffff798c */ /* 0x0001e8000b000005 */
[----:B------:R0:W-:Y:S01]  /*02c0*/  STS [UR4], R0 ;  /* 0x00000000ff007988 */ /* 0x0001e20008000804 */
[----:B------:R-:W-:Y:S05]  /*02d0*/  BRA `(.L_x_2) ;  /* 0x0000000000107947 */ /* 0x000fea0003800000 */
.L_x_1:
[----:B------:R-:W-:Y:S01]  /*02e0*/  IMAD.MOV.U32 R0, RZ, RZ, -0x1 ;  /* 0xffffffffff007424 */ /* 0x000fe200078e00ff */
[----:B------:R-:W-:-:S04]  /*02f0*/  MOV R4, 0x320 ;  /* 0x0000032000047802 */ /* 0x000fc80000000f00 */
[----:B------:R0:W-:Y:S03]  /*0300*/  STS [UR4], R0 ;  /* 0x00000000ff007988 */ /* 0x0001e60008000804 */
[----:B0-----:R-:W-:Y:S05]  /*0310*/  CALL.REL.NOINC `($__internal_1_$__cuda_sm10x_tcgen05_guardrail_trap_phase_invalid_during_alloc) ;  /* 0x0000025c00307944 */ /* 0x001fea0003c00000 */
.L_x_2:
[----:B------:R-:W-:Y:S05]  /*0320*/  WARPSYNC.ALL ;  /* 0x0000000000007948 */ /* 0x000fea0003800000 */
[----:B------:R-:W-:Y:S01]  /*0330*/  NOP ;  /* 0x0000000000007918 */ /* 0x000fe20000000000 */
.L_x_0:
[----:B------:R-:W1:Y:S01]  /*0340*/  LDC.64 R28, c[0x0][0x398] ;  /* 0x0000e600ff1c7b82 */ /* 0x000e620000000a00 */
[----:B------:R-:W2:Y:S01]  /*0350*/  S2R R7, SR_CTAID.X ;  /* 0x0000000000077919 */ /* 0x000ea20000002500 */
[----:B------:R-:W-:Y:S01]  /*0360*/  UMOV UR9, 0x400 ;  /* 0x0000040000097882 */ /* 0x000fe20000000000 */
[----:B------:R-:W-:Y:S01]  /*0370*/  LOP3.LUT R107, R2, 0x7f, RZ, 0xc0, !PT ;  /* 0x0000007f026b7812 */ /* 0x000fe200078ec0ff */
[----:B------:R-:W3:Y:S04]  /*0380*/  LDCU UR11, c[0x0][0x3a4] ;  /* 0x00007480ff0b77ac */ /* 0x000ee80008000800 */
[----:B------:R-:W4:Y:S01]  /*0390*/  S2UR UR5, SR_CgaCtaId ;  /* 0x00000000000579c3 */ /* 0x000f220000008800 */
[----:B------:R-:W0:Y:S01]  /*03a0*/  LDCU.64 UR18, c[0x0][0x358] ;  /* 0x00006b00ff1277ac */ /* 0x000e220008000a00 */
[----:B------:R-:W0:Y:S06]  /*03b0*/  LDCU.128 UR12, c[0x0][0x380] ;  /* 0x00007000ff0c77ac */ /* 0x000e2c0008000c00 */
[----:B------:R-:W0:Y:S02]  /*03c0*/  LDC.64 R36, c[0x0][0x3a8] ;  /* 0x0000ea00ff247b82 */ /* 0x000e240000000a00 */
[----:B01----:R-:W-:Y:S01]  /*03d0*/  VIADD R0, R29, 0x7f ;  /* 0x0000007f1d007836 */ /* 0x003fe20000000000 */
[----:B------:R-:W-:-:S05]  /*03e0*/  IABS R39, R29 ;  /* 0x0000001d00277213 */ /* 0x000fca0000000000 */
[----:B------:R-:W-:Y:S01]  /*03f0*/  BAR.SYNC.DEFER_BLOCKING 0x0 ;  /* 0x0000000000007b1d */ /* 0x000fe20000010000 */
[----:B------:R-:W-:Y:S02]  /*0400*/  ISETP.NE.AND P3, PT, R28, RZ, PT ;  /* 0x000000ff1c00720c */ /* 0x000fe40003f65270 */
[----:B------:R-:W-:Y:S01]  /*0410*/  SHF.R.S32.HI R3, RZ, 0x1f, R0 ;  /* 0x0000001fff037819 */ /* 0x000fe20000011400 */
[----:B----4-:R-:W-:-:S03]  /*0420*/  ULEA UR9, UR5, UR9, 0x18 ;  /* 0x0000000905097291 */ /* 0x010fc6000f8ec0ff */
[----:B------:R-:W-:Y:S02]  /*0430*/  LEA.HI R3, R3, R0, RZ, 0x7 ;  /* 0x0000000003037211 */ /* 0x000fe400078f38ff */
[----:B--2---:R-:W-:Y:S02]  /*0440*/  IABS R10, R7 ;  /* 0x00000007000a7213 */ /* 0x004fe40000000000 */
[----:B------:R-:W-:-:S05]  /*0450*/  SHF.R.S32.HI R3, RZ, 0x7, R3 ;  /* 0x00000007ff037819 */ /* 0x000fca0000011403 */
[----:B------:R-:W-:-:S05]  /*0460*/  IMAD.SHL.U32 R6, R3, 0x8, RZ ;  /* 0x0000000803067824 */ /* 0x000fca00078e00ff */
[-C--:B------:R-:W-:Y:S02]  /*0470*/  IABS R3, R6.reuse ;  /* 0x0000000600037213 */ /* 0x080fe40000000000 */
[----:B------:R-:W-:Y:S02]  /*0480*/  IABS R11, R6 ;  /* 0x00000006000b7213 */ /* 0x000fe40000000000 */
[----:B------:R-:W0:Y:S08]  /*0490*/  I2F.RP R0, R3 ;  /* 0x0000000300007306 */ /* 0x000e300000209400 */
[----:B0-----:R-:W0:Y:S02]  /*04a0*/  MUFU.RCP R0, R0 ;  /* 0x0000000000007308 */ /* 0x001e240000001000 */
[----:B0-----:R-:W-:-:S02]  /*04b0*/  VIADD R4, R0, 0xffffffe ;  /* 0x0ffffffe00047836 */ /* 0x001fc40000000000 */
[----:B------:R-:W-:-:S04]  /*04c0*/  IMAD.MOV R0, RZ, RZ, -R11 ;  /* 0x000000ffff007224 */ /* 0x000fc800078e0a0b */
[----:B------:R0:W1:Y:S02]  /*04d0*/  F2I.FTZ.U32.TRUNC.NTZ R5, R4 ;  /* 0x0000000400057305 */ /* 0x000064000021f000 */
[----:B0-----:R-:W-:Y:S02]  /*04e0*/  IMAD.MOV.U32 R4, RZ, RZ, RZ ;  /* 0x000000ffff047224 */ /* 0x001fe400078e00ff */
[----:B-1----:R-:W-:-:S04]  /*04f0*/  IMAD.MOV R8, RZ, RZ, -R5 ;  /* 0x000000ffff087224 */ /* 0x002fc800078e0a05 */
[----:B------:R-:W-:Y:S02]  /*0500*/  IMAD R9, R8, R3, RZ ;  /* 0x0000000308097224 */ /* 0x000fe400078e02ff */
[----:B------:R-:W-:Y:S02]  /*0510*/  IMAD.MOV.U32 R8, RZ, RZ, R10 ;  /* 0x000000ffff087224 */ /* 0x000fe400078e000a */
[----:B------:R-:W-:-:S06]  /*0520*/  IMAD.HI.U32 R5, R5, R9, R4 ;  /* 0x0000000905057227 */ /* 0x000fcc00078e0004 */
[----:B------:R-:W-:-:S04]  /*0530*/  IMAD.HI.U32 R5, R5, R8, RZ ;  /* 0x0000000805057227 */ /* 0x000fc800078e00ff */
[----:B------:R-:W-:-:S05]  /*0540*/  IMAD R0, R5, R0, R8 ;  /* 0x0000000005007224 */ /* 0x000fca00078e0208 */
[----:B------:R-:W-:-:S13]  /*0550*/  ISETP.GT.U32.AND P1, PT, R3, R0, PT ;  /* 0x000000000300720c */ /* 0x000fda0003f24070 */
[----:B------:R-:W-:Y:S02]  /*0560*/  @!P1 IMAD.IADD R0, R0, 0x1, -R3 ;  /* 0x0000000100009824 */ /* 0x000fe400078e0a03 */
[----:B------:R-:W-:Y:S01]  /*0570*/  @!P1 VIADD R5, R5, 0x1 ;  /* 0x0000000105059836 */ /* 0x000fe20000000000 */
[----:B------:R-:W-:Y:S02]  /*0580*/  ISETP.NE.AND P1, PT, R6, RZ, PT ;  /* 0x000000ff0600720c */ /* 0x000fe40003f25270 */
[----:B------:R-:W-:Y:S02]  /*0590*/  ISETP.GE.U32.AND P0, PT, R0, R3, PT ;  /* 0x000000030000720c */ /* 0x000fe40003f06070 */
[----:B------:R-:W-:-:S04]  /*05a0*/  LOP3.LUT R0, R7, R6, RZ, 0x3c, !PT ;  /* 0x0000000607007212 */ /* 0x000fc800078e3cff */
[----:B------:R-:W-:Y:S01]  /*05b0*/  ISETP.GE.AND P2, PT, R0, RZ, PT ;  /* 0x000000ff0000720c */ /* 0x000fe20003f46270 */
[----:B------:R-:W-:-:S05]  /*05c0*/  VIADD R0, R28, 0x7f ;  /* 0x0000007f1c007836 */ /* 0x000fca0000000000 */
[----:B------:R-:W-:Y:S01]  /*05d0*/  SHF.R.S32.HI R3, RZ, 0x1f, R0 ;  /* 0x0000001fff037819 */ /* 0x000fe20000011400 */
[----:B------:R-:W-:-:S03]  /*05e0*/  @P0 VIADD R5, R5, 0x1 ;  /* 0x0000000105050836 */ /* 0x000fc60000000000 */
[----:B------:R-:W-:Y:S01]  /*05f0*/  LEA.HI R3, R3, R0, RZ, 0x7 ;  /* 0x0000000003037211 */ /* 0x000fe200078f38ff */
[----:B------:R-:W-:-:S04]  /*0600*/  IMAD.MOV.U32 R4, RZ, RZ, R5 ;  /* 0x000000ffff047224 */ /* 0x000fc800078e0005 */
[----:B------:R-:W-:Y:S01]  /*0610*/  @!P2 IMAD.MOV R4, RZ, RZ, -R4 ;  /* 0x000000ffff04a224 */ /* 0x000fe200078e0a04 */
[----:B------:R-:W-:-:S05]  /*0620*/  @!P1 LOP3.LUT R4, RZ, R6, RZ, 0x33, !PT ;  /* 0x00000006ff049212 */ /* 0x000fca00078e33ff */
[----:B------:R-:W-:Y:S02]  /*0630*/  IMAD.SHL.U32 R10, R4, 0x8, RZ ;  /* 0x00000008040a7824 */ /* 0x000fe400078e00ff */
[----:B------:R-:W-:-:S03]  /*0640*/  IMAD.MOV R4, RZ, RZ, -R4 ;  /* 0x000000ffff047224 */ /* 0x000fc600078e0a04 */
[----:B------:R-:W-:Y:S01]  /*0650*/  LEA.HI.SX32 R3, R3, -R10, 0x19 ;  /* 0x8000000a03037211 */ /* 0x000fe200078fcaff */
[----:B------:R-:W-:Y:S02]  /*0660*/  IMAD R8, R6, R4, R7 ;  /* 0x0000000406087224 */ /* 0x000fe400078e0207 */
[----:B------:R-:W-:Y:S01]  /*0670*/  IMAD.MOV.U32 R4, RZ, RZ, RZ ;  /* 0x000000ffff047224 */ /* 0x000fe200078e00ff */
[----:B------:R-:W-:Y:S02]  /*0680*/  VIMNMX R11, PT, PT, R3, 0x8, PT ;  /* 0x00000008030b7848 */ /* 0x000fe40003fe0100 */
[----:B------:R-:W-:Y:S02]  /*0690*/  IABS R6, R8 ;  /* 0x0000000800067213 */ /* 0x000fe40000000000 */
[-C--:B------:R-:W-:Y:S02]  /*06a0*/  IABS R9, R11.reuse ;  /* 0x0000000b00097213 */ /* 0x080fe40000000000 */
[----:B------:R-:W-:-:S02]  /*06b0*/  IABS R7, R11 ;  /* 0x0000000b00077213 */ /* 0x000fc40000000000 */
[----:B------:R-:W0:Y:S08]  /*06c0*/  I2F.RP R0, R9 ;  /* 0x0000000900007306 */ /* 0x000e300000209400 */
[----:B0-----:R-:W0:Y:S02]  /*06d0*/  MUFU.RCP R0, R0 ;  /* 0x0000000000007308 */ /* 0x001e240000001000 */
[----:B0-----:R-:W-:-:S02]  /*06e0*/  VIADD R5, R0, 0xffffffe ;  /* 0x0ffffffe00057836 */ /* 0x001fc40000000000 */
[----:B------:R-:W-:-:S04]  /*06f0*/  IMAD.MOV R0, RZ, RZ, -R7 ;  /* 0x000000ffff007224 */ /* 0x000fc800078e0a07 */
[----:B------:R-:W0:Y:S02]  /*0700*/  F2I.FTZ.U32.TRUNC.NTZ R5, R5 ;  /* 0x0000000500057305 */ /* 0x000e24000021f000 */
[----:B0-----:R-:W-:-:S04]  /*0710*/  IMAD.MOV R12, RZ, RZ, -R5 ;  /* 0x000000ffff0c7224 */ /* 0x001fc800078e0a05 */
[----:B------:R-:W-:-:S04]  /*0720*/  IMAD R3, R12, R9, RZ ;  /* 0x000000090c037224 */ /* 0x000fc800078e02ff */
[----:B------:R-:W-:Y:S01]  /*0730*/  IMAD.HI.U32 R4, R5, R3, R4 ;  /* 0x0000000305047227 */ /* 0x000fe200078e0004 */
[----:B------:R-:W-:-:S03]  /*0740*/  IABS R5, R28 ;  /* 0x0000001c00057213 */ /* 0x000fc60000000000 */
[----:B------:R-:W-:Y:S02]  /*0750*/  IMAD.MOV.U32 R3, RZ, RZ, R6 ;  /* 0x000000ffff037224 */ /* 0x000fe400078e0006 */
[----:B------:R-:W0:Y:S02]  /*0760*/  I2F.RP R6, R39 ;  /* 0x0000002700067306 */ /* 0x000e240000209400 */
[----:B------:R-:W-:-:S04]  /*0770*/  IMAD.HI.U32 R4, R4, R3, RZ ;  /* 0x0000000304047227 */ /* 0x000fc800078e00ff */
[----:B------:R-:W-:Y:S02]  /*0780*/  IMAD R0, R4, R0, R3 ;  /* 0x0000000004007224 */ /* 0x000fe400078e0203 */
[----:B------:R-:W-:-:S03]  /*0790*/  IMAD.MOV.U32 R3, RZ, RZ, R5 ;  /* 0x000000ffff037224 */ /* 0x000fc600078e0005 */
[----:B------:R-:W-:Y:S01]  /*07a0*/  ISETP.GT.U32.AND P1, PT, R9, R0, PT ;  /* 0x000000000900720c */ /* 0x000fe20003f24070 */
[----:B------:R-:W1:Y:S08]  /*07b0*/  I2F.RP R5, R3 ;  /* 0x0000000300057306 */ /* 0x000e700000209400 */
[----:B0-----:R-:W0:Y:S04]  /*07c0*/  MUFU.RCP R6, R6 ;  /* 0x0000000600067308 */ /* 0x001e280000001000 */
[----:B------:R-:W-:-:S02]  /*07d0*/  @!P1 IMAD.IADD R0, R0, 0x1, -R9 ;  /* 0x0000000100009824 */ /* 0x000fc400078e0a09 */
[----:B------:R-:W-:Y:S01]  /*07e0*/  @!P1 VIADD R4, R4, 0x1 ;  /* 0x0000000104049836 */ /* 0x000fe20000000000 */
[----:B------:R-:W-:Y:S01]  /*07f0*/  ISETP.NE.AND P1, PT, R11, RZ, PT ;  /* 0x000000ff0b00720c */ /* 0x000fe20003f25270 */
[----:B-1----:R-:W1:Y:S01]  /*0800*/  MUFU.RCP R5, R5 ;  /* 0x0000000500057308 */ /* 0x002e620000001000 */
[----:B------:R-:W-:Y:S02]  /*0810*/  ISETP.GE.U32.AND P0, PT, R0, R9, PT ;  /* 0x000000090000720c */ /* 0x000fe40003f06070 */
[----:B------:R-:W-:Y:S01]  /*0820*/  LOP3.LUT R0, R8, R11, RZ, 0x3c, !PT ;  /* 0x0000000b08007212 */ /* 0x000fe200078e3cff */
[----:B------:R-:W2:Y:S01]  /*0830*/  LDS R9, [UR9] ;  /* 0x00000009ff097984 */ /* 0x000ea20008000800 */
[----:B------:R-:W-:Y:S01]  /*0840*/  BAR.SYNC.DEFER_BLOCKING 0x0 ;  /* 0x0000000000007b1d */ /* 0x000fe20000010000 */
[----:B0-----:R-:W-:Y:S01]  /*0850*/  VIADD R40, R6, 0xffffffe ;  /* 0x0ffffffe06287836 */ /* 0x001fe20000000000 */
[----:B------:R-:W-:-:S04]  /*0860*/  ISETP.GE.AND P2, PT, R0, RZ, PT ;  /* 0x000000ff0000720c */ /* 0x000fc80003f46270 */
[----:B------:R0:W4:Y:S03]  /*0870*/  F2I.FTZ.U32.TRUNC.NTZ R41, R40 ;  /* 0x0000002800297305 */ /* 0x000126000021f000 */
[----:B------:R-:W-:Y:S02]  /*0880*/  @P0 VIADD R4, R4, 0x1 ;  /* 0x0000000104040836 */ /* 0x000fe40000000000 */
[----:B-1----:R-:W-:-:S04]  /*0890*/  VIADD R5, R5, 0xffffffe ;  /* 0x0ffffffe05057836 */ /* 0x002fc80000000000 */
[----:B------:R-:W-:Y:S01]  /*08a0*/  @!P2 IMAD.MOV R4, RZ, RZ, -R4 ;  /* 0x000000ffff04a224 */ /* 0x000fe200078e0a04 */
[----:B------:R-:W-:Y:S01]  /*08b0*/  @!P1 LOP3.LUT R4, RZ, R11, RZ, 0x33, !PT ;  /* 0x0000000bff049212 */ /* 0x000fe200078e33ff */
[----:B0-----:R-:W-:Y:S01]  /*08c0*/  IMAD.MOV.U32 R40, RZ, RZ, RZ ;  /* 0x000000ffff287224 */ /* 0x001fe200078e00ff */
[----:B------:R-:W0:Y:S01]  /*08d0*/  F2I.FTZ.U32.TRUNC.NTZ R5, R5 ;  /* 0x0000000500057305 */ /* 0x000e22000021f000 */
[----:B------:R-:W-:Y:S01]  /*08e0*/  ISETP.NE.U32.AND P1, PT, R107, RZ, PT ;  /* 0x000000ff6b00720c */ /* 0x000fe20003f25070 */
[--C-:B----4-:R-:W-:Y:S02]  /*08f0*/  IMAD.MOV R6, RZ, RZ, -R41.reuse ;  /* 0x000000ffff067224 */ /* 0x110fe400078e0a29 */
[----:B------:R-:W-:Y:S02]  /*0900*/  IMAD.SHL.U32 R0, R4, 0x80, RZ ;  /* 0x0000008004007824 */ /* 0x000fe400078e00ff */
[----:B------:R-:W-:Y:S01]  /*0910*/  IMAD R7, R6, R39, RZ ;  /* 0x0000002706077224 */ /* 0x000fe200078e02ff */
[----:B------:R-:W-:Y:S01]  /*0920*/  SHF.R.U32.HI R6, RZ, 0x5, R2 ;  /* 0x00000005ff067819 */ /* 0x000fe20000011602 */
[----:B------:R-:W-:Y:S01]  /*0930*/  VIADD R101, R0, 0x1 ;  /* 0x0000000100657836 */ /* 0x000fe20000000000 */
[----:B------:R-:W-:Y:S01]  /*0940*/  IABS R47, R0 ;  /* 0x00000000002f7213 */ /* 0x000fe20000000000 */
[----:B------:R-:W-:Y:S01]  /*0950*/  IMAD.HI.U32 R40, R41, R7, R40 ;  /* 0x0000000729287227 */ /* 0x000fe200078e0028 */
[----:B------:R-:W-:-:S02]  /*0960*/  R2UR UR7, R6 ;  /* 0x00000000060772ca */ /* 0x000fc400000e0000 */
[----:B------:R-:W-:Y:S01]  /*0970*/  IABS R46, R101 ;  /* 0x00000065002e7213 */ /* 0x000fe20000000000 */
[----:B------:R-:W-:Y:S01]  /*0980*/  IMAD.MOV R6, RZ, RZ, -R4 ;  /* 0x000000ffff067224 */ /* 0x000fe200078e0a04 */
[----:B------:R-:W-:Y:S01]  /*0990*/  STL [R1+0x8e8], R101 ;  /* 0x0008e86501007387 */ /* 0x000fe20000100800 */
[----:B------:R-:W-:Y:S01]  /*09a0*/  VIADD R22, R0, 0x4 ;  /* 0x0000000400167836 */ /* 0x000fe20000000000 */
[----:B--2---:R-:W-:Y:S01]  /*09b0*/  R2UR UR8, R9 ;  /* 0x00000000090872ca */ /* 0x004fe200000e0000 */
[----:B------:R-:W-:-:S03]  /*09c0*/  IMAD.HI.U32 R4, R40, R47, RZ ;  /* 0x0000002f28047227 */ /* 0x000fc600078e00ff */
[----:B------:R-:W-:Y:S01]  /*09d0*/  IABS R43, R22 ;  /* 0x00000016002b7213 */ /* 0x000fe20000000000 */
[----:B------:R-:W-:Y:S02]  /*09e0*/  IMAD R6, R11, R6, R8 ;  /* 0x000000060b067224 */ /* 0x000fe400078e0208 */
[----:B------:R-:W-:Y:S01]  /*09f0*/  IMAD.MOV R8, RZ, RZ, -R4 ;  /* 0x000000ffff087224 */ /* 0x000fe200078e0a04 */
[----:B------:R-:W-:Y:S01]  /*0a00*/  USHF.L.U32 UR4, UR7, 0x15, URZ ;  /* 0x0000001507047899 */ /* 0x000fe200080006ff */
[C---:B------:R-:W-:Y:S02]  /*0a10*/  VIADD R15, R0.reuse, 0x3 ;  /* 0x00000003000f7836 */ /* 0x040fe40000000000 */
[----:B------:R-:W-:Y:S01]  /*0a20*/  IMAD R47, R39, R8, R47 ;  /* 0x00000008272f7224 */ /* 0x000fe200078e022f */
[----:B------:R-:W-:Y:S01]  /*0a30*/  ULOP3.LUT UR10, UR4, 0x600000, URZ, 0xc0, !UPT ;  /* 0x00600000040a7892 */ /* 0x000fe2000f8ec0ff */
[----:B------:R-:W-:Y:S01]  /*0a40*/  VIADD R16, R0, 0xc ;  /* 0x0000000c00107836 */ /* 0x000fe20000000000 */
[----:B------:R-:W-:Y:S01]  /*0a50*/  IABS R44, R15 ;  /* 0x0000000f002c7213 */ /* 0x000fe20000000000 */
[----:B------:R-:W-:Y:S01]  /*0a60*/  IMAD.HI.U32 R7, R40, R46, RZ ;  /* 0x0000002e28077227 */ /* 0x000fe200078e00ff */
[----:B------:R-:W-:-:S02]  /*0a70*/  UMOV UR4, 0x1 ;  /* 0x0000000100047882 */ /* 0x000fc40000000000 */
[----:B------:R-:W-:Y:S01]  /*0a80*/  IABS R32, R16 ;  /* 0x0000001000207213 */ /* 0x000fe20000000000 */
[----:B------:R-:W-:-:S04]  /*0a90*/  IMAD.HI.U32 R8, R40, R43, RZ ;  /* 0x0000002b28087227 */ /* 0x000fc800078e00ff */
[C---:B------:R-:W-:Y:S02]  /*0aa0*/  VIADD R13, R0.reuse, 0x8 ;  /* 0x00000008000d7836 */ /* 0x040fe40000000000 */
[----:B0-----:R-:W-:Y:S02]  /*0ab0*/  IMAD.MOV R12, RZ, RZ, -R5 ;  /* 0x000000ffff0c7224 */ /* 0x001fe400078e0a05 */
[----:B------:R-:W-:Y:S01]  /*0ac0*/  IMAD.MOV R7, RZ, RZ, -R7 ;  /* 0x000000ffff077224 */ /* 0x000fe200078e0a07 */
[----:B------:R-:W-:Y:S01]  /*0ad0*/  IABS R42, R13 ;  /* 0x0000000d002a7213 */ /* 0x000fe20000000000 */
[C---:B------:R-:W-:Y:S02]  /*0ae0*/  VIADD R25, R0.reuse, 0x2 ;  /* 0x0000000200197836 */ /* 0x040fe40000000000 */
[----:B------:R-:W-:Y:S02]  /*0af0*/  VIADD R14, R0, 0x9 ;  /* 0x00000009000e7836 */ /* 0x000fe40000000000 */
[----:B------:R-:W-:Y:S01]  /*0b00*/  IMAD.MOV R8, RZ, RZ, -R8 ;  /* 0x000000ffff087224 */ /* 0x000fe200078e0a08 */
[----:B------:R-:W-:Y:S01]  /*0b10*/  STL [R1+0x8e4], R25 ;  /* 0x0008e41901007387 */ /* 0x000fe20000100800 */
[----:B------:R-:W-:Y:S01]  /*0b20*/  IMAD R9, R12, R3, RZ ;  /* 0x000000030c097224 */ /* 0x000fe200078e02ff */
[----:B------:R-:W-:Y:S01]  /*0b30*/  IABS R41, R14 ;  /* 0x0000000e00297213 */ /* 0x000fe20000000000 */
[----:B------:R-:W-:Y:S01]  /*0b40*/  IMAD.MOV.U32 R4, RZ, RZ, RZ ;  /* 0x000000ffff047224 */ /* 0x000fe200078e00ff */
[----:B------:R0:W-:Y:S01]  /*0b50*/  STL [R1+0x8e0], R15 ;  /* 0x0008e00f01007387 */ /* 0x0001e20000100800 */
[C---:B------:R-:W-:Y:S01]  /*0b60*/  IMAD R46, R39.reuse, R7, R46 ;  /* 0x00000007272e7224 */ /* 0x040fe200078e022e */
[----:B------:R-:W-:Y:S01]  /*0b70*/  IABS R45, R25 ;  /* 0x00000019002d7213 */ /* 0x000fe20000000000 */
[----:B------:R-:W-:Y:S01]  /*0b80*/  IMAD R43, R39, R8, R43 ;  /* 0x00000008272b7224 */ /* 0x000fe200078e022b */
[----:B------:R-:W-:Y:S01]  /*0b90*/  STL [R1+0x8ec], R22 ;  /* 0x0008ec1601007387 */ /* 0x000fe20000100800 */
[----:B------:R-:W-:-:S02]  /*0ba0*/  VIADD R18, R0, 0xb ;  /* 0x0000000b00127836 */ /* 0x000fc40000000000 */
[----:B------:R-:W-:Y:S01]  /*0bb0*/  VIADD R103, R0, 0x30 ;  /* 0x0000003000677836 */ /* 0x000fe20000000000 */
[----:B------:R-:W-:Y:S01]  /*0bc0*/  STL [R1+0x8f0], R13 ;  /* 0x0008f00d01007387 */ /* 0x000fe20000100800 */
[----:B------:R-:W-:Y:S01]  /*0bd0*/  IMAD.HI.U32 R7, R40, R44, RZ ;  /* 0x0000002c28077227 */ /* 0x000fe200078e00ff */
[----:B------:R-:W-:Y:S02]  /*0be0*/  IABS R33, R18 ;  /* 0x0000001200217213 */ /* 0x000fe40000000000 */
[----:B------:R1:W-:Y:S01]  /*0bf0*/  STL [R1+0x8f4], R14 ;  /* 0x0008f40e01007387 */ /* 0x0003e20000100800 */
[----:B------:R-:W-:Y:S01]  /*0c00*/  VIADD R165, R0, 0xa ;  /* 0x0000000a00a57836 */ /* 0x000fe20000000000 */
[----:B------:R-:W-:Y:S01]  /*0c10*/  IABS R84, R103 ;  /* 0x0000006700547213 */ /* 0x000fe20000000000 */
[----:B------:R-:W-:-:S03]  /*0c20*/  IMAD.HI.U32 R8, R40, R32, RZ ;  /* 0x0000002028087227 */ /* 0x000fc600078e00ff */
[----:B------:R-:W-:Y:S01]  /*0c30*/  STL [R1+0x8f8], R165 ;  /* 0x0008f8a501007387 */ /* 0x000fe20000100800 */
[----:B------:R-:W-:Y:S01]  /*0c40*/  IMAD.HI.U32 R4, R5, R9, R4 ;  /* 0x0000000905047227 */ /* 0x000fe200078e0004 */
[----:B------:R-:W-:Y:S02]  /*0c50*/  IABS R34, R165 ;  /* 0x000000a500227213 */ /* 0x000fe40000000000 */
[----:B------:R-:W-:Y:S01]  /*0c60*/  STL [R1+0x8fc], R18 ;  /* 0x0008fc1201007387 */ /* 0x000fe20000100800 */
[----:B------:R-:W-:Y:S02]  /*0c70*/  VIADD R104, R0, 0x10 ;  /* 0x0000001000687836 */ /* 0x000fe40000000000 */
[----:B------:R-:W-:Y:S01]  /*0c80*/  IMAD.IADD R5, R10, 0x1, R6 ;  /* 0x000000010a057824 */ /* 0x000fe200078e0206 */
[----:B------:R-:W-:Y:S01]  /*0c90*/  STL [R1+0x900], R16 ;  /* 0x0009001001007387 */ /* 0x000fe20000100800 */
[----:B------:R-:W-:Y:S01]  /*0ca0*/  IMAD.HI.U32 R9, R40, R42, RZ ;  /* 0x0000002a28097227 */ /* 0x000fe200078e00ff */
[----:B------:R-:W-:-:S02]  /*0cb0*/  IABS R100, R104 ;  /* 0x0000006800647213 */ /* 0x000fc40000000000 */
[----:B------:R-:W-:Y:S01]  /*0cc0*/  STL [R1+0x904], R104 ;  /* 0x0009046801007387 */ /* 0x000fe20000100800 */
[----:B------:R-:W-:Y:S02]  /*0cd0*/  IMAD.MOV R7, RZ, RZ, -R7 ;  /* 0x000000ffff077224 */ /* 0x000fe400078e0a07 */
[----:B------:R-:W-:Y:S02]  /*0ce0*/  VIADD R24, R0, 0x18 ;  /* 0x0000001800187836 */ /* 0x000fe40000000000 */
[----:B------:R-:W-:Y:S02]  /*0cf0*/  IMAD.MOV R8, RZ, RZ, -R8 ;  /* 0x000000ffff087224 */ /* 0x000fe400078e0a08 */
[----:B------:R-:W-:Y:S01]  /*0d00*/  IMAD.HI.U32 R10, R40, R41, RZ ;  /* 0x00000029280a7227 */ /* 0x000fe200078e00ff */
[----:B------:R-:W-:Y:S01]  /*0d10*/  STL [R1+0x914], R24 ;  /* 0x0009141801007387 */ /* 0x000fe20000100800 */
[----:B------:R-:W-:Y:S02]  /*0d20*/  IABS R96, R24 ;  /* 0x0000001800607213 */ /* 0x000fe40000000000 */
[----:B0-----:R-:W-:-:S02]  /*0d30*/  VIADD R15, R0, 0x20 ;  /* 0x00000020000f7836 */ /* 0x001fc40000000000 */
[C---:B-1----:R-:W-:Y:S02]  /*0d40*/  VIADD R14, R0.reuse, 0x28 ;  /* 0x00000028000e7836 */ /* 0x042fe40000000000 */
[----:B------:R-:W-:Y:S01]  /*0d50*/  IMAD.MOV R9, RZ, RZ, -R9 ;  /* 0x000000ffff097224 */ /* 0x000fe200078e0a09 */
[----:B------:R-:W-:Y:S01]  /*0d60*/  STL [R1+0x930], R15 ;  /* 0x0009300f01007387 */ /* 0x000fe20000100800 */
[C---:B------:R-:W-:Y:S01]  /*0d70*/  IMAD R44, R39.reuse, R7, R44 ;  /* 0x00000007272c7224 */ /* 0x040fe200078e022c */
[----:B------:R-:W-:Y:S01]  /*0d80*/  IABS R88, R14 ;  /* 0x0000000e00587213 */ /* 0x000fe20000000000 */
[----:B------:R-:W-:Y:S01]  /*0d90*/  IMAD R32, R39, R8, R32 ;  /* 0x0000000827207224 */ /* 0x000fe200078e0220 */
[----:B------:R-:W-:Y:S01]  /*0da0*/  STL [R1+0x934], R14 ;  /* 0x0009340e01007387 */ /* 0x000fe20000100800 */
[C---:B------:R-:W-:Y:S01]  /*0db0*/  VIADD R11, R0.reuse, 0x38 ;  /* 0x00000038000b7836 */ /* 0x040fe20000000000 */
[----:B------:R-:W-:Y:S01]  /*0dc0*/  IABS R92, R15 ;  /* 0x0000000f005c7213 */ /* 0x000fe20000000000 */
[----:B------:R-:W-:Y:S01]  /*0dd0*/  VIADD R157, R0, 0x58 ;  /* 0x00000058009d7836 */ /* 0x000fe20000000000 */
[----:B------:R-:W-:Y:S01]  /*0de0*/  STL [R1+0x944], R103 ;  /* 0x0009446701007387 */ /* 0x000fe20000100800 */
[----:B------:R-:W-:Y:S01]  /*0df0*/  IMAD.MOV R10, RZ, RZ, -R10 ;  /* 0x000000ffff0a7224 */ /* 0x000fe200078e0a0a */
[----:B------:R-:W-:Y:S01]  /*0e00*/  IABS R80, R11 ;  /* 0x0000000b00507213 */ /* 0x000fe20000000000 */
[----:B------:R-:W-:Y:S01]  /*0e10*/  IMAD.HI.U32 R7, R40, R33, RZ ;  /* 0x0000002128077227 */ /* 0x000fe200078e00ff */
[----:B------:R0:W-:Y:S01]  /*0e20*/  STL [R1+0x964], R11 ;  /* 0x0009640b01007387 */ /* 0x0001e20000100800 */
[----:B------:R-:W-:-:S02]  /*0e30*/  IABS R64, R157 ;  /* 0x0000009d00407213 */ /* 0x000fc40000000000 */
[----:B------:R-:W-:-:S04]  /*0e40*/  IMAD.HI.U32 R8, R40, R84, RZ ;  /* 0x0000005428087227 */ /* 0x000fc800078e00ff */
[C---:B------:R-:W-:Y:S02]  /*0e50*/  VIADD R17, R0.reuse, 0x40 ;  /* 0x0000004000117836 */ /* 0x040fe40000000000 */
[C---:B------:R-:W-:Y:S02]  /*0e60*/  IMAD R42, R39.reuse, R9, R42 ;  /* 0x00000009272a7224 */ /* 0x040fe400078e022a */
[----:B------:R-:W-:Y:S01]  /*0e70*/  VIADD R20, R0, 0x48 ;  /* 0x0000004800147836 */ /* 0x000fe20000000000 */
[----:B------:R-:W-:Y:S01]  /*0e80*/  STL [R1+0x994], R17 ;  /* 0x0009941101007387 */ /* 0x000fe20000100800 */
[----:B------:R-:W-:Y:S01]  /*0e90*/  IMAD R41, R39, R10, R41 ;  /* 0x0000000a27297224 */ /* 0x000fe200078e0229 */
[----:B------:R-:W-:Y:S01]  /*0ea0*/  IABS R76, R17 ;  /* 0x00000011004c7213 */ /* 0x000fe20000000000 */
[----:B------:R-:W-:Y:S01]  /*0eb0*/  IMAD.HI.U32 R9, R40, R100, RZ ;  /* 0x0000006428097227 */ /* 0x000fe200078e00ff */
[----:B------:R-:W-:Y:S01]  /*0ec0*/  STL [R1+0x9c4], R20 ;  /* 0x0009c41401007387 */ /* 0x000fe20000100800 */
[----:B------:R-:W-:-:S02]  /*0ed0*/  IABS R72, R20 ;  /* 0x0000001400487213 */ /* 0x000fc40000000000 */
[----:B------:R-:W-:Y:S02]  /*0ee0*/  IMAD.MOV R12, RZ, RZ, -R7 ;  /* 0x000000ffff0c7224 */ /* 0x000fe400078e0a07 */
[----:B------:R-:W-:Y:S02]  /*0ef0*/  IMAD.MOV R8, RZ, RZ, -R8 ;  /* 0x000000ffff087224 */ /* 0x000fe400078e0a08 */
[----:B------:R-:W-:Y:S02]  /*0f00*/  VIADD R150, R0, 0x50 ;  /* 0x0000005000967836 */ /* 0x000fe40000000000 */
[----:B------:R-:W-:-:S03]  /*0f10*/  IMAD.HI.U32 R10, R40, R96, RZ ;  /* 0x00000060280a7227 */ /* 0x000fc600078e00ff */
[----:B------:R-:W-:Y:S01]  /*0f20*/  STL [R1+0x9cc], R150 ;  /* 0x0009cc9601007387 */ /* 0x000fe20000100800 */
[C---:B0-----:R-:W-:Y:S01]  /*0f30*/  VIADD R11, R0.reuse, 0x60 ;  /* 0x00000060000b7836 */ /* 0x041fe20000000000 */
[----:B------:R-:W-:Y:S01]  /*0f40*/  IABS R68, R150 ;  /* 0x0000009600447213 */ /* 0x000fe20000000000 */
[C---:B------:R-:W-:Y:S02]  /*0f50*/  VIADD R156, R0.reuse, 0x68 ;  /* 0x00000068009c7836 */ /* 0x040fe40000000000 */
[----:B------:R-:W-:Y:S01]  /*0f60*/  IMAD.MOV R9, RZ, RZ, -R9 ;  /* 0x000000ffff097224 */ /* 0x000fe200078e0a09 */
[----:B------:R0:W-:Y:S01]  /*0f70*/  STL [R1+0x99c], R11 ;  /* 0x00099c0b01007387 */ /* 0x0001e20000100800 */
        /* <DEDUP_REMOVED lines=11> */
[----:B------:R-:W-:Y:S01]  /*1030*/  STL [R1+0x978], R14 ;  /* 0x0009780e01007387 */ /* 0x000fe20000100800 */
[----:B------:R-:W-:-:S02]  /*1040*/  IABS R91, R21 ;  /* 0x00000015005b7213 */ /* 0x000fc40000000000 */
[C---:B------:R-:W-:Y:S02]  /*1050*/  VIADD R12, R0.reuse, 0x78 ;  /* 0x00000078000c7836 */ /* 0x040fe40000000000 */
[C---:B------:R-:W-:Y:S02]  /*1060*/  VIADD R102, R0.reuse, 0x11 ;  /* 0x0000001100667836 */ /* 0x040fe40000000000 */
[----:B0-----:R-:W-:Y:S01]  /*1070*/  VIADD R11, R0, 0x19 ;  /* 0x00000019000b7836 */ /* 0x001fe20000000000 */
[----:B------:R-:W-:Y:S01]  /*1080*/  STL [R1+0x95c], R12 ;  /* 0x00095c0c01007387 */ /* 0x000fe20000100800 */
[C---:B------:R-:W-:Y:S01]  /*1090*/  IMAD R100, R39.reuse, R9, R100 ;  /* 0x0000000927647224 */ /* 0x040fe200078e0264 */
[----:B------:R-:W-:Y:S01]  /*10a0*/  IABS R50, R12 ;  /* 0x0000000c00327213 */ /* 0x000fe20000000000 */
[----:B------:R-:W-:Y:S01]  /*10b0*/  IMAD R96, R39, R10, R96 ;  /* 0x0000000a27607224 */ /* 0x000fe200078e0260 */
[----:B------:R-:W-:Y:S01]  /*10c0*/  STL [R1+0x908], R102 ;  /* 0x0009086601007387 */ /* 0x000fe20000100800 */
[----:B------:R-:W-:Y:S01]  /*10d0*/  IMAD.HI.U32 R9, R40, R80, RZ ;  /* 0x0000005028097227 */ /* 0x000fe200078e00ff */
[----:B------:R-:W-:-:S02]  /*10e0*/  IABS R95, R11 ;  /* 0x0000000b005f7213 */ /* 0x000fc40000000000 */
[----:B------:R0:W-:Y:S01]  /*10f0*/  STL [R1+0x918], R11 ;  /* 0x0009180b01007387 */ /* 0x0001e20000100800 */
[----:B------:R-:W-:Y:S01]  /*1100*/  IMAD.MOV R8, RZ, RZ, -R8 ;  /* 0x000000ffff087224 */ /* 0x000fe200078e0a08 */
[----:B------:R-:W-:Y:S01]  /*1110*/  IABS R99, R102 ;  /* 0x0000006600637213 */ /* 0x000fe20000000000 */
[C---:B------:R-:W-:Y:S01]  /*1120*/  IMAD.HI.U32 R10, R40.reuse, R76, RZ ;  /* 0x0000004c280a7227 */ /* 0x040fe200078e00ff */
[----:B------:R-:W-:Y:S03]  /*1130*/  STL [R1+0x92c], R21 ;  /* 0x00092c1501007387 */ /* 0x000fe60000100800 */
[----:B------:R-:W-:-:S04]  /*1140*/  IMAD.HI.U32 R7, R40, R88, RZ ;  /* 0x0000005828077227 */ /* 0x000fc800078e00ff */
[----:B------:R-:W-:Y:S02]  /*1150*/  IMAD.MOV R9, RZ, RZ, -R9 ;  /* 0x000000ffff097224 */ /* 0x000fe400078e0a09 */
[----:B------:R-:W-:Y:S02]  /*1160*/  IMAD R64, R39, R8, R64 ;  /* 0x0000000827407224 */ /* 0x000fe400078e0240 */
[----:B0-----:R-:W-:Y:S02]  /*1170*/  VIADD R11, R0, 0x39 ;  /* 0x00000039000b7836 */ /* 0x001fe40000000000 */
[----:B------:R-:W-:Y:S02]  /*1180*/  IMAD.MOV R10, RZ, RZ, -R10 ;  /* 0x000000ffff0a7224 */ /* 0x000fe400078e0a0a */
[----:B------:R-:W-:Y:S01]  /*1190*/  IMAD.HI.U32 R8, R40, R91, RZ ;  /* 0x0000005b28087227 */ /* 0x000fe200078e00ff */
[----:B------:R-:W-:-:S03]  /*11a0*/  IABS R79, R11 ;  /* 0x0000000b004f7213 */ /* 0x000fc60000000000 */
[----:B------:R-:W-:Y:S02]  /*11b0*/  IMAD.MOV R7, RZ, RZ, -R7 ;  /* 0x000000ffff077224 */ /* 0x000fe400078e0a07 */
[----:B------:R-:W-:Y:S02]  /*11c0*/  VIADD R15, R0, 0x29 ;  /* 0x00000029000f7836 */ /* 0x000fe40000000000 */
[C---:B------:R-:W-:Y:S02]  /*11d0*/  IMAD R80, R39.reuse, R9, R80 ;  /* 0x0000000927507224 */ /* 0x040fe400078e0250 */
[----:B------:R-:W-:Y:S01]  /*11e0*/  IMAD R76, R39, R10, R76 ;  /* 0x0000000a274c7224 */ /* 0x000fe200078e024c */
[----:B------:R0:W-:Y:S01]  /*11f0*/  STL [R1+0x938], R15 ;  /* 0x0009380f01007387 */ /* 0x0001e20000100800 */
[----:B------:R-:W-:Y:S01]  /*1200*/  IMAD.HI.U32 R9, R40, R60, RZ ;  /* 0x0000003c28097227 */ /* 0x000fe200078e00ff */
[----:B------:R-:W-:-:S03]  /*1210*/  IABS R87, R15 ;  /* 0x0000000f00577213 */ /* 0x000fc60000000000 */
[----:B------:R-:W-:Y:S02]  /*1220*/  IMAD.MOV R8, RZ, RZ, -R8 ;  /* 0x000000ffff087224 */ /* 0x000fe400078e0a08 */
[----:B------:R-:W-:Y:S02]  /*1230*/  VIADD R14, R0, 0x31 ;  /* 0x00000031000e7836 */ /* 0x000fe40000000000 */
[----:B------:R-:W-:-:S03]  /*1240*/  IMAD.HI.U32 R6, R40, R45, RZ ;  /* 0x0000002d28067227 */ /* 0x000fc600078e00ff */
[----:B------:R-:W-:Y:S01]  /*1250*/  STL [R1+0x948], R14 ;  /* 0x0009480e01007387 */ /* 0x000fe20000100800 */
[----:B------:R-:W-:Y:S01]  /*1260*/  IMAD R88, R39, R7, R88 ;  /* 0x0000000727587224 */ /* 0x000fe200078e0258 */
[----:B------:R-:W-:Y:S01]  /*1270*/  IABS R83, R14 ;  /* 0x0000000e00537213 */ /* 0x000fe20000000000 */
[C---:B------:R-:W-:Y:S01]  /*1280*/  IMAD.HI.U32 R10, R40.reuse, R56, RZ ;  /* 0x00000038280a7227 */ /* 0x040fe200078e00ff */
[----:B------:R1:W-:Y:S03]  /*1290*/  STL [R1+0x968], R11 ;  /* 0x0009680b01007387 */ /* 0x0003e60000100800 */
[----:B------:R-:W-:-:S04]  /*12a0*/  IMAD.HI.U32 R7, R40, R68, RZ ;  /* 0x0000004428077227 */ /* 0x000fc800078e00ff */
[C---:B------:R-:W-:Y:S02]  /*12b0*/  VIADD R158, R0.reuse, 0x41 ;  /* 0x00000041009e7836 */ /* 0x040fe40000000000 */
[C---:B------:R-:W-:Y:S02]  /*12c0*/  VIADD R118, R0.reuse, 0x49 ;  /* 0x0000004900767836 */ /* 0x040fe40000000000 */
[----:B------:R-:W-:Y:S01]  /*12d0*/  IMAD.MOV R9, RZ, RZ, -R9 ;  /* 0x000000ffff097224 */ /* 0x000fe200078e0a09 */
[----:B------:R-:W-:Y:S01]  /*12e0*/  STL [R1+0x998], R158 ;  /* 0x0009989e01007387 */ /* 0x000fe20000100800 */
[----:B------:R-:W-:Y:S01]  /*12f0*/  IMAD R91, R39, R8, R91 ;  /* 0x00000008275b7224 */ /* 0x000fe200078e025b */
[----:B------:R-:W-:Y:S01]  /*1300*/  IABS R71, R118 ;  /* 0x0000007600477213 */ /* 0x000fe20000000000 */
[C---:B------:R-:W-:Y:S01]  /*1310*/  VIADD R105, R0.reuse, 0x51 ;  /* 0x0000005100697836 */ /* 0x040fe20000000000 */
[----:B------:R-:W-:Y:S01]  /*1320*/  STL [R1+0x9c8], R118 ;  /* 0x0009c87601007387 */ /* 0x000fe20000100800 */
[----:B0-----:R-:W-:Y:S01]  /*1330*/  VIADD R15, R0, 0x61 ;  /* 0x00000061000f7836 */ /* 0x001fe20000000000 */
[----:B------:R-:W-:Y:S01]  /*1340*/  IABS R75, R158 ;  /* 0x0000009e004b7213 */ /* 0x000fe20000000000 */
[----:B------:R-:W-:Y:S01]  /*1350*/  IMAD.MOV R6, RZ, RZ, -R6 ;  /* 0x000000ffff067224 */ /* 0x000fe200078e0a06 */
[----:B------:R-:W-:Y:S01]  /*1360*/  STL [R1+0x9c0], R105 ;  /* 0x0009c06901007387 */ /* 0x000fe20000100800 */
[----:B------:R-:W-:Y:S01]  /*1370*/  IMAD.MOV R10, RZ, RZ, -R10 ;  /* 0x000000ffff0a7224 */ /* 0x000fe200078e0a0a */
[----:B------:R-:W-:Y:S01]  /*1380*/  IABS R59, R15 ;  /* 0x0000000f003b7213 */ /* 0x000fe20000000000 */
[----:B------:R-:W-:Y:S01]  /*1390*/  IMAD.HI.U32 R8, R40, R79, RZ ;  /* 0x0000004f28087227 */ /* 0x000fe200078e00ff */
[----:B------:R-:W-:-:S03]  /*13a0*/  IABS R67, R105 ;  /* 0x0000006900437213 */ /* 0x000fc60000000000 */
[C---:B------:R-:W-:Y:S02]  /*13b0*/  VIADD R19, R0.reuse, 0x59 ;  /* 0x0000005900137836 */ /* 0x040fe40000000000 */
[----:B------:R-:W-:Y:S02]  /*13c0*/  IMAD.MOV R7, RZ, RZ, -R7 ;  /* 0x000000ffff077224 */ /* 0x000fe400078e0a07 */
[----:B-1----:R-:W-:Y:S01]  /*13d0*/  VIADD R11, R0, 0x69 ;  /* 0x00000069000b7836 */ /* 0x002fe20000000000 */
[----:B------:R-:W-:Y:S01]  /*13e0*/  STL [R1+0x9b0], R19 ;  /* 0x0009b01301007387 */ /* 0x000fe20000100800 */
[C---:B------:R-:W-:Y:S01]  /*13f0*/  IMAD R60, R39.reuse, R9, R60 ;  /* 0x00000009273c7224 */ /* 0x040fe200078e023c */
[----:B------:R-:W-:Y:S01]  /*1400*/  IABS R63, R19 ;  /* 0x00000013003f7213 */ /* 0x000fe20000000000 */
[C---:B------:R-:W-:Y:S01]  /*1410*/  IMAD R45, R39.reuse, R6, R45 ;  /* 0x00000006272d7224 */ /* 0x040fe200078e022d */
[----:B------:R0:W-:Y:S01]  /*1420*/  STL [R1+0x990], R15 ;  /* 0x0009900f01007387 */ /* 0x0001e20000100800 */
[----:B------:R-:W-:Y:S01]  /*1430*/  IMAD R56, R39, R10, R56 ;  /* 0x0000000a27387224 */ /* 0x000fe200078e0238 */
[----:B------:R-:W-:Y:S01]  /*1440*/  IABS R55, R11 ;  /* 0x0000000b00377213 */ /* 0x000fe20000000000 */
[----:B------:R-:W-:Y:S01]  /*1450*/  IMAD.HI.U32 R9, R40, R53, RZ ;  /* 0x0000003528097227 */ /* 0x000fe200078e00ff */
[----:B------:R1:W-:Y:S03]  /*1460*/  STL [R1+0x980], R11 ;  /* 0x0009800b01007387 */ /* 0x0003e60000100800 */
[----:B------:R-:W-:-:S02]  /*1470*/  IMAD.MOV R8, RZ, RZ, -R8 ;  /* 0x000000ffff087224 */ /* 0x000fc400078e0a08 */
[----:B------:R-:W-:-:S04]  /*1480*/  IMAD.HI.U32 R6, R40, R34, RZ ;  /* 0x0000002228067227 */ /* 0x000fc800078e00ff */
[----:B------:R-:W-:Y:S02]  /*1490*/  IMAD R68, R39, R7, R68 ;  /* 0x0000000727447224 */ /* 0x000fe400078e0244 */
[----:B------:R-:W-:-:S04]  /*14a0*/  IMAD.HI.U32 R10, R40, R50, RZ ;  /* 0x00000032280a7227 */ /* 0x000fc800078e00ff */
[----:B------:R-:W-:-:S04]  /*14b0*/  IMAD.HI.U32 R7, R40, R95, RZ ;  /* 0x0000005f28077227 */ /* 0x000fc800078e00ff */
[C---:B------:R-:W-:Y:S02]  /*14c0*/  VIADD R164, R0.reuse, 0x71 ;  /* 0x0000007100a47836 */ /* 0x040fe40000000000 */
[----:B------:R-:W-:Y:S02]  /*14d0*/  IMAD.MOV R12, RZ, RZ, -R9 ;  /* 0x000000ffff0c7224 */ /* 0x000fe400078e0a09 */
[----:B------:R-:W-:Y:S01]  /*14e0*/  IMAD R79, R39, R8, R79 ;  /* 0x00000008274f7224 */ /* 0x000fe200078e024f */
[----:B------:R-:W-:Y:S01]  /*14f0*/  STL [R1+0x96c], R164 ;  /* 0x00096ca401007387 */ /* 0x000fe20000100800 */
[C---:B0-----:R-:W-:Y:S01]  /*1500*/  VIADD R15, R0.reuse, 0x79 ;  /* 0x00000079000f7836 */ /* 0x041fe20000000000 */
[----:B------:R-:W-:Y:S01]  /*1510*/  IABS R52, R164 ;  /* 0x000000a400347213 */ /* 0x000fe20000000000 */
[----:B-1----:R-:W-:Y:S02]  /*1520*/  VIADD R11, R0, 0x22 ;  /* 0x00000022000b7836 */ /* 0x002fe40000000000 */
[----:B------:R-:W-:Y:S01]  /*1530*/  IMAD.MOV R6, RZ, RZ, -R6 ;  /* 0x000000ffff067224 */ /* 0x000fe200078e0a06 */
[----:B------:R0:W-:Y:S01]  /*1540*/  STL [R1+0x958], R15 ;  /* 0x0009580f01007387 */ /* 0x0001e20000100800 */
[----:B------:R-:W-:Y:S01]  /*1550*/  IMAD.MOV R9, RZ, RZ, -R10 ;  /* 0x000000ffff097224 */ /* 0x000fe200078e0a0a */
[----:B------:R-:W-:Y:S01]  /*1560*/  IABS R90, R11 ;  /* 0x0000000b005a7213 */ /* 0x000fe20000000000 */
[----:B------:R-:W-:Y:S01]  /*1570*/  IMAD.HI.U32 R8, R40, R59, RZ ;  /* 0x0000003b28087227 */ /* 0x000fe200078e00ff */
[----:B------:R-:W-:-:S03]  /*1580*/  IABS R49, R15 ;  /* 0x0000000f00317213 */ /* 0x000fc60000000000 */
[C---:B------:R-:W-:Y:S02]  /*1590*/  VIADD R27, R0.reuse, 0x12 ;  /* 0x00000012001b7836 */ /* 0x040fe40000000000 */
[----:B------:R-:W-:Y:S01]  /*15a0*/  IMAD.MOV R10, RZ, RZ, -R7 ;  /* 0x000000ffff0a7224 */ /* 0x000fe200078e0a07 */
[----:B0-----:R-:W0:Y:S01]  /*15b0*/  LDC R15, c[0x0][0x3a0] ;  /* 0x0000e800ff0f7b82 */ /* 0x001e220000000800 */
[----:B------:R-:W-:Y:S01]  /*15c0*/  VIADD R146, R0, 0x1a ;  /* 0x0000001a00927836 */ /* 0x000fe20000000000 */
[----:B------:R-:W-:Y:S01]  /*15d0*/  STL [R1+0x90c], R27 ;  /* 0x00090c1b01007387 */ /* 0x000fe20000100800 */
[C---:B------:R-:W-:Y:S01]  /*15e0*/  IMAD.HI.U32 R7, R40.reuse, R83, RZ ;  /* 0x0000005328077227 */ /* 0x040fe200078e00ff */
[----:B------:R-:W-:Y:S02]  /*15f0*/  IABS R98, R27 ;  /* 0x0000001b00627213 */ /* 0x000fe40000000000 */
[----:B------:R-:W-:Y:S01]  /*1600*/  STL [R1+0x91c], R146 ;  /* 0x00091c9201007387 */ /* 0x000fe20000100800 */
[----:B------:R-:W-:Y:S01]  /*1610*/  IMAD R34, R39, R6, R34 ;  /* 0x0000000627227224 */ /* 0x000fe200078e0222 */
[----:B------:R-:W-:Y:S01]  /*1620*/  IABS R94, R146 ;  /* 0x00000092005e7213 */ /* 0x000fe20000000000 */
[----:B------:R-:W-:Y:S01]  /*1630*/  IMAD.MOV R8, RZ, RZ, -R8 ;  /* 0x000000ffff087224 */ /* 0x000fe200078e0a08 */
[----:B------:R1:W-:Y:S01]  /*1640*/  STL [R1+0x928], R11 ;  /* 0x0009280b01007387 */ /* 0x0003e20000100800 */
[----:B------:R-:W-:-:S04]  /*1650*/  IMAD.HI.U32 R6, R40, R92, RZ ;  /* 0x0000005c28067227 */ /* 0x000fc800078e00ff */
[----:B------:R-:W-:Y:S02]  /*1660*/  IMAD R53, R39, R12, R53 ;  /* 0x0000000c27357224 */ /* 0x000fe400078e0235 */
[----:B------:R-:W-:Y:S02]  /*1670*/  IMAD.MOV R12, RZ, RZ, -R7 ;  /* 0x000000ffff0c7224 */ /* 0x000fe400078e0a07 */
[----:B------:R-:W-:-:S04]  /*1680*/  IMAD.HI.U32 R7, R40, R63, RZ ;  /* 0x0000003f28077227 */ /* 0x000fc800078e00ff */
[----:B------:R-:W-:Y:S02]  /*1690*/  IMAD R59, R39, R8, R59 ;  /* 0x00000008273b7224 */ /* 0x000fe400078e023b */
[----:B-1----:R-:W-:Y:S02]  /*16a0*/  VIADD R11, R0, 0x42 ;  /* 0x00000042000b7836 */ /* 0x002fe40000000000 */
[----:B------:R-:W-:Y:S02]  /*16b0*/  IMAD.MOV R6, RZ, RZ, -R6 ;  /* 0x000000ffff067224 */ /* 0x000fe400078e0a06 */
[----:B------:R-:W-:Y:S01]  /*16c0*/  IMAD.HI.U32 R8, R40, R90, RZ ;  /* 0x0000005a28087227 */ /* 0x000fe200078e00ff */
[----:B------:R-:W-:-:S03]  /*16d0*/  IABS R74, R11 ;  /* 0x0000000b004a7213 */ /* 0x000fc60000000000 */
[C---:B------:R-:W-:Y:S02]  /*16e0*/  IMAD R83, R39.reuse, R12, R83 ;  /* 0x0000000c27537224 */ /* 0x040fe400078e0253 */
[----:B------:R-:W-:Y:S02]  /*16f0*/  IMAD.MOV R12, RZ, RZ, -R7 ;  /* 0x000000ffff0c7224 */ /* 0x000fe400078e0a07 */
[----:B------:R-:W-:Y:S02]  /*1700*/  IMAD R92, R39, R6, R92 ;  /* 0x00000006275c7224 */ /* 0x000fe400078e025c */
[----:B------:R-:W-:Y:S02]  /*1710*/  IMAD.MOV R8, RZ, RZ, -R8 ;  /* 0x000000ffff087224 */ /* 0x000fe400078e0a08 */
[----:B------:R-:W-:-:S04]  /*1720*/  IMAD.HI.U32 R6, R40, R72, RZ ;  /* 0x0000004828067227 */ /* 0x000fc800078e00ff */
[C---:B------:R-:W-:Y:S02]  /*1730*/  IMAD R63, R39.reuse, R12, R63 ;  /* 0x0000000c273f7224 */ /* 0x040fe400078e023f */
[C---:B------:R-:W-:Y:S02]  /*1740*/  VIADD R35, R0.reuse, 0x2a ;  /* 0x0000002a00237836 */ /* 0x040fe40000000000 */
[C---:B------:R-:W-:Y:S02]  /*1750*/  VIADD R12, R0.reuse, 0x32 ;  /* 0x00000032000c7836 */ /* 0x040fe40000000000 */
        /* <DEDUP_REMOVED lines=11> */
[C---:B------:R-:W-:Y:S01]  /*1810*/  VIADD R111, R0.reuse, 0x4a ;  /* 0x0000004a006f7836 */ /* 0x040fe20000000000 */
[----:B------:R1:W-:Y:S01]  /*1820*/  STL [R1+0x9a4], R11 ;  /* 0x0009a40b01007387 */ /* 0x0003e20000100800 */
[C---:B------:R-:W-:Y:S01]  /*1830*/  VIADD R19, R0.reuse, 0x52 ;  /* 0x0000005200137836 */ /* 0x040fe20000000000 */
[----:B------:R-:W-:Y:S01]  /*1840*/  IABS R78, R31 ;  /* 0x0000001f004e7213 */ /* 0x000fe20000000000 */
[C---:B------:R-:W-:Y:S01]  /*1850*/  VIADD R38, R0.reuse, 0x5a ;  /* 0x0000005a00267836 */ /* 0x040fe20000000000 */
[----:B------:R-:W-:Y:S01]  /*1860*/  STL [R1+0x9d4], R111 ;  /* 0x0009d46f01007387 */ /* 0x000fe20000100800 */
[----:B------:R-:W-:Y:S01]  /*1870*/  IMAD R72, R39, R6, R72 ;  /* 0x0000000627487224 */ /* 0x000fe200078e0248 */
[----:B------:R-:W-:Y:S01]  /*1880*/  IABS R66, R19 ;  /* 0x0000001300427213 */ /* 0x000fe20000000000 */
[----:B------:R-:W-:Y:S01]  /*1890*/  IMAD.MOV R8, RZ, RZ, -R8 ;  /* 0x000000ffff087224 */ /* 0x000fe200078e0a08 */
[----:B------:R-:W-:Y:S01]  /*18a0*/  STL [R1+0x9bc], R19 ;  /* 0x0009bc1301007387 */ /* 0x000fe20000100800 */
[----:B------:R-:W-:Y:S01]  /*18b0*/  VIADD R30, R0, 0x62 ;  /* 0x00000062001e7836 */ /* 0x000fe20000000000 */
[----:B------:R-:W-:Y:S01]  /*18c0*/  IABS R62, R38 ;  /* 0x00000026003e7213 */ /* 0x000fe20000000000 */
[----:B------:R-:W-:Y:S01]  /*18d0*/  IMAD.HI.U32 R6, R40, R99, RZ ;  /* 0x0000006328067227 */ /* 0x000fe200078e00ff */
[----:B------:R-:W-:Y:S01]  /*18e0*/  STL [R1+0x9ac], R38 ;  /* 0x0009ac2601007387 */ /* 0x000fe20000100800 */
[----:B------:R-:W-:-:S02]  /*18f0*/  IABS R70, R111 ;  /* 0x0000006f00467213 */ /* 0x000fc40000000000 */
[C---:B------:R-:W-:Y:S01]  /*1900*/  VIADD R163, R0.reuse, 0x72 ;  /* 0x0000007200a37836 */ /* 0x040fe20000000000 */
[----:B------:R-:W-:Y:S01]  /*1910*/  STL [R1+0x98c], R30 ;  /* 0x00098c1e01007387 */ /* 0x000fe20000100800 */
[----:B-1----:R-:W-:Y:S01]  /*1920*/  VIADD R11, R0, 0x7a ;  /* 0x0000007a000b7836 */ /* 0x002fe20000000000 */
[----:B------:R-:W-:Y:S01]  /*1930*/  IABS R58, R30 ;  /* 0x0000001e003a7213 */ /* 0x000fe20000000000 */
[----:B------:R-:W-:Y:S01]  /*1940*/  IMAD R74, R39, R8, R74 ;  /* 0x00000008274a7224 */ /* 0x000fe200078e024a */
[----:B------:R-:W-:Y:S01]  /*1950*/  STL [R1+0x960], R163 ;  /* 0x000960a301007387 */ /* 0x000fe20000100800 */
[----:B------:R-:W-:Y:S01]  /*1960*/  IMAD.MOV R6, RZ, RZ, -R6 ;  /* 0x000000ffff067224 */ /* 0x000fe200078e0a06 */
[----:B------:R-:W-:Y:S01]  /*1970*/  IABS R48, R11 ;  /* 0x0000000b00307213 */ /* 0x000fe20000000000 */
[----:B------:R-:W-:Y:S01]  /*1980*/  IMAD.HI.U32 R8, R40, R54, RZ ;  /* 0x0000003628087227 */ /* 0x000fe200078e00ff */
[----:B------:R-:W-:Y:S01]  /*1990*/  STL [R1+0x97c], R123 ;  /* 0x00097c7b01007387 */ /* 0x000fe20000100800 */
[----:B------:R-:W-:-:S02]  /*19a0*/  IABS R51, R163 ;  /* 0x000000a300337213 */ /* 0x000fc40000000000 */
[----:B------:R-:W-:Y:S01]  /*19b0*/  VIADD R139, R0, 0x13 ;  /* 0x00000013008b7836 */ /* 0x000fe20000000000 */
[----:B------:R1:W-:Y:S01]  /*19c0*/  STL [R1+0x954], R11 ;  /* 0x0009540b01007387 */ /* 0x0003e20000100800 */
[C---:B------:R-:W-:Y:S02]  /*19d0*/  IMAD R99, R39.reuse, R6, R99 ;  /* 0x0000000627637224 */ /* 0x040fe400078e0263 */
[----:B------:R-:W-:Y:S01]  /*19e0*/  IMAD R95, R39, R10, R95 ;  /* 0x0000000a275f7224 */ /* 0x000fe200078e025f */
[----:B------:R-:W-:Y:S01]  /*19f0*/  IABS R97, R139 ;  /* 0x0000008b00617213 */ /* 0x000fe20000000000 */
[----:B------:R-:W-:Y:S01]  /*1a00*/  IMAD.MOV R8, RZ, RZ, -R8 ;  /* 0x000000ffff087224 */ /* 0x000fe200078e0a08 */
[----:B------:R2:W-:Y:S01]  /*1a10*/  STL [R1+0x910], R139 ;  /* 0x0009108b01007387 */ /* 0x0005e20000100800 */
[----:B------:R-:W-:-:S04]  /*1a20*/  IMAD.HI.U32 R6, R40, R87, RZ ;  /* 0x0000005728067227 */ /* 0x000fc800078e00ff */
[----:B-1----:R-:W-:Y:S02]  /*1a30*/  IMAD R11, R5, 0x80, R107 ;  /* 0x00000080050b7824 */ /* 0x002fe400078e026b */
[----:B------:R-:W-:-:S03]  /*1a40*/  IMAD.HI.U32 R10, R40, R71, RZ ;  /* 0x00000047280a7227 */ /* 0x000fc600078e00ff */
[----:B------:R-:W-:Y:S01]  /*1a50*/  ISETP.GE.AND P6, PT, R11, RZ, PT ;  /* 0x000000ff0b00720c */ /* 0x000fe20003fc6270 */
[C---:B------:R-:W-:Y:S01]  /*1a60*/  IMAD R54, R39.reuse, R8, R54 ;  /* 0x0000000827367224 */ /* 0x040fe200078e0236 */
[----:B------:R-:W-:Y:S01]  /*1a70*/  IABS R8, R11 ;  /* 0x0000000b00087213 */ /* 0x000fe20000000000 */
[----:B------:R-:W-:Y:S02]  /*1a80*/  IMAD.MOV R6, RZ, RZ, -R6 ;  /* 0x000000ffff067224 */ /* 0x000fe400078e0a06 */
[----:B------:R-:W-:Y:S02]  /*1a90*/  IMAD.MOV R10, RZ, RZ, -R10 ;  /* 0x000000ffff0a7224 */ /* 0x000fe400078e0a0a */
[C---:B------:R-:W-:Y:S02]  /*1aa0*/  IMAD R87, R39.reuse, R6, R87 ;  /* 0x0000000627577224 */ /* 0x040fe400078e0257 */
[----:B------:R-:W-:Y:S02]  /*1ab0*/  IMAD R71, R39, R10, R71 ;  /* 0x0000000a27477224 */ /* 0x000fe400078e0247 */
[----:B------:R-:W-:-:S04]  /*1ac0*/  IMAD.HI.U32 R2, R40, R97, RZ ;  /* 0x0000006128027227 */ /* 0x000fc800078e00ff */
[----:B------:R-:W-:-:S04]  /*1ad0*/  IMAD.HI.U32 R6, R40, R67, RZ ;  /* 0x0000004328067227 */ /* 0x000fc800078e00ff */
[----:B------:R-:W-:-:S04]  /*1ae0*/  IMAD.HI.U32 R10, R40, R52, RZ ;  /* 0x00000034280a7227 */ /* 0x000fc800078e00ff */
[----:B------:R-:W-:-:S04]  /*1af0*/  IMAD.HI.U32 R4, R4, R8, RZ ;  /* 0x0000000804047227 */ /* 0x000fc800078e00ff */
[----:B------:R-:W-:Y:S02]  /*1b00*/  IMAD.MOV R2, RZ, RZ, -R2 ;  /* 0x000000ffff027224 */ /* 0x000fe400078e0a02 */
[----:B------:R-:W-:Y:S02]  /*1b10*/  IMAD.MOV R6, RZ, RZ, -R6 ;  /* 0x000000ffff067224 */ /* 0x000fe400078e0a06 */
[----:B------:R-:W-:Y:S02]  /*1b20*/  IMAD.MOV R10, RZ, RZ, -R10 ;  /* 0x000000ffff0a7224 */ /* 0x000fe400078e0a0a */
[----:B------:R-:W-:Y:S02]  /*1b30*/  IMAD.MOV R4, RZ, RZ, -R4 ;  /* 0x000000ffff047224 */ /* 0x000fe400078e0a04 */
[C---:B------:R-:W-:Y:S02]  /*1b40*/  IMAD R97, R39.reuse, R2, R97 ;  /* 0x0000000227617224 */ /* 0x040fe400078e0261 */
[----:B------:R-:W-:-:S02]  /*1b50*/  IMAD R67, R39, R6, R67 ;  /* 0x0000000627437224 */ /* 0x000fc400078e0243 */
[----:B------:R-:W-:Y:S02]  /*1b60*/  IMAD R52, R39, R10, R52 ;  /* 0x0000000a27347224 */ /* 0x000fe400078e0234 */
[----:B------:R-:W-:Y:S02]  /*1b70*/  IMAD R2, R3, R4, R8 ;  /* 0x0000000403027224 */ /* 0x000fe400078e0208 */
[----:B------:R-:W-:-:S03]  /*1b80*/  IMAD.HI.U32 R10, R40, R49, RZ ;  /* 0x00000031280a7227 */ /* 0x000fc600078e00ff */
[----:B------:R-:W-:Y:S01]  /*1b90*/  ISETP.GT.U32.AND P0, PT, R3, R2, PT ;  /* 0x000000020300720c */ /* 0x000fe20003f04070 */
[----:B------:R-:W-:-:S04]  /*1ba0*/  IMAD.HI.U32 R6, R40, R98, RZ ;  /* 0x0000006228067227 */ /* 0x000fc800078e00ff */
[----:B------:R-:W-:Y:S02]  /*1bb0*/  IMAD R50, R39, R9, R50 ;  /* 0x0000000927327224 */ /* 0x000fe400078e0232 */
[----:B------:R-:W-:-:S04]  /*1bc0*/  IMAD.HI.U32 R9, R40, R75, RZ ;  /* 0x0000004b28097227 */ /* 0x000fc800078e00ff */
[----:B------:R-:W-:Y:S02]  /*1bd0*/  IMAD.MOV R10, RZ, RZ, -R10 ;  /* 0x000000ffff0a7224 */ /* 0x000fe400078e0a0a */
        /* <DEDUP_REMOVED lines=8> */
[----:B------:R-:W-:Y:S02]  /*1c60*/  IMAD R75, R39, R14, R75 ;  /* 0x0000000e274b7224 */ /* 0x000fe400078e024b */
[----:B------:R-:W-:Y:S02]  /*1c70*/  IMAD.MOV R14, RZ, RZ, -R9 ;  /* 0x000000ffff0e7224 */ /* 0x000fe400078e0a09 */
[----:B------:R-:W-:Y:S02]  /*1c80*/  IMAD.MOV R6, RZ, RZ, -R6 ;  /* 0x000000ffff067224 */ /* 0x000fe400078e0a06 */
[----:B------:R-:W-:Y:S02]  /*1c90*/  IMAD.MOV R10, RZ, RZ, -R10 ;  /* 0x000000ffff0a7224 */ /* 0x000fe400078e0a0a */
[----:B------:R-:W-:Y:S02]  /*1ca0*/  VIADD R26, R0, 0x1b ;  /* 0x0000001b001a7836 */ /* 0x000fe40000000000 */
[----:B------:R-:W-:-:S03]  /*1cb0*/  IMAD.HI.U32 R9, R40, R86, RZ ;  /* 0x0000005628097227 */ /* 0x000fc600078e00ff */
[----:B------:R-:W-:Y:S01]  /*1cc0*/  IABS R93, R26 ;  /* 0x0000001a005d7213 */ /* 0x000fe20000000000 */
[----:B------:R-:W-:Y:S01]  /*1cd0*/  IMAD.MOV R7, RZ, RZ, -R7 ;  /* 0x000000ffff077224 */ /* 0x000fe200078e0a07 */
[----:B------:R2:W-:Y:S01]  /*1ce0*/  STL [R1+0x920], R26 ;  /* 0x0009201a01007387 */ /* 0x0005e20000100800 */
[C---:B------:R-:W-:Y:S02]  /*1cf0*/  VIADD R119, R0.reuse, 0x23 ;  /* 0x0000002300777836 */ /* 0x040fe40000000000 */
[C---:B------:R-:W-:Y:S02]  /*1d00*/  IMAD R82, R39.reuse, R6, R82 ;  /* 0x0000000627527224 */ /* 0x040fe400078e0252 */
[----:B------:R-:W-:Y:S01]  /*1d10*/  IMAD R66, R39, R10, R66 ;  /* 0x0000000a27427224 */ /* 0x000fe200078e0242 */
[----:B------:R2:W-:Y:S01]  /*1d20*/  STL [R1+0x924], R119 ;  /* 0x0009247701007387 */ /* 0x0005e20000100800 */
[----:B------:R-:W-:Y:S01]  /*1d30*/  VIADD R106, R0, 0x2b ;  /* 0x0000002b006a7836 */ /* 0x000fe20000000000 */
[----:B------:R-:W-:Y:S01]  /*1d40*/  IABS R89, R119 ;  /* 0x0000007700597213 */ /* 0x000fe20000000000 */
[----:B------:R-:W-:-:S02]  /*1d50*/  @!P0 IMAD.IADD R2, R2, 0x1, -R3 ;  /* 0x0000000102028824 */ /* 0x000fc400078e0a03 */
[----:B------:R-:W-:Y:S01]  /*1d60*/  IMAD.MOV R9, RZ, RZ, -R9 ;  /* 0x000000ffff097224 */ /* 0x000fe200078e0a09 */
[----:B------:R2:W-:Y:S01]  /*1d70*/  STL [R1+0x93c], R106 ;  /* 0x00093c6a01007387 */ /* 0x0005e20000100800 */
[----:B------:R-:W-:Y:S01]  /*1d80*/  IMAD R94, R39, R7, R94 ;  /* 0x00000007275e7224 */ /* 0x000fe200078e025e */
[----:B------:R-:W-:Y:S01]  /*1d90*/  ISETP.GT.U32.AND P0, PT, R3, R2, PT ;  /* 0x000000020300720c */ /* 0x000fe20003f04070 */
[C---:B------:R-:W-:Y:S01]  /*1da0*/  IMAD.HI.U32 R6, R40.reuse, R62, RZ ;  /* 0x0000003e28067227 */ /* 0x040fe200078e00ff */
[----:B------:R2:W-:Y:S01]  /*1db0*/  STL [R1+0x8a4], R11 ;  /* 0x0008a40b01007387 */ /* 0x0005e20000100800 */
[----:B------:R-:W-:Y:S02]  /*1dc0*/  IABS R85, R106 ;  /* 0x0000006a00557213 */ /* 0x000fe40000000000 */
[----:B------:R-:W-:-:S04]  /*1dd0*/  IMAD.HI.U32 R10, R40, R48, RZ ;  /* 0x00000030280a7227 */ /* 0x000fc800078e00ff */
[C---:B------:R-:W-:Y:S02]  /*1de0*/  VIADD R117, R0.reuse, 0x33 ;  /* 0x0000003300757836 */ /* 0x040fe40000000000 */
[----:B------:R-:W-:Y:S02]  /*1df0*/  VIADD R116, R0, 0x3b ;  /* 0x0000003b00747836 */ /* 0x000fe40000000000 */
[----:B------:R-:W-:Y:S01]  /*1e00*/  IMAD.HI.U32 R7, R40, R78, RZ ;  /* 0x0000004e28077227 */ /* 0x000fe200078e00ff */
[----:B------:R-:W-:Y:S01]  /*1e10*/  IABS R81, R117 ;  /* 0x0000007500517213 */ /* 0x000fe20000000000 */
[----:B------:R2:W-:Y:S01]  /*1e20*/  STL [R1+0x94c], R117 ;  /* 0x00094c7501007387 */ /* 0x0005e20000100800 */
[----:B------:R-:W-:Y:S01]  /*1e30*/  IABS R77, R116 ;  /* 0x00000074004d7213 */ /* 0x000fe20000000000 */
[C---:B------:R-:W-:Y:S02]  /*1e40*/  VIADD R115, R0.reuse, 0x43 ;  /* 0x0000004300737836 */ /* 0x040fe40000000000 */
[----:B------:R-:W-:Y:S01]  /*1e50*/  IMAD R86, R39, R9, R86 ;  /* 0x0000000927567224 */ /* 0x000fe200078e0256 */
[----:B------:R2:W-:Y:S01]  /*1e60*/  STL [R1+0x970], R116 ;  /* 0x0009707401007387 */ /* 0x0005e20000100800 */
[----:B------:R-:W-:Y:S01]  /*1e70*/  IMAD.MOV R6, RZ, RZ, -R6 ;  /* 0x000000ffff067224 */ /* 0x000fe200078e0a06 */
[----:B------:R-:W-:Y:S01]  /*1e80*/  IABS R73, R115 ;  /* 0x0000007300497213 */ /* 0x000fe20000000000 */
[----:B------:R-:W-:Y:S01]  /*1e90*/  IMAD.MOV R10, RZ, RZ, -R10 ;  /* 0x000000ffff0a7224 */ /* 0x000fe200078e0a0a */
[----:B------:R2:W-:Y:S01]  /*1ea0*/  STL [R1+0x9a0], R115 ;  /* 0x0009a07301007387 */ /* 0x0005e20000100800 */
[----:B------:R-:W-:-:S02]  /*1eb0*/  VIADD R114, R0, 0x4b ;  /* 0x0000004b00727836 */ /* 0x000fc40000000000 */
[----:B------:R-:W-:-:S03]  /*1ec0*/  IMAD.HI.U32 R9, R40, R70, RZ ;  /* 0x0000004628097227 */ /* 0x000fc600078e00ff */
[----:B------:R2:W-:Y:S01]  /*1ed0*/  STL [R1+0x9d0], R114 ;  /* 0x0009d07201007387 */ /* 0x0005e20000100800 */
[----:B------:R-:W-:Y:S01]  /*1ee0*/  IMAD.MOV R7, RZ, RZ, -R7 ;  /* 0x000000ffff077224 */ /* 0x000fe200078e0a07 */
[----:B------:R-:W-:Y:S01]  /*1ef0*/  IABS R69, R114 ;  /* 0x0000007200457213 */ /* 0x000fe20000000000 */
[----:B------:R-:W-:-:S04]  /*1f00*/  IMAD.HI.U32 R5, R40, R93, RZ ;  /* 0x0000005d28057227 */ /* 0x000fc800078e00ff */
[C---:B------:R-:W-:Y:S02]  /*1f10*/  VIADD R113, R0.reuse, 0x53 ;  /* 0x0000005300717836 */ /* 0x040fe40000000000 */
[C---:B------:R-:W-:Y:S02]  /*1f20*/  VIADD R109, R0.reuse, 0x5b ;  /* 0x0000005b006d7836 */ /* 0x040fe40000000000 */
[----:B------:R-:W-:Y:S01]  /*1f30*/  VIADD R108, R0, 0x63 ;  /* 0x00000063006c7836 */ /* 0x000fe20000000000 */
[----:B------:R2:W-:Y:S01]  /*1f40*/  STL [R1+0x9b8], R113 ;  /* 0x0009b87101007387 */ /* 0x0005e20000100800 */
[C---:B------:R-:W-:Y:S01]  /*1f50*/  IMAD R62, R39.reuse, R6, R62 ;  /* 0x00000006273e7224 */ /* 0x040fe200078e023e */
[----:B------:R-:W-:Y:S01]  /*1f60*/  IABS R65, R113 ;  /* 0x0000007100417213 */ /* 0x000fe20000000000 */
[C---:B------:R-:W-:Y:S01]  /*1f70*/  IMAD R48, R39.reuse, R10, R48 ;  /* 0x0000000a27307224 */ /* 0x040fe200078e0230 */
[----:B------:R2:W-:Y:S01]  /*1f80*/  STL [R1+0x9a8], R109 ;  /* 0x0009a86d01007387 */ /* 0x0005e20000100800 */
[----:B------:R-:W-:Y:S01]  /*1f90*/  IMAD.MOV R9, RZ, RZ, -R9 ;  /* 0x000000ffff097224 */ /* 0x000fe200078e0a09 */
[----:B------:R-:W-:Y:S01]  /*1fa0*/  IABS R61, R109 ;  /* 0x0000006d003d7213 */ /* 0x000fe20000000000 */
[----:B------:R-:W-:Y:S01]  /*1fb0*/  IMAD R78, R39, R7, R78 ;  /* 0x00000007274e7224 */ /* 0x000fe200078e024e */
[----:B------:R2:W-:Y:S01]  /*1fc0*/  STL [R1+0x988], R108 ;  /* 0x0009886c01007387 */ /* 0x0005e20000100800 */
[----:B------:R-:W-:Y:S01]  /*1fd0*/  IMAD.HI.U32 R6, R40, R89, RZ ;  /* 0x0000005928067227 */ /* 0x000fe200078e00ff */
[----:B------:R-:W-:-:S03]  /*1fe0*/  IABS R57, R108 ;  /* 0x0000006c00397213 */ /* 0x000fc60000000000 */
[----:B------:R-:W-:Y:S02]  /*1ff0*/  IMAD.MOV R10, RZ, RZ, -R5 ;  /* 0x000000ffff0a7224 */ /* 0x000fe400078e0a05 */
[----:B------:R-:W-:-:S04]  /*2000*/  IMAD.HI.U32 R7, R40, R58, RZ ;  /* 0x0000003a28077227 */ /* 0x000fc800078e00ff */
[----:B------:R-:W-:-:S04]  /*2010*/  IMAD.HI.U32 R4, R40, R81, RZ ;  /* 0x0000005128047227 */ /* 0x000fc800078e00ff */
[----:B------:R-:W-:-:S04]  /*2020*/  IMAD.HI.U32 R5, R40, R77, RZ ;  /* 0x0000004d28057227 */ /* 0x000fc800078e00ff */
[C---:B------:R-:W-:Y:S02]  /*2030*/  IMAD R70, R39.reuse, R9, R70 ;  /* 0x0000000927467224 */ /* 0x040fe400078e0246 */
[----:B------:R-:W-:Y:S02]  /*2040*/  IMAD.MOV R6, RZ, RZ, -R6 ;  /* 0x000000ffff067224 */ /* 0x000fe400078e0a06 */
[----:B------:R-:W-:Y:S02]  /*2050*/  IMAD R93, R39, R10, R93 ;  /* 0x0000000a275d7224 */ /* 0x000fe400078e025d */
[----:B------:R-:W-:-:S04]  /*2060*/  IMAD.HI.U32 R9, R40, R51, RZ ;  /* 0x0000003328097227 */ /* 0x000fc800078e00ff */
[----:B------:R-:W-:Y:S02]  /*2070*/  IMAD.MOV R7, RZ, RZ, -R7 ;  /* 0x000000ffff077224 */ /* 0x000fe400078e0a07 */
[----:B------:R-:W-:Y:S02]  /*2080*/  IMAD.MOV R8, RZ, RZ, -R4 ;  /* 0x000000ffff087224 */ /* 0x000fe400078e0a04 */
[----:B------:R-:W-:Y:S02]  /*2090*/  IMAD.MOV R10, RZ, RZ, -R5 ;  /* 0x000000ffff0a7224 */ /* 0x000fe400078e0a05 */
[----:B------:R-:W-:-:S04]  /*20a0*/  IMAD.HI.U32 R4, R40, R65, RZ ;  /* 0x0000004128047227 */ /* 0x000fc800078e00ff */
[----:B0-----:R-:W-:Y:S02]  /*20b0*/  VIADD R5, R15, 0xffffffff ;  /* 0xffffffff0f057836 */ /* 0x001fe40000000000 */
[----:B------:R-:W-:Y:S02]  /*20c0*/  IMAD R89, R39, R6, R89 ;  /* 0x0000000627597224 */ /* 0x000fe400078e0259 */
[----:B------:R-:W-:Y:S01]  /*20d0*/  @!P0 IMAD.IADD R2, R2, 0x1, -R3 ;  /* 0x0000000102028824 */ /* 0x000fe200078e0a03 */
[----:B------:R-:W-:Y:S01]  /*20e0*/  ISETP.GE.U32.AND P2, PT, R5, 0x7fffff80, PT ;  /* 0x7fffff800500780c */ /* 0x000fe20003f46070 */
[----:B------:R-:W-:Y:S02]  /*20f0*/  IMAD.MOV R12, RZ, RZ, -R9 ;  /* 0x000000ffff0c7224 */ /* 0x000fe400078e0a09 */
[----:B------:R-:W-:Y:S02]  /*2100*/  IMAD R58, R39, R7, R58 ;  /* 0x00000007273a7224 */ /* 0x000fe400078e023a */
[----:B------:R-:W-:-:S04]  /*2110*/  IMAD.HI.U32 R6, R40, R73, RZ ;  /* 0x0000004928067227 */ /* 0x000fc800078e00ff */
[----:B------:R-:W-:Y:S02]  /*2120*/  VIADD R3, R15, 0xffffffef ;  /* 0xffffffef0f037836 */ /* 0x000fe40000000000 */
[----:B------:R-:W-:-:S03]  /*2130*/  IMAD.HI.U32 R7, R40, R85, RZ ;  /* 0x0000005528077227 */ /* 0x000fc600078e00ff */
[----:B------:R-:W-:Y:S01]  /*2140*/  ISETP.GE.U32.AND P4, PT, R3, 0x7fffff70, PT ;  /* 0x7fffff700300780c */ /* 0x000fe20003f86070 */
[----:B------:R-:W-:Y:S02]  /*2150*/  IMAD.MOV R4, RZ, RZ, -R4 ;  /* 0x000000ffff047224 */ /* 0x000fe400078e0a04 */
[----:B------:R-:W-:Y:S02]  /*2160*/  VIADD R5, R15, 0xffffffe7 ;  /* 0xffffffe70f057836 */ /* 0x000fe40000000000 */
[----:B------:R-:W-:Y:S02]  /*2170*/  IMAD R51, R39, R12, R51 ;  /* 0x0000000c27337224 */ /* 0x000fe400078e0233 */
[----:B------:R-:W-:Y:S01]  /*2180*/  IMAD.MOV R6, RZ, RZ, -R6 ;  /* 0x000000ffff067224 */ /* 0x000fe200078e0a06 */
[----:B------:R-:W-:Y:S01]  /*2190*/  ISETP.GE.U32.AND P5, PT, R5, 0x7fffff68, PT ;  /* 0x7fffff680500780c */ /* 0x000fe20003fa6070 */
[----:B------:R-:W-:Y:S02]  /*21a0*/  IMAD.MOV R12, RZ, RZ, -R7 ;  /* 0x000000ffff0c7224 */ /* 0x000fe400078e0a07 */
[----:B------:R-:W-:-:S02]  /*21b0*/  IMAD R65, R39, R4, R65 ;  /* 0x0000000427417224 */ /* 0x000fc400078e0241 */
[----:B------:R-:W-:-:S04]  /*21c0*/  IMAD.HI.U32 R7, R40, R69, RZ ;  /* 0x0000004528077227 */ /* 0x000fc800078e00ff */
[----:B------:R-:W-:-:S04]  /*21d0*/  IMAD.HI.U32 R3, R40, R61, RZ ;  /* 0x0000003d28037227 */ /* 0x000fc800078e00ff */
[----:B------:R-:W-:-:S04]  /*21e0*/  IMAD.HI.U32 R4, R40, R57, RZ ;  /* 0x0000003928047227 */ /* 0x000fc800078e00ff */
[C---:B------:R-:W-:Y:S02]  /*21f0*/  IMAD R73, R39.reuse, R6, R73 ;  /* 0x0000000627497224 */ /* 0x040fe400078e0249 */
[----:B------:R-:W-:Y:S02]  /*2200*/  IMAD R85, R39, R12, R85 ;  /* 0x0000000c27557224 */ /* 0x000fe400078e0255 */
[----:B------:R-:W-:Y:S02]  /*2210*/  VIADD R6, R15, 0xfffffff7 ;  /* 0xfffffff70f067836 */ /* 0x000fe40000000000 */
[----:B------:R-:W-:Y:S02]  /*2220*/  IMAD.MOV.U32 R5, RZ, RZ, R2 ;  /* 0x000000ffff057224 */ /* 0x000fe400078e0002 */
[----:B------:R-:W-:Y:S01]  /*2230*/  IMAD.MOV R12, RZ, RZ, -R7 ;  /* 0x000000ffff0c7224 */ /* 0x000fe200078e0a07 */
[----:B------:R-:W-:Y:S01]  /*2240*/  ISETP.GE.U32.AND P0, PT, R6, 0x7fffff78, PT ;  /* 0x7fffff780600780c */ /* 0x000fe20003f06070 */
[----:B------:R-:W-:-:S02]  /*2250*/  IMAD.MOV R2, RZ, RZ, -R3 ;  /* 0x000000ffff027224 */ /* 0x000fc400078e0a03 */
[----:B------:R-:W-:Y:S02]  /*2260*/  IMAD.MOV R4, RZ, RZ, -R4 ;  /* 0x000000ffff047224 */ /* 0x000fe400078e0a04 */
[----:B------:R-:W-:Y:S01]  /*2270*/  @!P6 IMAD.MOV R5, RZ, RZ, -R5 ;  /* 0x000000ffff05e224 */ /* 0x000fe200078e0a05 */
[----:B------:R-:W-:Y:S01]  /*2280*/  @!P3 LOP3.LUT R5, RZ, R28, RZ, 0x33, !PT ;  /* 0x0000001cff05b212 */ /* 0x000fe200078e33ff */
[C---:B------:R-:W-:Y:S02]  /*2290*/  IMAD R55, R39.reuse, R14, R55 ;  /* 0x0000000e27377224 */ /* 0x040fe400078e0237 */
[C---:B------:R-:W-:Y:S02]  /*22a0*/  IMAD R81, R39.reuse, R8, R81 ;  /* 0x0000000827517224 */ /* 0x040fe400078e0251 */
[C---:B------:R-:W-:Y:S02]  /*22b0*/  IMAD R77, R39.reuse, R10, R77 ;  /* 0x0000000a274d7224 */ /* 0x040fe400078e024d */
[----:B------:R-:W-:-:S02]  /*22c0*/  IMAD R69, R39, R12, R69 ;  /* 0x0000000c27457224 */ /* 0x000fc400078e0245 */
[C---:B------:R-:W-:Y:S02]  /*22d0*/  IMAD R61, R39.reuse, R2, R61 ;  /* 0x00000002273d7224 */ /* 0x040fe400078e023d */
[----:B------:R-:W-:Y:S02]  /*22e0*/  IMAD R57, R39, R4, R57 ;  /* 0x0000000427397224 */ /* 0x000fe400078e0239 */
[----:B------:R-:W-:Y:S01]  /*22f0*/  VIADD R3, R15, 0xffffffdf ;  /* 0xffffffdf0f037836 */ /* 0x000fe20000000000 */
[----:B--23--:R-:W-:Y:S06]  /*2300*/  BRA.U UP0, `(.L_x_5) ;  /* 0x0000000100187547 */ /* 0x00cfec000b800000 */
[----:B------:R-:W-:Y:S01]  /*2310*/  ELECT P3, URZ, PT ;  /* 0x0000000000ff782f */ /* 0x000fe20003860000 */
[----:B------:R-:W-:Y:S01]  /*2320*/  IMAD.MOV.U32 R2, RZ, RZ, 0x1 ;  /* 0x00000001ff027424 */ /* 0x000fe200078e00ff */
[----:B------:R-:W-:Y:S01]  /*2330*/  UMOV UR6, 0x40 ;  /* 0x0000004000067882 */ /* 0x000fe20000000000 */
[----:B------:R-:W-:Y:S01]  /*2340*/  UVIRTCOUNT.DEALLOC.SMPOOL 0x80 ;  /* 0x000000800000784c */ /* 0x000fe20000000000 */
[----:B------:R-:W-:-:S09]  /*2350*/  ULEA UR6, UR5, UR6, 0x18 ;  /* 0x0000000605067291 */ /* 0x000fd2000f8ec0ff */
[----:B------:R0:W-:Y:S03]  /*2360*/  @P3 STS.U8 [UR6], R2 ;  /* 0x00000002ff003988 */ /* 0x0001e60008000006 */
.L_x_5:
[----:B------:R-:W-:Y:S01]  /*2370*/  UIADD3 UR10, UPT, UPT, UR8, UR10, URZ ;  /* 0x0000000a080a7290 */ /* 0x000fe2000fffe0ff */
[----:B------:R-:W-:Y:S01]  /*2380*/  ISETP.GE.U32.AND P3, PT, R3, 0x7fffff60, PT ;  /* 0x7fffff600300780c */ /* 0x000fe20003f66070 */
[----:B------:R-:W-:Y:S01]  /*2390*/  VOTEU.ALL UP1, P1 ;  /* 0x0000000000ff7886 */ /* 0x000fe20000820000 */
[----:B------:R-:W-:Y:S01]  /*23a0*/  UIADD3 UR6, UPT, UPT, UR9, 0x10000, URZ ;  /* 0x0001000009067890 */ /* 0x000fe2000fffe0ff */
[----:B------:R-:W-:Y:S01]  /*23b0*/  IMAD R3, R5, UR11, RZ ;  /* 0x0000000b05037c24 */ /* 0x000fe2000f8e02ff */
[----:B------:R-:W-:Y:S01]  /*23c0*/  VOTEU.ALL UP2, P1 ;  /* 0x0000000000ff7886 */ /* 0x000fe20000840000 */
[----:B------:R-:W-:Y:S01]  /*23d0*/  IMAD.SHL.U32 R5, R36, 0x8, RZ ;  /* 0x0000000824057824 */ /* 0x000fe200078e00ff */
[----:B------:R-:W-:-:S04]  /*23e0*/  @!UP1 UIADD3 UR16, UPT, UPT, -UR4, 0x100000, URZ ;  /* 0x0010000004109890 */ /* 0x000fc8000fffe1ff */
[----:B------:R-:W-:Y:S02]  /*23f0*/  @!UP1 USHF.L.U32 UR17, UR16, 0xb, URZ ;  /* 0x0000000b10119899 */ /* 0x000fe400080006ff */
[----:B------:R-:W-:Y:S01]  /*2400*/  @!UP1 USHF.L.U32 UR16, UR16, 0x1, URZ ;  /* 0x0000000110109899 */ /* 0x000fe200080006ff */
[----:B------:R-:W-:Y:S01]  /*2410*/  STL [R1+0xc58], R66 ;  /* 0x000c584201007387 */ /* 0x000fe20000100800 */
[C---:B0-----:R-:W-:Y:S01]  /*2420*/  IADD3 R2, P6, PT, R3.reuse, UR12, RZ ;  /* 0x0000000c03027c10 */ /* 0x041fe2000ffde0ff */
[----:B------:R-:W-:Y:S01]  /*2430*/  IMAD.SHL.U32 R125, R36, 0x10, RZ ;  /* 0x00000010247d7824 */ /* 0x000fe200078e00ff */
[----:B------:R-:W-:Y:S01]  /*2440*/  PRMT R8, RZ, 0x7610, R8 ;  /* 0x00007610ff087816 */ /* 0x000fe20000000008 */
[----:B------:R-:W-:Y:S01]  /*2450*/  STTM.x128 tmem[UR10], RZ ;  /* 0x000000ff000079ed */ /* 0x000fe200083c000a */
[----:B------:R-:W0:Y:S02]  /*2460*/  FENCE.VIEW.ASYNC.T ;  /* 0x00000000000073c6 */ /* 0x000e240000000200 */
[----:B0-----:R-:W-:Y:S01]  /*2470*/  BAR.SYNC.DEFER_BLOCKING 0x0 ;  /* 0x0000000000007b1d */ /* 0x001fe20000010000 */
[----:B------:R-:W-:Y:S01]  /*2480*/  LEA.HI.X.SX32 R3, R3, UR13, 0x1, P6 ;  /* 0x0000000d03037c11 */ /* 0x000fe2000b0f0eff */
[----:B------:R-:W-:Y:S01]  /*2490*/  VIADD R6, R15, 0xffffffd7 ;  /* 0xffffffd70f067836 */ /* 0x000fe20000000000 */
[----:B------:R-:W-:-:S02]  /*24a0*/  IADD3 R4, P6, PT, R5, R2, RZ ;  /* 0x0000000205047210 */ /* 0x000fc40007fde0ff */
[----:B------:R-:W-:Y:S02]  /*24b0*/  PRMT R7, RZ, 0x7610, R7 ;  /* 0x00007610ff077816 */ /* 0x000fe40000000007 */
[----:B------:R-:W-:Y:S01]  /*24c0*/  PRMT R10, RZ, 0x7610, R10 ;  /* 0x00007610ff0a7816 */ /* 0x000fe2000000000a */
[----:B------:R-:W-:Y:S01]  /*24d0*/  STL [R1+0xc54], R62 ;  /* 0x000c543e01007387 */ /* 0x000fe20000100800 */
[----:B------:R-:W-:Y:S01]  /*24e0*/  LEA.HI.X.SX32 R5, R5, R3, 0x1, P6 ;  /* 0x0000000305057211 */ /* 0x000fe200030f0eff */
[----:B------:R-:W-:Y:S01]  /*24f0*/  VIADD R9, R15, 0xffffffc7 ;  /* 0xffffffc70f097836 */ /* 0x000fe20000000000 */
[----:B------:R-:W-:Y:S01]  /*2500*/  PRMT R132, RZ, 0x7610, R132 ;  /* 0x00007610ff847816 */ /* 0x000fe20000000084 */
[----:B------:R0:W-:Y:S01]  /*2510*/  STL [R1+0xc50], R58 ;  /* 0x000c503a01007387 */ /* 0x0001e20000100800 */
[----:B------:R-:W-:Y:S01]  /*2520*/  PRMT R130, RZ, 0x7610, R130 ;  /* 0x00007610ff827816 */ /* 0x000fe20000000082 */
[----:B------:R-:W1:Y:S02]  /*2530*/  LDCU UR11, c[0x0][0x3b0] ;  /* 0x00007600ff0b77ac */ /* 0x000e640008000800 */
[----:B------:R2:W-:Y:S01]  /*2540*/  STL [R1+0xc4c], R54 ;  /* 0x000c4c3601007387 */ /* 0x0005e20000100800 */
[----:B------:R-:W-:Y:S01]  /*2550*/  PRMT R11, RZ, 0x7610, R11 ;  /* 0x00007610ff0b7816 */ /* 0x000fe2000000000b */
[----:B------:R-:W3:Y:S02]  /*2560*/  LDCU UR5, c[0x0][0x3b0] ;  /* 0x00007600ff0577ac */ /* 0x000ee40008000800 */
[----:B------:R-:W-:Y:S01]  /*2570*/  STL [R1+0xc48], R51 ;  /* 0x000c483301007387 */ /* 0x000fe20000100800 */
[----:B------:R-:W-:Y:S01]  /*2580*/  PRMT R12, RZ, 0x7610, R12 ;  /* 0x00007610ff0c7816 */ /* 0x000fe2000000000c */
[----:B------:R-:W4:Y:S02]  /*2590*/  LDCU UR21, c[0x0][0x3b0] ;  /* 0x00007600ff1577ac */ /* 0x000f240008000800 */
[----:B------:R-:W0:Y:S02]  /*25a0*/  FENCE.VIEW.ASYNC.S ;  /* 0x00000000000073c6 */ /* 0x000e240000000000 */
[----:B0-----:R0:W0:Y:S02]  /*25b0*/  @!UP2 SYNCS.EXCH.64 URZ, [UR6], UR16 ;  /* 0x0000001006ffa5b2 */ /* 0x0010240008000100 */
[----:B0-----:R-:W-:Y:S01]  /*25c0*/  BAR.SYNC.DEFER_BLOCKING 0x0 ;  /* 0x0000000000007b1d */ /* 0x001fe20000010000 */
[----:B------:R-:W-:-:S02]  /*25d0*/  PRMT R138, RZ, 0x7610, R138 ;  /* 0x00007610ff8a7816 */ /* 0x000fc4000000008a */
[----:B------:R-:W-:Y:S02]  /*25e0*/  PRMT R135, RZ, 0x7610, R135 ;  /* 0x00007610ff877816 */ /* 0x000fe40000000087 */
[----:B------:R-:W-:Y:S01]  /*25f0*/  PRMT R28, RZ, 0x7610, R28 ;  /* 0x00007610ff1c7816 */ /* 0x000fe2000000001c */
[----:B------:R-:W0:Y:S01]  /*2600*/  LDCU UR25, c[0x0][0x3b0] ;  /* 0x00007600ff1977ac */ /* 0x000e220008000800 */
[----:B------:R-:W-:Y:S01]  /*2610*/  STL [R1+0xc44], R48 ;  /* 0x000c443001007387 */ /* 0x000fe20000100800 */
[----:B------:R-:W-:Y:S01]  /*2620*/  IADD3 R126, P6, PT, R125, R2, RZ ;  /* 0x000000027d7e7210 */ /* 0x000fe20007fde0ff */
[----:B------:R-:W0:Y:S02]  /*2630*/  LDCU UR29, c[0x0][0x3b0] ;  /* 0x00007600ff1d77ac */ /* 0x000e240008000800 */
[----:B------:R-:W-:Y:S01]  /*2640*/  STL [R1+0xc40], R97 ;  /* 0x000c406101007387 */ /* 0x000fe20000100800 */
[----:B------:R-:W-:Y:S01]  /*2650*/  PRMT R58, RZ, 0x7610, R58 ;  /* 0x00007610ff3a7816 */ /* 0x000fe2000000003a */
[----:B------:R-:W0:Y:S02]  /*2660*/  LDCU UR16, c[0x0][0x3b0] ;  /* 0x00007600ff1077ac */ /* 0x000e240008000800 */
[----:B------:R-:W-:Y:S01]  /*2670*/  STL [R1+0xc3c], R93 ;  /* 0x000c3c5d01007387 */ /* 0x000fe20000100800 */
[----:B--2---:R-:W-:Y:S01]  /*2680*/  PRMT R54, RZ, 0x7610, R54 ;  /* 0x00007610ff367816 */ /* 0x004fe20000000036 */
[----:B------:R-:W2:Y:S02]  /*2690*/  LDCU UR17, c[0x0][0x3b0] ;  /* 0x00007600ff1177ac */ /* 0x000ea40008000800 */
[----:B------:R-:W-:Y:S01]  /*26a0*/  STL [R1+0xc38], R89 ;  /* 0x000c385901007387 */ /* 0x000fe20000100800 */
[----:B------:R-:W-:Y:S01]  /*26b0*/  PRMT R14, RZ, 0x7610, R14 ;  /* 0x00007610ff0e7816 */ /* 0x000fe2000000000e */
[----:B------:R-:W0:Y:S02]  /*26c0*/  LDCU UR33, c[0x0][0x3b0] ;  /* 0x00007600ff2177ac */ /* 0x000e240008000800 */
[----:B------:R-:W2:Y:S01]  /*26d0*/  @!P2 LDG.E.U8 R8, desc[UR18][R2.64] ;  /* 0x000000120208a981 */ /* 0x000ea2000c1e1100 */
[----:B------:R-:W-:Y:S01]  /*26e0*/  PRMT R23, RZ, 0x7610, R23 ;  /* 0x00007610ff177816 */ /* 0x000fe20000000017 */
[----:B------:R-:W0:Y:S02]  /*26f0*/  LDCU UR12, c[0x0][0x3b0] ;  /* 0x00007600ff0c77ac */ /* 0x000e240008000800 */
[----:B------:R-:W3:Y:S01]  /*2700*/  @!P0 LDG.E.U8 R7, desc[UR18][R4.64] ;  /* 0x0000001204078981 */ /* 0x000ee2000c1e1100 */
[----:B------:R-:W-:Y:S01]  /*2710*/  PRMT R110, RZ, 0x7610, R110 ;  /* 0x00007610ff6e7816 */ /* 0x000fe2000000006e */
[----:B------:R-:W0:Y:S02]  /*2720*/  LDCU UR37, c[0x0][0x3b0] ;  /* 0x00007600ff2577ac */ /* 0x000e240008000800 */
[----:B------:R-:W-:Y:S01]  /*2730*/  STL [R1+0xc34], R85 ;  /* 0x000c345501007387 */ /* 0x000fe20000100800 */
[----:B------:R-:W-:Y:S01]  /*2740*/  PRMT R112, RZ, 0x7610, R112 ;  /* 0x00007610ff707816 */ /* 0x000fe20000000070 */
[----:B------:R-:W0:Y:S02]  /*2750*/  LDCU UR41, c[0x0][0x3b0] ;  /* 0x00007600ff2977ac */ /* 0x000e240008000800 */
[----:B------:R-:W-:Y:S01]  /*2760*/  STL [R1+0xc30], R81 ;  /* 0x000c305101007387 */ /* 0x000fe20000100800 */
[----:B------:R-:W0:Y:S03]  /*2770*/  LDCU UR45, c[0x0][0x3b0] ;  /* 0x00007600ff2d77ac */ /* 0x000e260008000800 */
        /* <DEDUP_REMOVED lines=77> */
[----:B------:R-:W-:Y:S01]  /*2c50*/  ISETP.GE.U32.AND P2, PT, R6, 0x7fffff58, PT ;  /* 0x7fffff580600780c */ /* 0x000fe20003f46070 */
[----:B------:R-:W0:Y:S02]  /*2c60*/  LDCU UR52, c[0x0][0x3b0] ;  /* 0x00007600ff3477ac */ /* 0x000e240008000800 */
[----:B------:R-:W-:Y:S01]  /*2c70*/  STL [R1+0xb00], R128 ;  /* 0x000b008001007387 */ /* 0x000fe20000100800 */
[----:B------:R-:W-:Y:S01]  /*2c80*/  VIADD R6, R15, 0xffffffcf ;  /* 0xffffffcf0f067836 */ /* 0x000fe20000000000 */
[----:B------:R-:W0:Y:S02]  /*2c90*/  LDCU UR56, c[0x0][0x3b0] ;  /* 0x00007600ff3877ac */ /* 0x000e240008000800 */
[----:B------:R-:W-:Y:S01]  /*2ca0*/  STL [R1+0xafc], R127 ;  /* 0x000afc7f01007387 */ /* 0x000fe20000100800 */
[----:B------:R-:W-:Y:S01]  /*2cb0*/  LEA.HI.X.SX32 R125, R125, R3, 0x1, P6 ;  /* 0x000000037d7d7211 */ /* 0x000fe200030f0eff */
[----:B------:R-:W0:Y:S02]  /*2cc0*/  LDCU UR60, c[0x0][0x3b0] ;  /* 0x00007600ff3c77ac */ /* 0x000e240008000800 */
[----:B------:R-:W-:Y:S01]  /*2cd0*/  STL [R1+0xaf8], R124 ;  /* 0x000af87c01007387 */ /* 0x000fe20000100800 */
[----:B------:R-:W0:Y:S03]  /*2ce0*/  LDCU UR64, c[0x0][0x3b0] ;  /* 0x00007600ff4077ac */ /* 0x000e260008000800 */
[----:B------:R-:W-:Y:S01]  /*2cf0*/  STL [R1+0xaf4], R122 ;  /* 0x000af47a01007387 */ /* 0x000fe20000100800 */
[----:B------:R-:W0:Y:S03]  /*2d00*/  LDCU UR68, c[0x0][0x3b0] ;  /* 0x00007600ff4477ac */ /* 0x000e260008000800 */
[----:B------:R-:W-:Y:S04]  /*2d10*/  STL [R1+0xaf0], R121 ;  /* 0x000af07901007387 */ /* 0x000fe80000100800 */
[----:B------:R-:W-:Y:S01]  /*2d20*/  STL [R1+0xaec], R120 ;  /* 0x000aec7801007387 */ /* 0x000fe20000100800 */
[----:B------:R-:W-:-:S03]  /*2d30*/  ISETP.GE.U32.AND P0, PT, R6, 0x7fffff50, PT ;  /* 0x7fffff500600780c */ /* 0x000fc60003f06070 */
[----:B------:R-:W-:Y:S01]  /*2d40*/  STL [R1+0x9dc], R4 ;  /* 0x0009dc0401007387 */ /* 0x000fe20000100800 */
[----:B------:R-:W-:-:S03]  /*2d50*/  @!P4 IMAD.MOV.U32 R6, RZ, RZ, R126 ;  /* 0x000000ffff06c224 */ /* 0x000fc600078e007e */
[----:B------:R-:W-:Y:S04]  /*2d60*/  STL [R1+0x9d8], R5 ;  /* 0x0009d80501007387 */ /* 0x000fe80000100800 */
[----:B--2---:R-:W-:Y:S04]  /*2d70*/  STL [R1+0x2f0], R8 ;  /* 0x0002f00801007387 */ /* 0x004fe80000100800 */
[----:B---3--:R2:W-:Y:S02]  /*2d80*/  STL [R1+0x2f4], R7 ;  /* 0x0002f40701007387 */ /* 0x0085e40000100800 */
[----:B--2---:R-:W-:-:S05]  /*2d90*/  @!P4 IMAD.MOV.U32 R7, RZ, RZ, R125 ;  /* 0x000000ffff07c224 */ /* 0x004fca00078e007d */
[----:B------:R2:W3:Y:S01]  /*2da0*/  @!P4 LDG.E.U8 R10, desc[UR18][R6.64] ;  /* 0x00000012060ac981 */ /* 0x0004e2000c1e1100 */
[----:B------:R-:W-:-:S05]  /*2db0*/  IMAD R8, R36, 0x18, RZ ;  /* 0x0000001824087824 */ /* 0x000fca00078e02ff */
[----:B------:R-:W-:-:S04]  /*2dc0*/  IADD3 R66, P6, PT, R8, R2, RZ ;  /* 0x0000000208427210 */ /* 0x000fc80007fde0ff */
[----:B--2---:R-:W-:Y:S01]  /*2dd0*/  LEA.HI.X.SX32 R7, R8, R3, 0x1, P6 ;  /* 0x0000000308077211 */ /* 0x004fe200030f0eff */
[----:B------:R-:W-:-:S05]  /*2de0*/  @!P5 IMAD.MOV.U32 R6, RZ, RZ, R66 ;  /* 0x000000ffff06d224 */ /* 0x000fca00078e0042 */
[----:B------:R2:W4:Y:S01]  /*2df0*/  @!P5 LDG.E.U8 R58, desc[UR18][R6.64] ;  /* 0x00000012063ad981 */ /* 0x000522000c1e1100 */
[----:B------:R-:W-:Y:S01]  /*2e00*/  ISETP.GE.U32.AND P4, PT, R9, 0x7fffff48, PT ;  /* 0x7fffff480900780c */ /* 0x000fe20003f86070 */
[----:B------:R-:W-:Y:S02]  /*2e10*/  IMAD.SHL.U32 R9, R36, 0x20, RZ ;  /* 0x0000002024097824 */ /* 0x000fe400078e00ff */
[----:B------:R-:W-:Y:S03]  /*2e20*/  STL [R1+0x9e4], R126 ;  /* 0x0009e47e01007387 */ /* 0x000fe60000100800 */
[----:B------:R-:W-:Y:S01]  /*2e30*/  IADD3 R62, P6, PT, R9, R2, RZ ;  /* 0x00000002093e7210 */ /* 0x000fe20007fde0ff */
[----:B------:R-:W-:Y:S01]  /*2e40*/  STL [R1+0x9e0], R125 ;  /* 0x0009e07d01007387 */ /* 0x000fe20000100800 */
[----:B------:R-:W-:-:S03]  /*2e50*/  PRMT R97, RZ, 0x7610, R97 ;  /* 0x00007610ff617816 */ /* 0x000fc60000000061 */
[----:B------:R0:W-:Y:S01]  /*2e60*/  STL [R1+0x18], R66 ;  /* 0x0000184201007387 */ /* 0x0001e20000100800 */
[----:B--2---:R-:W-:-:S03]  /*2e70*/  @!P3 IMAD.MOV.U32 R6, RZ, RZ, R62 ;  /* 0x000000ffff06b224 */ /* 0x004fc600078e003e */
[----:B---3--:R-:W-:Y:S04]  /*2e80*/  STL [R1+0x2fc], R10 ;  /* 0x0002fc0a01007387 */ /* 0x008fe80000100800 */
[----:B------:R2:W-:Y:S01]  /*2e90*/  STL [R1+0x14], R7 ;  /* 0x0000140701007387 */ /* 0x0005e20000100800 */
[----:B------:R-:W-:-:S03]  /*2ea0*/  IMAD R8, R36, 0x28, RZ ;  /* 0x0000002824087824 */ /* 0x000fc600078e02ff */
[----:B0-----:R-:W3:Y:S01]  /*2eb0*/  LDL.LU R66, [R1+0xc58] ;  /* 0x000c580001427983 */ /* 0x001ee20000300800 */
[----:B--2---:R-:W-:-:S05]  /*2ec0*/  LEA.HI.X.SX32 R7, R9, R3, 0x1, P6 ;  /* 0x0000000309077211 */ /* 0x004fca00030f0eff */
[----:B------:R0:W2:Y:S04]  /*2ed0*/  @!P3 LDG.E.U8 R97, desc[UR18][R6.64] ;  /* 0x000000120661b981 */ /* 0x0000a8000c1e1100 */
[----:B------:R-:W-:Y:S04]  /*2ee0*/  STL [R1+0xcc], R62 ;  /* 0x0000cc3e01007387 */ /* 0x000fe80000100800 */
[----:B----4-:R4:W-:Y:S02]  /*2ef0*/  STL [R1+0x328], R58 ;  /* 0x0003283a01007387 */ /* 0x0109e40000100800 */
[----:B----4-:R-:W-:-:S04]  /*2f00*/  IADD3 R58, P6, PT, R8, R2, RZ ;  /* 0x00000002083a7210 */ /* 0x010fc80007fde0ff */
[----:B------:R-:W-:Y:S01]  /*2f10*/  LEA.HI.X.SX32 R8, R8, R3, 0x1, P6 ;  /* 0x0000000308087211 */ /* 0x000fe200030f0eff */
[----:B------:R4:W-:Y:S01]  /*2f20*/  STL [R1+0xc8], R7 ;  /* 0x0000c80701007387 */ /* 0x0009e20000100800 */
[----:B0-----:R-:W-:-:S03]  /*2f30*/  @!P2 IMAD.MOV.U32 R6, RZ, RZ, R58 ;  /* 0x000000ffff06a224 */ /* 0x001fc600078e003a */
[----:B----4-:R-:W-:-:S05]  /*2f40*/  @!P2 IMAD.MOV.U32 R7, RZ, RZ, R8 ;  /* 0x000000ffff07a224 */ /* 0x010fca00078e0008 */
[----:B------:R0:W4:Y:S01]  /*2f50*/  @!P2 LDG.E.U8 R54, desc[UR18][R6.64] ;  /* 0x000000120636a981 */ /* 0x000122000c1e1100 */
[----:B------:R-:W-:-:S03]  /*2f60*/  IMAD R9, R36, 0x30, RZ ;  /* 0x0000003024097824 */ /* 0x000fc600078e02ff */
[----:B------:R-:W-:Y:S04]  /*2f70*/  STL [R1+0x53c], R58 ;  /* 0x00053c3a01007387 */ /* 0x000fe80000100800 */
[----:B------:R-:W3:Y:S04]  /*2f80*/  LDL.LU R62, [R1+0xc54] ;  /* 0x000c5400013e7983 */ /* 0x000ee80000300800 */
[----:B------:R0:W-:Y:S01]  /*2f90*/  STL [R1+0x538], R8 ;  /* 0x0005380801007387 */ /* 0x0001e20000100800 */
[----:B------:R-:W-:-:S03]  /*2fa0*/  PRMT R48, RZ, 0x7610, R48 ;  /* 0x00007610ff307816 */ /* 0x000fc60000000030 */
[----:B--2---:R2:W-:Y:S01]  /*2fb0*/  STL [R1+0x330], R97 ;  /* 0x0003306101007387 */ /* 0x0045e20000100800 */
[----:B------:R-:W-:Y:S02]  /*2fc0*/  VIADD R10, R15, 0xffffffbf ;  /* 0xffffffbf0f0a7836 */ /* 0x000fe40000000000 */
[----:B0-----:R-:W-:Y:S01]  /*2fd0*/  IMAD R8, R36, 0x38, RZ ;  /* 0x0000003824087824 */ /* 0x001fe200078e02ff */
[----:B------:R-:W3:Y:S01]  /*2fe0*/  LDL.LU R58, [R1+0xc50] ;  /* 0x000c5000013a7983 */ /* 0x000ee20000300800 */
[----:B--2---:R-:W-:-:S04]  /*2ff0*/  IADD3 R97, P6, PT, R9, R2, RZ ;  /* 0x0000000209617210 */ /* 0x004fc80007fde0ff */
[----:B------:R-:W-:Y:S01]  /*3000*/  LEA.HI.X.SX32 R7, R9, R3, 0x1, P6 ;  /* 0x0000000309077211 */ /* 0x000fe200030f0eff */
[----:B------:R-:W-:-:S05]  /*3010*/  @!P0 IMAD.MOV.U32 R6, RZ, RZ, R97 ;  /* 0x000000ffff068224 */ /* 0x000fca00078e0061 */
[----:B------:R0:W2:Y:S01]  /*3020*/  @!P0 LDG.E.U8 R48, desc[UR18][R6.64] ;  /* 0x0000001206308981 */ /* 0x0000a2000c1e1100 */
[----:B------:R-:W-:Y:S01]  /*3030*/  ISETP.GE.U32.AND P5, PT, R10, 0x7fffff40, PT ;  /* 0x7fffff400a00780c */ /* 0x000fe20003fa6070 */
[----:B------:R-:W-:-:S05]  /*3040*/  VIADD R10, R15, 0xffffffb7 ;  /* 0xffffffb70f0a7836 */ /* 0x000fca0000000000 */
[----:B------:R-:W-:Y:S01]  /*3050*/  ISETP.GE.U32.AND P3, PT, R10, 0x7fffff38, PT ;  /* 0x7fffff380a00780c */ /* 0x000fe20003f66070 */
[----:B------:R-:W-:Y:S01]  /*3060*/  VIADD R10, R15, 0xffffffaf ;  /* 0xffffffaf0f0a7836 */ /* 0x000fe20000000000 */
[----:B----4-:R4:W-:Y:S04]  /*3070*/  STL [R1+0x364], R54 ;  /* 0x0003643601007387 */ /* 0x0109e80000100800 */
[----:B------:R-:W-:Y:S01]  /*3080*/  ISETP.GE.U32.AND P2, PT, R10, 0x7fffff30, PT ;  /* 0x7fffff300a00780c */ /* 0x000fe20003f46070 */
[----:B------:R-:W-:Y:S01]  /*3090*/  IMAD.SHL.U32 R10, R36, 0x40, RZ ;  /* 0x00000040240a7824 */ /* 0x000fe200078e00ff */
[----:B----4-:R-:W4:Y:S04]  /*30a0*/  LDL.LU R54, [R1+0xc4c] ;  /* 0x000c4c0001367983 */ /* 0x010f280000300800 */
[----:B------:R-:W-:Y:S04]  /*30b0*/  STL [R1+0x57c], R97 ;  /* 0x00057c6101007387 */ /* 0x000fe80000100800 */
[----:B------:R0:W-:Y:S02]  /*30c0*/  STL [R1+0x578], R7 ;  /* 0x0005780701007387 */ /* 0x0001e40000100800 */
[----:B0-----:R-:W-:-:S04]  /*30d0*/  IADD3 R7, P6, PT, R8, R2, RZ ;  /* 0x0000000208077210 */ /* 0x001fc80007fde0ff */
[----:B------:R-:W-:Y:S01]  /*30e0*/  LEA.HI.X.SX32 R6, R8, R3, 0x1, P6 ;  /* 0x0000000308067211 */ /* 0x000fe200030f0eff */
[----:B------:R0:W-:Y:S01]  /*30f0*/  STL [R1+0x5bc], R7 ;  /* 0x0005bc0701007387 */ /* 0x0001e20000100800 */
[----:B------:R-:W-:-:S03]  /*3100*/  IADD3 R97, P6, PT, R10, R2, RZ ;  /* 0x000000020a617210 */ /* 0x000fc60007fde0ff */
[----:B------:R1:W-:Y:S01]  /*3110*/  STL [R1+0x5b8], R6 ;  /* 0x0005b80601007387 */ /* 0x0003e20000100800 */
[----:B0-----:R-:W-:-:S03]  /*3120*/  @!P4 LOP3.LUT R7, R7, R6, RZ, 0x3c, !PT ;  /* 0x000000060707c212 */ /* 0x001fc600078e3cff */
[----:B------:R-:W-:Y:S01]  /*3130*/  STL [R1+0x5fc], R97 ;  /* 0x0005fc6101007387 */ /* 0x000fe20000100800 */
[C---:B-1----:R-:W-:Y:S02]  /*3140*/  @!P4 LOP3.LUT R6, R7.reuse, R6, RZ, 0x3c, !PT ;  /* 0x000000060706c212 */ /* 0x042fe400078e3cff */
[----:B------:R-:W-:Y:S02]  /*3150*/  PRMT R51, RZ, 0x7610, R51 ;  /* 0x00007610ff337816 */ /* 0x000fe40000000033 */
[----:B------:R-:W-:Y:S02]  /*3160*/  @!P4 LOP3.LUT R7, R7, R6, RZ, 0x3c, !PT ;  /* 0x000000060707c212 */ /* 0x000fe400078e3cff */
[----:B------:R-:W-:-:S03]  /*3170*/  PRMT R93, RZ, 0x7610, R93 ;  /* 0x00007610ff5d7816 */ /* 0x000fc6000000005d */
[----:B------:R0:W3:Y:S02]  /*3180*/  @!P4 LDG.E.U8 R51, desc[UR18][R6.64] ;  /* 0x000000120633c981 */ /* 0x0000e4000c1e1100 */
[----:B0-----:R-:W-:Y:S02]  /*3190*/  @!P5 IMAD.MOV.U32 R6, RZ, RZ, R97 ;  /* 0x000000ffff06d224 */ /* 0x001fe400078e0061 */
[----:B--2---:R0:W-:Y:S02]  /*31a0*/  STL [R1+0x338], R48 ;  /* 0x0003383001007387 */ /* 0x0041e40000100800 */
[----:B0-----:R-:W-:-:S05]  /*31b0*/  LEA.HI.X.SX32 R48, R10, R3, 0x1, P6 ;  /* 0x000000030a307211 */ /* 0x001fca00030f0eff */
[----:B------:R-:W-:-:S05]  /*31c0*/  @!P5 IMAD.MOV.U32 R7, RZ, RZ, R48 ;  /* 0x000000ffff07d224 */ /* 0x000fca00078e0030 */
[----:B------:R0:W2:Y:S01]  /*31d0*/  @!P5 LDG.E.U8 R93, desc[UR18][R6.64] ;  /* 0x00000012065dd981 */ /* 0x0000a2000c1e1100 */
[----:B------:R-:W-:-:S05]  /*31e0*/  VIADD R9, R15, 0xffffffa7 ;  /* 0xffffffa70f097836 */ /* 0x000fca0000000000 */
[----:B------:R-:W-:Y:S01]  /*31f0*/  ISETP.GE.U32.AND P0, PT, R9, 0x7fffff28, PT ;  /* 0x7fffff280900780c */ /* 0x000fe20003f06070 */
[----:B------:R-:W-:-:S05]  /*3200*/  IMAD R9, R36, 0x48, RZ ;  /* 0x0000004824097824 */ /* 0x000fca00078e02ff */
[----:B------:R-:W-:Y:S01]  /*3210*/  IADD3 R10, P6, PT, R9, R2, RZ ;  /* 0x00000002090a7210 */ /* 0x000fe20007fde0ff */
[----:B0-----:R-:W-:-:S03]  /*3220*/  VIADD R6, R15, 0xffffff97 ;  /* 0xffffff970f067836 */ /* 0x001fc60000000000 */
[----:B------:R-:W-:Y:S01]  /*3230*/  LEA.HI.X.SX32 R9, R9, R3, 0x1, P6 ;  /* 0x0000000309097211 */ /* 0x000fe200030f0eff */
[----:B------:R-:W-:Y:S01]  /*3240*/  IMAD.MOV.U32 R7, RZ, RZ, R10 ;  /* 0x000000ffff077224 */ /* 0x000fe200078e000a */
[----:B------:R-:W-:-:S03]  /*3250*/  ISETP.GE.U32.AND P5, PT, R6, 0x7fffff18, PT ;  /* 0x7fffff180600780c */ /* 0x000fc60003fa6070 */
[----:B------:R-:W-:Y:S02]  /*3260*/  IMAD.MOV.U32 R6, RZ, RZ, R9 ;  /* 0x000000ffff067224 */ /* 0x000fe400078e0009 */
[----:B------:R-:W-:-:S03]  /*3270*/  VIADD R8, R15, 0xffffff9f ;  /* 0xffffff9f0f087836 */ /* 0x000fc60000000000 */
[-C--:B------:R-:W-:Y:S02]  /*3280*/  @!P3 LOP3.LUT R7, R7, R6.reuse, RZ, 0x3c, !PT ;  /* 0x000000060707b212 */ /* 0x080fe400078e3cff */
[----:B------:R-:W-:Y:S01]  /*3290*/  ISETP.GE.U32.AND P4, PT, R8, 0x7fffff20, PT ;  /* 0x7fffff200800780c */ /* 0x000fe20003f86070 */
[----:B------:R-:W-:Y:S01]  /*32a0*/  IMAD R8, R36, 0x50, RZ ;  /* 0x0000005024087824 */ /* 0x000fe200078e02ff */
[C---:B------:R-:W-:Y:S02]  /*32b0*/  @!P3 LOP3.LUT R6, R7.reuse, R6, RZ, 0x3c, !PT ;  /* 0x000000060706b212 */ /* 0x040fe400078e3cff */
[----:B------:R-:W-:Y:S02]  /*32c0*/  PRMT R89, RZ, 0x7610, R89 ;  /* 0x00007610ff597816 */ /* 0x000fe40000000059 */
[----:B------:R-:W-:-:S05]  /*32d0*/  @!P3 LOP3.LUT R7, R7, R6, RZ, 0x3c, !PT ;  /* 0x000000060707b212 */ /* 0x000fca00078e3cff */
[----:B------:R0:W4:Y:S04]  /*32e0*/  @!P3 LDG.E.U8 R89, desc[UR18][R6.64] ;  /* 0x000000120659b981 */ /* 0x000128000c1e1100 */
[----:B---3--:R1:W-:Y:S04]  /*32f0*/  STL [R1+0x334], R51 ;  /* 0x0003343301007387 */ /* 0x0083e80000100800 */
[----:B-1----:R-:W3:Y:S04]  /*3300*/  LDL.LU R51, [R1+0xc48] ;  /* 0x000c480001337983 */ /* 0x002ee80000300800 */
[----:B------:R1:W-:Y:S04]  /*3310*/  STL [R1+0x5f8], R48 ;  /* 0x0005f83001007387 */ /* 0x0003e80000100800 */
[----:B-1----:R-:W3:Y:S04]  /*3320*/  LDL.LU R48, [R1+0xc44] ;  /* 0x000c440001307983 */ /* 0x002ee80000300800 */
[----:B------:R-:W3:Y:S01]  /*3330*/  LDL.LU R97, [R1+0xc40] ;  /* 0x000c400001617983 */ /* 0x000ee20000300800 */
[----:B------:R-:W-:-:S03]  /*3340*/  PRMT R85, RZ, 0x7610, R85 ;  /* 0x00007610ff557816 */ /* 0x000fc60000000055 */
[----:B--2---:R1:W-:Y:S04]  /*3350*/  STL [R1+0x3a8], R93 ;  /* 0x0003a85d01007387 */ /* 0x0043e80000100800 */
[----:B-1----:R-:W2:Y:S04]  /*3360*/  LDL.LU R93, [R1+0xc3c] ;  /* 0x000c3c00015d7983 */ /* 0x002ea80000300800 */
[----:B------:R1:W-:Y:S02]  /*3370*/  STL [R1+0x63c], R10 ;  /* 0x00063c0a01007387 */ /* 0x0003e40000100800 */
[----:B-1----:R-:W-:-:S04]  /*3380*/  IADD3 R10, P6, PT, R8, R2, RZ ;  /* 0x00000002080a7210 */ /* 0x002fc80007fde0ff */
[----:B0-----:R-:W-:Y:S01]  /*3390*/  LEA.HI.X.SX32 R6, R8, R3, 0x1, P6 ;  /* 0x0000000308067211 */ /* 0x001fe200030f0eff */
[----:B------:R-:W-:Y:S01]  /*33a0*/  IMAD.MOV.U32 R7, RZ, RZ, R10 ;  /* 0x000000ffff077224 */ /* 0x000fe200078e000a */
[----:B------:R-:W-:Y:S04]  /*33b0*/  STL [R1+0x638], R9 ;  /* 0x0006380901007387 */ /* 0x000fe80000100800 */
[-C--:B------:R-:W-:Y:S01]  /*33c0*/  @!P2 LOP3.LUT R7, R7, R6.reuse, RZ, 0x3c, !PT ;  /* 0x000000060707a212 */ /* 0x080fe200078e3cff */
[----:B------:R-:W-:Y:S04]  /*33d0*/  STL [R1+0x67c], R10 ;  /* 0x00067c0a01007387 */ /* 0x000fe80000100800 */
[----:B------:R0:W-:Y:S02]  /*33e0*/  STL [R1+0x678], R6 ;  /* 0x0006780601007387 */ /* 0x0001e40000100800 */
[----:B0-----:R-:W-:-:S04]  /*33f0*/  @!P2 LOP3.LUT R6, R7, R6, RZ, 0x3c, !PT ;  /* 0x000000060706a212 */ /* 0x001fc800078e3cff */
[----:B------:R-:W-:-:S05]  /*3400*/  @!P2 LOP3.LUT R7, R7, R6, RZ, 0x3c, !PT ;  /* 0x000000060707a212 */ /* 0x000fca00078e3cff */
[----:B------:R0:W2:Y:S01]  /*3410*/  @!P2 LDG.E.U8 R85, desc[UR18][R6.64] ;  /* 0x000000120655a981 */ /* 0x0000a2000c1e1100 */
[----:B------:R-:W-:-:S05]  /*3420*/  VIADD R9, R15, 0xffffff8f ;  /* 0xffffff8f0f097836 */ /* 0x000fca0000000000 */
[----:B------:R-:W-:Y:S01]  /*3430*/  ISETP.GE.U32.AND P3, PT, R9, 0x7fffff10, PT ;  /* 0x7fffff100900780c */ /* 0x000fe20003f66070 */
[C---:B------:R-:W-:Y:S01]  /*3440*/  IMAD R9, R36.reuse, 0x58, RZ ;  /* 0x0000005824097824 */ /* 0x040fe200078e02ff */
[----:B----4-:R1:W-:Y:S01]  /*3450*/  STL [R1+0x340], R89 ;  /* 0x0003405901007387 */ /* 0x0103e20000100800 */
[----:B------:R-:W-:Y:S01]  /*3460*/  IMAD R8, R36, 0x60, RZ ;  /* 0x0000006024087824 */ /* 0x000fe200078e02ff */
[----:B------:R-:W-:Y:S02]  /*3470*/  PRMT R81, RZ, 0x7610, R81 ;  /* 0x00007610ff517816 */ /* 0x000fe40000000051 */
[----:B-1----:R-:W-:-:S04]  /*3480*/  IADD3 R89, P6, PT, R9, R2, RZ ;  /* 0x0000000209597210 */ /* 0x002fc80007fde0ff */
[----:B0-----:R-:W-:Y:S01]  /*3490*/  LEA.HI.X.SX32 R7, R9, R3, 0x1, P6 ;  /* 0x0000000309077211 */ /* 0x001fe200030f0eff */
[----:B------:R-:W-:Y:S01]  /*34a0*/  STL [R1+0x6b4], R89 ;  /* 0x0006b45901007387 */ /* 0x000fe20000100800 */
[----:B------:R-:W-:-:S05]  /*34b0*/  @!P0 IMAD.MOV.U32 R6, RZ, RZ, R89 ;  /* 0x000000ffff068224 */ /* 0x000fca00078e0059 */
[----:B------:R0:W4:Y:S04]  /*34c0*/  @!P0 LDG.E.U8 R81, desc[UR18][R6.64] ;  /* 0x0000001206518981 */ /* 0x000128000c1e1100 */
[----:B--2---:R1:W-:Y:S02]  /*34d0*/  STL [R1+0x374], R85 ;  /* 0x0003745501007387 */ /* 0x0043e40000100800 */
[----:B-1----:R-:W-:-:S04]  /*34e0*/  IADD3 R85, P6, PT, R8, R2, RZ ;  /* 0x0000000208557210 */ /* 0x002fc80007fde0ff */
[----:B------:R-:W-:Y:S01]  /*34f0*/  LEA.HI.X.SX32 R8, R8, R3, 0x1, P6 ;  /* 0x0000000308087211 */ /* 0x000fe200030f0eff */
[----:B------:R1:W-:Y:S01]  /*3500*/  STL [R1+0x6b0], R7 ;  /* 0x0006b00701007387 */ /* 0x0003e20000100800 */
[----:B0-----:R-:W-:-:S03]  /*3510*/  @!P4 IMAD.MOV.U32 R6, RZ, RZ, R85 ;  /* 0x000000ffff06c224 */ /* 0x001fc600078e0055 */
[----:B-1----:R-:W-:-:S05]  /*3520*/  @!P4 IMAD.MOV.U32 R7, RZ, RZ, R8 ;  /* 0x000000ffff07c224 */ /* 0x002fca00078e0008 */
[----:B------:R0:W2:Y:S01]  /*3530*/  @!P4 LDG.E.U8 R132, desc[UR18][R6.64] ;  /* 0x000000120684c981 */ /* 0x0000a2000c1e1100 */
[----:B------:R-:W-:Y:S02]  /*3540*/  IMAD R9, R36, 0x68, RZ ;  /* 0x0000006824097824 */ /* 0x000fe400078e02ff */
[----:B------:R-:W-:Y:S01]  /*3550*/  VIADD R10, R15, 0xffffff87 ;  /* 0xffffff870f0a7836 */ /* 0x000fe20000000000 */
[----:B------:R1:W-:Y:S04]  /*3560*/  STL [R1+0x6ec], R85 ;  /* 0x0006ec5501007387 */ /* 0x0003e80000100800 */
[----:B------:R-:W3:Y:S04]  /*3570*/  LDL.LU R89, [R1+0xc38] ;  /* 0x000c380001597983 */ /* 0x000ee80000300800 */
[----:B------:R-:W-:Y:S01]  /*3580*/  STL [R1+0x6e8], R8 ;  /* 0x0006e80801007387 */ /* 0x000fe20000100800 */
[----:B------:R-:W-:-:S03]  /*3590*/  ISETP.GE.U32.AND P2, PT, R10, 0x7fffff08, PT ;  /* 0x7fffff080a00780c */ /* 0x000fc60003f46070 */
[----:B----4-:R4:W-:Y:S01]  /*35a0*/  STL [R1+0x36c], R81 ;  /* 0x00036c5101007387 */ /* 0x0109e20000100800 */
[C---:B------:R-:W-:Y:S02]  /*35b0*/  VIADD R10, R15.reuse, 0xfffffff6 ;  /* 0xfffffff60f0a7836 */ /* 0x040fe40000000000 */
[----:B0-----:R-:W-:Y:S01]  /*35c0*/  VIADD R6, R15, 0xffffffee ;  /* 0xffffffee0f067836 */ /* 0x001fe20000000000 */
[----:B-1----:R-:W3:Y:S01]  /*35d0*/  LDL.LU R85, [R1+0xc34] ;  /* 0x000c340001557983 */ /* 0x002ee20000300800 */
[----:B----4-:R-:W-:Y:S01]  /*35e0*/  IADD3 R81, P6, PT, R9, R2, RZ ;  /* 0x0000000209517210 */ /* 0x010fe20007fde0ff */
[----:B------:R-:W-:-:S03]  /*35f0*/  IMAD R8, R36, 0x70, RZ ;  /* 0x0000007024087824 */ /* 0x000fc600078e02ff */
[----:B------:R-:W-:Y:S01]  /*3600*/  LEA.HI.X.SX32 R7, R9, R3, 0x1, P6 ;  /* 0x0000000309077211 */ /* 0x000fe200030f0eff */
[----:B------:R-:W-:Y:S01]  /*3610*/  STL [R1+0x724], R81 ;  /* 0x0007245101007387 */ /* 0x000fe20000100800 */
[----:B------:R-:W-:Y:S02]  /*3620*/  ISETP.GE.U32.AND P0, PT, R10, 0x7fffff77, PT ;  /* 0x7fffff770a00780c */ /* 0x000fe40003f06070 */
[----:B------:R-:W-:Y:S01]  /*3630*/  PRMT R10, RZ, 0x7610, R10 ;  /* 0x00007610ff0a7816 */ /* 0x000fe2000000000a */
[----:B------:R-:W-:Y:S01]  /*3640*/  STL [R1+0x720], R7 ;  /* 0x0007200701007387 */ /* 0x000fe20000100800 */
[----:B------:R-:W-:Y:S01]  /*3650*/  ISETP.GE.U32.AND P4, PT, R6, 0x7fffff6f, PT ;  /* 0x7fffff6f0600780c */ /* 0x000fe20003f86070 */
[----:B------:R-:W-:-:S05]  /*3660*/  @!P5 IMAD.MOV.U32 R6, RZ, RZ, R81 ;  /* 0x000000ffff06d224 */ /* 0x000fca00078e0051 */
[----:B------:R0:W4:Y:S04]  /*3670*/  @!P5 LDG.E.U8 R10, desc[UR18][R6.64] ;  /* 0x00000012060ad981 */ /* 0x000128000c1e1100 */
[----:B--2---:R1:W-:Y:S02]  /*3680*/  STL [R1+0x3f4], R132 ;  /* 0x0003f48401007387 */ /* 0x0043e40000100800 */
[----:B-1----:R-:W-:-:S04]  /*3690*/  IADD3 R132, P6, PT, R8, R2, RZ ;  /* 0x0000000208847210 */ /* 0x002fc80007fde0ff */
[----:B0-----:R-:W-:Y:S01]  /*36a0*/  LEA.HI.X.SX32 R7, R8, R3, 0x1, P6 ;  /* 0x0000000308077211 */ /* 0x001fe200030f0eff */
[----:B------:R-:W-:-:S05]  /*36b0*/  @!P3 IMAD.MOV.U32 R6, RZ, RZ, R132 ;  /* 0x000000ffff06b224 */ /* 0x000fca00078e0084 */
[----:B------:R0:W2:Y:S01]  /*36c0*/  @!P3 LDG.E.U8 R130, desc[UR18][R6.64] ;  /* 0x000000120682b981 */ /* 0x0000a2000c1e1100 */
[----:B------:R-:W-:-:S05]  /*36d0*/  VIADD R9, R15, 0xffffffe6 ;  /* 0xffffffe60f097836 */ /* 0x000fca0000000000 */
[----:B------:R-:W-:Y:S01]  /*36e0*/  ISETP.GE.U32.AND P5, PT, R9, 0x7fffff67, PT ;  /* 0x7fffff670900780c */ /* 0x000fe20003fa6070 */
[C---:B------:R-:W-:Y:S02]  /*36f0*/  IMAD R9, R36.reuse, 0x78, RZ ;  /* 0x0000007824097824 */ /* 0x040fe400078e02ff */
[----:B------:R-:W-:-:S03]  /*3700*/  IMAD R8, R36, 0x9, RZ ;  /* 0x0000000924087824 */ /* 0x000fc600078e02ff */
[CC--:B------:R-:W-:Y:S01]  /*3710*/  IADD3 R81, P6, PT, R9.reuse, R2.reuse, RZ ;  /* 0x0000000209517210 */ /* 0x0c0fe20007fde0ff */
[----:B------:R-:W-:Y:S03]  /*3720*/  STL [R1+0x75c], R132 ;  /* 0x00075c8401007387 */ /* 0x000fe60000100800 */
[----:B------:R-:W-:Y:S02]  /*3730*/  LEA.HI.X.SX32 R9, R9, R3, 0x1, P6 ;  /* 0x0000000309097211 */ /* 0x000fe400030f0eff */
[----:B0-----:R-:W-:Y:S01]  /*3740*/  IADD3 R6, P6, PT, R8, R2, RZ ;  /* 0x0000000208067210 */ /* 0x001fe20007fde0ff */
[----:B----4-:R-:W-:Y:S04]  /*3750*/  STL [R1+0x380], R10 ;  /* 0x0003800a01007387 */ /* 0x010fe80000100800 */
[----:B------:R0:W-:Y:S04]  /*3760*/  STL [R1+0x758], R7 ;  /* 0x0007580701007387 */ /* 0x0001e80000100800 */
[----:B------:R-:W-:Y:S01]  /*3770*/  STL [R1+0x794], R81 ;  /* 0x0007945101007387 */ /* 0x000fe20000100800 */
[----:B------:R-:W-:-:S03]  /*3780*/  PRMT R69, RZ, 0x7610, R69 ;  /* 0x00007610ff457816 */ /* 0x000fc60000000045 */
[----:B------:R-:W-:Y:S01]  /*3790*/  STL [R1+0x790], R9 ;  /* 0x0007900901007387 */ /* 0x000fe20000100800 */
[----:B0-----:R-:W-:Y:S01]  /*37a0*/  LEA.HI.X.SX32 R7, R8, R3, 0x1, P6 ;  /* 0x0000000308077211 */ /* 0x001fe200030f0eff */
[----:B------:R-:W-:-:S04]  /*37b0*/  @!P2 IMAD.MOV.U32 R8, RZ, RZ, R81 ;  /* 0x000000ffff08a224 */ /* 0x000fc800078e0051 */
[----:B------:R-:W4:Y:S04]  /*37c0*/  @!P0 LDG.E.U8 R11, desc[UR18][R6.64] ;  /* 0x00000012060b8981 */ /* 0x000f28000c1e1100 */
[----:B------:R0:W3:Y:S01]  /*37d0*/  @!P2 LDG.E.U8 R69, desc[UR18][R8.64] ;  /* 0x000000120845a981 */ /* 0x0000e2000c1e1100 */
[C---:B------:R-:W-:Y:S02]  /*37e0*/  VIADD R10, R15.reuse, 0xffffffde ;  /* 0xffffffde0f0a7836 */ /* 0x040fe40000000000 */
[----:B0-----:R-:W-:-:S05]  /*37f0*/  VIADD R8, R15, 0xffffffce ;  /* 0xffffffce0f087836 */ /* 0x001fca0000000000 */
[----:B------:R-:W-:Y:S02]  /*3800*/  ISETP.GE.U32.AND P0, PT, R8, 0x7fffff4f, PT ;  /* 0x7fffff4f0800780c */ /* 0x000fe40003f06070 */
[----:B------:R-:W-:Y:S01]  /*3810*/  ISETP.GE.U32.AND P3, PT, R10, 0x7fffff5f, PT ;  /* 0x7fffff5f0a00780c */ /* 0x000fe20003f66070 */
[----:B------:R-:W-:-:S05]  /*3820*/  VIADD R10, R15, 0xffffffd6 ;  /* 0xffffffd60f0a7836 */ /* 0x000fca0000000000 */
[----:B------:R-:W-:Y:S01]  /*3830*/  ISETP.GE.U32.AND P2, PT, R10, 0x7fffff57, PT ;  /* 0x7fffff570a00780c */ /* 0x000fe20003f46070 */
[C---:B------:R-:W-:Y:S01]  /*3840*/  IMAD R10, R36.reuse, 0x19, RZ ;  /* 0x00000019240a7824 */ /* 0x040fe200078e02ff */
[----:B------:R-:W-:Y:S01]  /*3850*/  PRMT R73, RZ, 0x7610, R73 ;  /* 0x00007610ff497816 */ /* 0x000fe20000000049 */
[----:B--2---:R0:W-:Y:S02]  /*3860*/  STL [R1+0x3b8], R130 ;  /* 0x0003b88201007387 */ /* 0x0041e40000100800 */
[----:B0-----:R-:W-:-:S05]  /*3870*/  IMAD R130, R36, 0x11, RZ ;  /* 0x0000001124827824 */ /* 0x001fca00078e02ff */
[----:B------:R-:W-:-:S04]  /*3880*/  IADD3 R132, P6, PT, R130, R2, RZ ;  /* 0x0000000282847210 */ /* 0x000fc80007fde0ff */
[----:B------:R-:W-:Y:S01]  /*3890*/  LEA.HI.X.SX32 R130, R130, R3, 0x1, P6 ;  /* 0x0000000382827211 */ /* 0x000fe200030f0eff */
[----:B------:R-:W-:-:S04]  /*38a0*/  @!P4 IMAD.MOV.U32 R8, RZ, RZ, R132 ;  /* 0x000000ffff08c224 */ /* 0x000fc800078e0084 */
[----:B------:R-:W-:-:S05]  /*38b0*/  @!P4 IMAD.MOV.U32 R9, RZ, RZ, R130 ;  /* 0x000000ffff09c224 */ /* 0x000fca00078e0082 */
[----:B------:R0:W2:Y:S01]  /*38c0*/  @!P4 LDG.E.U8 R12, desc[UR18][R8.64] ;  /* 0x00000012080cc981 */ /* 0x0000a2000c1e1100 */
[----:B------:R-:W-:-:S04]  /*38d0*/  IADD3 R81, P6, PT, R10, R2, RZ ;  /* 0x000000020a517210 */ /* 0x000fc80007fde0ff */
[----:B0-----:R-:W-:Y:S01]  /*38e0*/  LEA.HI.X.SX32 R9, R10, R3, 0x1, P6 ;  /* 0x000000030a097211 */ /* 0x001fe200030f0eff */
[----:B------:R-:W-:-:S05]  /*38f0*/  @!P5 IMAD.MOV.U32 R8, RZ, RZ, R81 ;  /* 0x000000ffff08d224 */ /* 0x000fca00078e0051 */
[----:B------:R0:W3:Y:S04]  /*3900*/  @!P5 LDG.E.U8 R73, desc[UR18][R8.64] ;  /* 0x000000120849d981 */ /* 0x0000e8000c1e1100 */
[----:B------:R-:W-:Y:S04]  /*3910*/  STL [R1+0x9ec], R6 ;  /* 0x0009ec0601007387 */ /* 0x000fe80000100800 */
[----:B------:R-:W-:Y:S04]  /*3920*/  STL [R1+0x9e8], R7 ;  /* 0x0009e80701007387 */ /* 0x000fe80000100800 */
[----:B----4-:R1:W-:Y:S04]  /*3930*/  STL [R1+0x428], R11 ;  /* 0x0004280b01007387 */ /* 0x0103e80000100800 */
[----:B------:R-:W-:Y:S01]  /*3940*/  STL [R1+0x9f4], R132 ;  /* 0x0009f48401007387 */ /* 0x000fe20000100800 */
[----:B-1----:R-:W-:-:S03]  /*3950*/  VIADD R11, R15, 0xffffffc6 ;  /* 0xffffffc60f0b7836 */ /* 0x002fc60000000000 */
[----:B------:R-:W-:Y:S02]  /*3960*/  STL [R1+0x9f0], R130 ;  /* 0x0009f08201007387 */ /* 0x000fe40000100800 */
[----:B------:R-:W-:Y:S01]  /*3970*/  ISETP.GE.U32.AND P4, PT, R11, 0x7fffff47, PT ;  /* 0x7fffff470b00780c */ /* 0x000fe20003f86070 */
[C---:B------:R-:W-:Y:S01]  /*3980*/  IMAD R11, R36.reuse, 0x21, RZ ;  /* 0x00000021240b7824 */ /* 0x040fe200078e02ff */
[----:B------:R1:W-:Y:S01]  /*3990*/  STL [R1+0x94], R81 ;  /* 0x0000945101007387 */ /* 0x0003e20000100800 */
[----:B------:R-:W-:Y:S01]  /*39a0*/  IMAD R10, R36, 0x29, RZ ;  /* 0x00000029240a7824 */ /* 0x000fe200078e02ff */
[----:B------:R-:W-:Y:S02]  /*39b0*/  PRMT R77, RZ, 0x7610, R77 ;  /* 0x00007610ff4d7816 */ /* 0x000fe4000000004d */
[----:B------:R-:W-:Y:S02]  /*39c0*/  PRMT R106, RZ, 0x7610, R106 ;  /* 0x00007610ff6a7816 */ /* 0x000fe4000000006a */
[----:B------:R-:W-:Y:S01]  /*39d0*/  PRMT R65, RZ, 0x7610, R65 ;  /* 0x00007610ff417816 */ /* 0x000fe20000000041 */
[----:B--2---:R-:W-:Y:S04]  /*39e0*/  STL [R1+0x3f0], R12 ;  /* 0x0003f00c01007387 */ /* 0x004fe80000100800 */
[----:B------:R-:W-:Y:S04]  /*39f0*/  STL [R1+0x2c], R9 ;  /* 0x00002c0901007387 */ /* 0x000fe80000100800 */
[----:B---3--:R2:W-:Y:S04]  /*3a00*/  STL [R1+0x368], R69 ;  /* 0x0003684501007387 */ /* 0x0085e80000100800 */
[----:B-1----:R-:W3:Y:S01]  /*3a10*/  LDL.LU R81, [R1+0xc30] ;  /* 0x000c300001517983 */ /* 0x002ee20000300800 */
[----:B--2---:R-:W-:-:S04]  /*3a20*/  IADD3 R69, P6, PT, R11, R2, RZ ;  /* 0x000000020b457210 */ /* 0x004fc80007fde0ff */
[----:B0-----:R-:W-:Y:S01]  /*3a30*/  LEA.HI.X.SX32 R8, R11, R3, 0x1, P6 ;  /* 0x000000030b087211 */ /* 0x001fe200030f0eff */
[----:B------:R-:W-:Y:S01]  /*3a40*/  IMAD.MOV.U32 R9, RZ, RZ, R69 ;  /* 0x000000ffff097224 */ /* 0x000fe200078e0045 */
[----:B------:R0:W-:Y:S04]  /*3a50*/  STL [R1+0xd4], R69 ;  /* 0x0000d44501007387 */ /* 0x0001e80000100800 */
[----:B------:R-:W-:Y:S01]  /*3a60*/  @!P3 LOP3.LUT R9, R9, R8, RZ, 0x3c, !PT ;  /* 0x000000080909b212 */ /* 0x000fe200078e3cff */
[----:B------:R1:W-:Y:S01]  /*3a70*/  STL [R1+0xd0], R8 ;  /* 0x0000d00801007387 */ /* 0x0003e20000100800 */
[----:B0-----:R-:W-:Y:S02]  /*3a80*/  IADD3 R69, P6, PT, R10, R2, RZ ;  /* 0x000000020a457210 */ /* 0x001fe40007fde0ff */
[----:B-1----:R-:W-:-:S03]  /*3a90*/  @!P3 LOP3.LUT R8, R9, R8, RZ, 0x3c, !PT ;  /* 0x000000080908b212 */ /* 0x002fc600078e3cff */
[----:B------:R-:W-:Y:S01]  /*3aa0*/  STL [R1+0x544], R69 ;  /* 0x0005444501007387 */ /* 0x000fe20000100800 */
[----:B------:R-:W-:-:S03]  /*3ab0*/  @!P3 LOP3.LUT R9, R9, R8, RZ, 0x3c, !PT ;  /* 0x000000080909b212 */ /* 0x000fc600078e3cff */
[----:B------:R0:W-:Y:S04]  /*3ac0*/  STL [R1+0x3ec], R73 ;  /* 0x0003ec4901007387 */ /* 0x0001e80000100800 */
[----:B------:R1:W2:Y:S01]  /*3ad0*/  @!P3 LDG.E.U8 R77, desc[UR18][R8.64] ;  /* 0x00000012084db981 */ /* 0x0002a2000c1e1100 */
[----:B0-----:R-:W-:Y:S01]  /*3ae0*/  LEA.HI.X.SX32 R73, R10, R3, 0x1, P6 ;  /* 0x000000030a497211 */ /* 0x001fe200030f0eff */
[----:B-1----:R-:W-:-:S04]  /*3af0*/  @!P2 IMAD.MOV.U32 R8, RZ, RZ, R69 ;  /* 0x000000ffff08a224 */ /* 0x002fc800078e0045 */
[----:B------:R-:W-:-:S05]  /*3b00*/  @!P2 IMAD.MOV.U32 R9, RZ, RZ, R73 ;  /* 0x000000ffff09a224 */ /* 0x000fca00078e0049 */
[----:B------:R0:W4:Y:S01]  /*3b10*/  @!P2 LDG.E.U8 R106, desc[UR18][R8.64] ;  /* 0x00000012086aa981 */ /* 0x000122000c1e1100 */
[----:B------:R-:W-:-:S05]  /*3b20*/  IMAD R11, R36, 0x31, RZ ;  /* 0x00000031240b7824 */ /* 0x000fca00078e02ff */
[----:B------:R-:W-:Y:S01]  /*3b30*/  IADD3 R10, P6, PT, R11, R2, RZ ;  /* 0x000000020b0a7210 */ /* 0x000fe20007fde0ff */
[----:B0-----:R-:W-:-:S03]  /*3b40*/  VIADD R8, R15, 0xffffffae ;  /* 0xffffffae0f087836 */ /* 0x001fc60000000000 */
[----:B------:R-:W-:Y:S01]  /*3b50*/  LEA.HI.X.SX32 R11, R11, R3, 0x1, P6 ;  /* 0x000000030b0b7211 */ /* 0x000fe200030f0eff */
[----:B------:R-:W-:Y:S01]  /*3b60*/  IMAD.MOV.U32 R9, RZ, RZ, R10 ;  /* 0x000000ffff097224 */ /* 0x000fe200078e000a */
[----:B------:R-:W-:-:S03]  /*3b70*/  ISETP.GE.U32.AND P2, PT, R8, 0x7fffff2f, PT ;  /* 0x7fffff2f0800780c */ /* 0x000fc60003f46070 */
[----:B------:R-:W-:-:S05]  /*3b80*/  IMAD.MOV.U32 R8, RZ, RZ, R11 ;  /* 0x000000ffff087224 */ /* 0x000fca00078e000b */
[----:B------:R-:W-:-:S04]  /*3b90*/  @!P0 LOP3.LUT R9, R9, R8, RZ, 0x3c, !PT ;  /* 0x0000000809098212 */ /* 0x000fc800078e3cff */
[----:B------:R-:W-:-:S04]  /*3ba0*/  @!P0 LOP3.LUT R8, R9, R8, RZ, 0x3c, !PT ;  /* 0x0000000809088212 */ /* 0x000fc800078e3cff */
[----:B------:R-:W-:-:S05]  /*3bb0*/  @!P0 LOP3.LUT R9, R9, R8, RZ, 0x3c, !PT ;  /* 0x0000000809098212 */ /* 0x000fca00078e3cff */
[----:B------:R0:W3:Y:S01]  /*3bc0*/  @!P0 LDG.E.U8 R65, desc[UR18][R8.64] ;  /* 0x0000001208418981 */ /* 0x0000e2000c1e1100 */
[----:B------:R-:W-:-:S05]  /*3bd0*/  VIADD R12, R15, 0xffffffbe ;  /* 0xffffffbe0f0c7836 */ /* 0x000fca0000000000 */
[----:B------:R-:W-:Y:S01]  /*3be0*/  ISETP.GE.U32.AND P5, PT, R12, 0x7fffff3f, PT ;  /* 0x7fffff3f0c00780c */ /* 0x000fe20003fa6070 */
[----:B------:R-:W-:-:S05]  /*3bf0*/  VIADD R12, R15, 0xffffffb6 ;  /* 0xffffffb60f0c7836 */ /* 0x000fca0000000000 */
[----:B------:R-:W-:Y:S02]  /*3c00*/  ISETP.GE.U32.AND P3, PT, R12, 0x7fffff37, PT ;  /* 0x7fffff370c00780c */ /* 0x000fe40003f66070 */
[----:B------:R-:W-:Y:S02]  /*3c10*/  PRMT R61, RZ, 0x7610, R61 ;  /* 0x00007610ff3d7816 */ /* 0x000fe4000000003d */
[----:B------:R-:W-:Y:S01]  /*3c20*/  PRMT R160, RZ, 0x7610, R160 ;  /* 0x00007610ffa07816 */ /* 0x000fe200000000a0 */
[----:B--2---:R1:W-:Y:S04]  /*3c30*/  STL [R1+0x3f8], R77 ;  /* 0x0003f84d01007387 */ /* 0x0043e80000100800 */
[----:B-1----:R-:W2:Y:S04]  /*3c40*/  LDL.LU R77, [R1+0xc2c] ;  /* 0x000c2c00014d7983 */ /* 0x002ea80000300800 */
[----:B------:R1:W-:Y:S04]  /*3c50*/  STL [R1+0x540], R73 ;  /* 0x0005404901007387 */ /* 0x0003e80000100800 */
[----:B-1----:R-:W2:Y:S04]  /*3c60*/  LDL.LU R73, [R1+0xc28] ;  /* 0x000c280001497983 */ /* 0x002ea80000300800 */
[----:B------:R-:W2:Y:S04]  /*3c70*/  LDL.LU R69, [R1+0xc24] ;  /* 0x000c240001457983 */ /* 0x000ea80000300800 */
[----:B----4-:R1:W-:Y:S04]  /*3c80*/  STL [R1+0x478], R106 ;  /* 0x0004786a01007387 */ /* 0x0103e80000100800 */
[----:B-1----:R-:W4:Y:S04]  /*3c90*/  LDL.LU R106, [R1+0xc20] ;  /* 0x000c2000016a7983 */ /* 0x002f280000300800 */
[----:B------:R1:W-:Y:S02]  /*3ca0*/  STL [R1+0x584], R10 ;  /* 0x0005840a01007387 */ /* 0x0003e40000100800 */
[----:B-1----:R-:W-:-:S05]  /*3cb0*/  IMAD R10, R36, 0x39, RZ ;  /* 0x00000039240a7824 */ /* 0x002fca00078e02ff */
[----:B------:R-:W-:-:S04]  /*3cc0*/  IADD3 R12, P6, PT, R10, R2, RZ ;  /* 0x000000020a0c7210 */ /* 0x000fc80007fde0ff */
        /* <DEDUP_REMOVED lines=11> */
[----:B------:R-:W-:Y:S01]  /*3d80*/  IMAD R11, R36, 0x41, RZ ;  /* 0x00000041240b7824 */ /* 0x000fe200078e02ff */
[----:B---3--:R1:W-:Y:S04]  /*3d90*/  STL [R1+0x43c], R65 ;  /* 0x00043c4101007387 */ /* 0x0083e80000100800 */
[----:B-1----:R-:W-:-:S04]  /*3da0*/  IADD3 R65, P6, PT, R11, R2, RZ ;  /* 0x000000020b417210 */ /* 0x002fc80007fde0ff */
[----:B0-----:R-:W-:Y:S01]  /*3db0*/  LEA.HI.X.SX32 R9, R11, R3, 0x1, P6 ;  /* 0x000000030b097211 */ /* 0x001fe200030f0eff */
[----:B------:R-:W-:-:S05]  /*3dc0*/  @!P5 IMAD.MOV.U32 R8, RZ, RZ, R65 ;  /* 0x000000ffff08d224 */ /* 0x000fca00078e0041 */
[----:B------:R0:W3:Y:S01]  /*3dd0*/  @!P5 LDG.E.U8 R160, desc[UR18][R8.64] ;  /* 0x0000001208a0d981 */ /* 0x0000e2000c1e1100 */
[----:B------:R-:W-:-:S03]  /*3de0*/  IMAD R10, R36, 0x49, RZ ;  /* 0x00000049240a7824 */ /* 0x000fc600078e02ff */
[----:B------:R-:W-:Y:S01]  /*3df0*/  STL [R1+0x604], R65 ;  /* 0x0006044101007387 */ /* 0x000fe20000100800 */
[----:B------:R-:W-:Y:S02]  /*3e00*/  VIADD R12, R15, 0xffffff9e ;  /* 0xffffff9e0f0c7836 */ /* 0x000fe40000000000 */
[----:B------:R-:W-:-:S03]  /*3e10*/  IMAD R11, R36, 0x51, RZ ;  /* 0x00000051240b7824 */ /* 0x000fc600078e02ff */
[----:B------:R-:W-:Y:S01]  /*3e20*/  ISETP.GE.U32.AND P4, PT, R12, 0x7fffff1f, PT ;  /* 0x7fffff1f0c00780c */ /* 0x000fe20003f86070 */
[----:B------:R-:W-:-:S05]  /*3e30*/  VIADD R12, R15, 0xffffff96 ;  /* 0xffffff960f0c7836 */ /* 0x000fca0000000000 */
[----:B------:R-:W-:Y:S02]  /*3e40*/  ISETP.GE.U32.AND P5, PT, R12, 0x7fffff17, PT ;  /* 0x7fffff170c00780c */ /* 0x000fe40003fa6070 */
[----:B------:R-:W-:Y:S01]  /*3e50*/  PRMT R12, RZ, 0x7610, R12 ;  /* 0x00007610ff0c7816 */ /* 0x000fe2000000000c */
[----:B--2---:R1:W-:Y:S02]  /*3e60*/  STL [R1+0x434], R61 ;  /* 0x0004343d01007387 */ /* 0x0043e40000100800 */
[----:B-1----:R-:W-:-:S04]  /*3e70*/  IADD3 R61, P6, PT, R10, R2, RZ ;  /* 0x000000020a3d7210 */ /* 0x002fc80007fde0ff */
[----:B------:R-:W-:Y:S01]  /*3e80*/  LEA.HI.X.SX32 R10, R10, R3, 0x1, P6 ;  /* 0x000000030a0a7211 */ /* 0x000fe200030f0eff */
[----:B------:R1:W-:Y:S01]  /*3e90*/  STL [R1+0x600], R9 ;  /* 0x0006000901007387 */ /* 0x0003e20000100800 */
[----:B0-----:R-:W-:-:S03]  /*3ea0*/  @!P3 IMAD.MOV.U32 R8, RZ, RZ, R61 ;  /* 0x000000ffff08b224 */ /* 0x001fc600078e003d */
[----:B-1----:R-:W-:-:S05]  /*3eb0*/  @!P3 IMAD.MOV.U32 R9, RZ, RZ, R10 ;  /* 0x000000ffff09b224 */ /* 0x002fca00078e000a */
[----:B------:R0:W2:Y:S04]  /*3ec0*/  @!P3 LDG.E.U8 R138, desc[UR18][R8.64] ;  /* 0x00000012088ab981 */ /* 0x0000a8000c1e1100 */
[----:B------:R1:W-:Y:S04]  /*3ed0*/  STL [R1+0x644], R61 ;  /* 0x0006443d01007387 */ /* 0x0003e80000100800 */
[----:B------:R-:W4:Y:S01]  /*3ee0*/  LDL.LU R65, [R1+0xc1c] ;  /* 0x000c1c0001417983 */ /* 0x000f220000300800 */
[----:B0-----:R-:W-:-:S03]  /*3ef0*/  VIADD R8, R15, 0xffffff8e ;  /* 0xffffff8e0f087836 */ /* 0x001fc60000000000 */
[----:B------:R-:W-:Y:S04]  /*3f00*/  STL [R1+0x640], R10 ;  /* 0x0006400a01007387 */ /* 0x000fe80000100800 */
[----:B---3--:R0:W-:Y:S01]  /*3f10*/  STL [R1+0x468], R160 ;  /* 0x000468a001007387 */ /* 0x0081e20000100800 */
[----:B------:R-:W-:-:S03]  /*3f20*/  ISETP.GE.U32.AND P3, PT, R8, 0x7fffff0f, PT ;  /* 0x7fffff0f0800780c */ /* 0x000fc60003f66070 */
[----:B-1----:R-:W3:Y:S01]  /*3f30*/  LDL.LU R61, [R1+0xc18] ;  /* 0x000c1800013d7983 */ /* 0x002ee20000300800 */
[----:B0-----:R-:W-:-:S04]  /*3f40*/  IADD3 R160, P6, PT, R11, R2, RZ ;  /* 0x000000020ba07210 */ /* 0x001fc80007fde0ff */
[----:B------:R-:W-:Y:S01]  /*3f50*/  LEA.HI.X.SX32 R9, R11, R3, 0x1, P6 ;  /* 0x000000030b097211 */ /* 0x000fe200030f0eff */
[----:B------:R-:W-:-:S05]  /*3f60*/  @!P2 IMAD.MOV.U32 R8, RZ, RZ, R160 ;  /* 0x000000ffff08a224 */ /* 0x000fca00078e00a0 */
[----:B------:R0:W3:Y:S01]  /*3f70*/  @!P2 LDG.E.U8 R12, desc[UR18][R8.64] ;  /* 0x00000012080ca981 */ /* 0x0000e2000c1e1100 */
[----:B------:R-:W-:-:S03]  /*3f80*/  IMAD R10, R36, 0x59, RZ ;  /* 0x00000059240a7824 */ /* 0x000fc600078e02ff */
[----:B------:R-:W-:Y:S04]  /*3f90*/  STL [R1+0x684], R160 ;  /* 0x000684a001007387 */ /* 0x000fe80000100800 */
[----:B------:R-:W-:Y:S01]  /*3fa0*/  STL [R1+0x680], R9 ;  /* 0x0006800901007387 */ /* 0x000fe20000100800 */
[----:B------:R-:W-:-:S05]  /*3fb0*/  VIADD R11, R15, 0xffffff86 ;  /* 0xffffff860f0b7836 */ /* 0x000fca0000000000 */
[----:B------:R-:W-:Y:S01]  /*3fc0*/  ISETP.GE.U32.AND P2, PT, R11, 0x7fffff07, PT ;  /* 0x7fffff070b00780c */ /* 0x000fe20003f46070 */
[----:B------:R-:W-:Y:S01]  /*3fd0*/  IMAD R11, R36, 0x61, RZ ;  /* 0x00000061240b7824 */ /* 0x000fe200078e02ff */
[----:B--2---:R1:W-:Y:S02]  /*3fe0*/  STL [R1+0x4b4], R138 ;  /* 0x0004b48a01007387 */ /* 0x0043e40000100800 */
[----:B-1----:R-:W-:-:S04]  /*3ff0*/  IADD3 R138, P6, PT, R10, R2, RZ ;  /* 0x000000020a8a7210 */ /* 0x002fc80007fde0ff */
[----:B0-----:R-:W-:Y:S01]  /*4000*/  LEA.HI.X.SX32 R9, R10, R3, 0x1, P6 ;  /* 0x000000030a097211 */ /* 0x001fe200030f0eff */
[----:B------:R-:W-:-:S05]  /*4010*/  @!P0 IMAD.MOV.U32 R8, RZ, RZ, R138 ;  /* 0x000000ffff088224 */ /* 0x000fca00078e008a */
[----:B------:R0:W2:Y:S01]  /*4020*/  @!P0 LDG.E.U8 R135, desc[UR18][R8.64] ;  /* 0x0000001208878981 */ /* 0x0000a2000c1e1100 */
[----:B------:R-:W-:-:S03]  /*4030*/  IADD3 R160, P6, PT, R11, R2, RZ ;  /* 0x000000020ba07210 */ /* 0x000fc60007fde0ff */
[----:B------:R-:W-:Y:S02]  /*4040*/  STL [R1+0x6bc], R138 ;  /* 0x0006bc8a01007387 */ /* 0x000fe40000100800 */
[----:B0-----:R-:W-:Y:S02]  /*4050*/  @!P4 IMAD.MOV.U32 R8, RZ, RZ, R160 ;  /* 0x000000ffff08c224 */ /* 0x001fe400078e00a0 */
[----:B---3--:R-:W-:Y:S04]  /*4060*/  STL [R1+0x4a4], R12 ;  /* 0x0004a40c01007387 */ /* 0x008fe80000100800 */
[----:B------:R0:W-:Y:S02]  /*4070*/  STL [R1+0x6b8], R9 ;  /* 0x0006b80901007387 */ /* 0x0001e40000100800 */
[----:B0-----:R-:W-:-:S05]  /*4080*/  LEA.HI.X.SX32 R9, R11, R3, 0x1, P6 ;  /* 0x000000030b097211 */ /* 0x001fca00030f0eff */
[----:B------:R0:W3:Y:S01]  /*4090*/  @!P4 LDG.E.U8 R28, desc[UR18][R8.64] ;  /* 0x00000012081cc981 */ /* 0x0000e2000c1e1100 */
[----:B------:R-:W-:-:S03]  /*40a0*/  IMAD R10, R36, 0x69, RZ ;  /* 0x00000069240a7824 */ /* 0x000fc600078e02ff */
[----:B------:R-:W-:Y:S01]  /*40b0*/  STL [R1+0x6f4], R160 ;  /* 0x0006f4a001007387 */ /* 0x000fe20000100800 */
[----:B------:R-:W-:Y:S01]  /*40c0*/  PRMT R115, RZ, 0x7610, R115 ;  /* 0x00007610ff737816 */ /* 0x000fe20000000073 */
[----:B------:R-:W-:Y:S02]  /*40d0*/  IMAD R11, R36, 0x71, RZ ;  /* 0x00000071240b7824 */ /* 0x000fe400078e02ff */
[----:B------:R-:W-:-:S05]  /*40e0*/  VIADD R12, R15, 0xfffffffe ;  /* 0xfffffffe0f0c7836 */ /* 0x000fca0000000000 */
        /* <DEDUP_REMOVED lines=9> */
[----:B-1----:R-:W-:Y:S01]  /*4180*/  @!P5 IMAD.MOV.U32 R9, RZ, RZ, R138 ;  /* 0x000000ffff09d224 */ /* 0x002fe200078e008a */
[----:B------:R-:W-:Y:S04]  /*4190*/  STL [R1+0x72c], R135 ;  /* 0x00072c8701007387 */ /* 0x000fe80000100800 */
[----:B------:R0:W2:Y:S04]  /*41a0*/  @!P5 LDG.E.U8 R115, desc[UR18][R8.64] ;  /* 0x000000120873d981 */ /* 0x0000a8000c1e1100 */
[----:B------:R-:W-:Y:S04]  /*41b0*/  STL [R1+0x728], R138 ;  /* 0x0007288a01007387 */ /* 0x000fe80000100800 */
[----:B---3--:R1:W-:Y:S01]  /*41c0*/  STL [R1+0x4b0], R28 ;  /* 0x0004b01c01007387 */ /* 0x0083e20000100800 */
[----:B0-----:R-:W-:Y:S01]  /*41d0*/  VIADD R8, R15, 0xfffffff5 ;  /* 0xfffffff50f087836 */ /* 0x001fe20000000000 */
[----:B-1----:R-:W-:-:S04]  /*41e0*/  IADD3 R28, P6, PT, R11, R2, RZ ;  /* 0x000000020b1c7210 */ /* 0x002fc80007fde0ff */
[----:B------:R-:W-:Y:S02]  /*41f0*/  LEA.HI.X.SX32 R135, R11, R3, 0x1, P6 ;  /* 0x000000030b877211 */ /* 0x000fe400030f0eff */
[----:B------:R-:W-:Y:S01]  /*4200*/  ISETP.GE.U32.AND P5, PT, R8, 0x7fffff76, PT ;  /* 0x7fffff760800780c */ /* 0x000fe20003fa6070 */
[----:B------:R-:W-:Y:S02]  /*4210*/  @!P3 IMAD.MOV.U32 R8, RZ, RZ, R28 ;  /* 0x000000ffff08b224 */ /* 0x000fe400078e001c */
[----:B------:R-:W-:-:S05]  /*4220*/  @!P3 IMAD.MOV.U32 R9, RZ, RZ, R135 ;  /* 0x000000ffff09b224 */ /* 0x000fca00078e0087 */
[----:B------:R0:W3:Y:S01]  /*4230*/  @!P3 LDG.E.U8 R12, desc[UR18][R8.64] ;  /* 0x00000012080cb981 */ /* 0x0000e2000c1e1100 */
[----:B------:R-:W-:-:S03]  /*4240*/  IMAD R10, R36, 0x79, RZ ;  /* 0x00000079240a7824 */ /* 0x000fc600078e02ff */
[----:B------:R1:W-:Y:S04]  /*4250*/  STL [R1+0x764], R28 ;  /* 0x0007641c01007387 */ /* 0x0003e80000100800 */
[----:B------:R-:W-:Y:S01]  /*4260*/  STL [R1+0x760], R135 ;  /* 0x0007608701007387 */ /* 0x000fe20000100800 */
[----:B------:R-:W-:Y:S01]  /*4270*/  VIADD R11, R15, 0xffffffed ;  /* 0xffffffed0f0b7836 */ /* 0x000fe20000000000 */
[----:B------:R-:W-:-:S04]  /*4280*/  PRMT R114, RZ, 0x7610, R114 ;  /* 0x00007610ff727816 */ /* 0x000fc80000000072 */
[----:B------:R-:W-:Y:S01]  /*4290*/  ISETP.GE.U32.AND P3, PT, R11, 0x7fffff6e, PT ;  /* 0x7fffff6e0b00780c */ /* 0x000fe20003f66070 */
[----:B-1----:R-:W-:Y:S02]  /*42a0*/  IMAD.MOV.U32 R28, RZ, RZ, R13 ;  /* 0x000000ffff1c7224 */ /* 0x002fe400078e000d */
[----:B------:R-:W-:Y:S01]  /*42b0*/  VIADD R13, R15, 0xffffffe5 ;  /* 0xffffffe50f0d7836 */ /* 0x000fe20000000000 */
[----:B------:R-:W-:Y:S01]  /*42c0*/  PRMT R57, RZ, 0x7610, R57 ;  /* 0x00007610ff397816 */ /* 0x000fe20000000039 */
[----:B--2---:R1:W-:Y:S02]  /*42d0*/  STL [R1+0x4ec], R115 ;  /* 0x0004ec7301007387 */ /* 0x0043e40000100800 */
[----:B-1----:R-:W-:-:S04]  /*42e0*/  IADD3 R115, P6, PT, R10, R2, RZ ;  /* 0x000000020a737210 */ /* 0x002fc80007fde0ff */
[----:B------:R-:W-:Y:S02]  /*42f0*/  LEA.HI.X.SX32 R10, R10, R3, 0x1, P6 ;  /* 0x000000030a0a7211 */ /* 0x000fe400030f0eff */
[----:B0-----:R-:W-:-:S04]  /*4300*/  IADD3 R8, P6, PT, R2, R36, RZ ;  /* 0x0000002402087210 */ /* 0x001fc80007fde0ff */
[----:B------:R-:W-:Y:S01]  /*4310*/  LEA.HI.X.SX32 R9, R36, R3, 0x1, P6 ;  /* 0x0000000324097211 */ /* 0x000fe200030f0eff */
[----:B------:R-:W-:Y:S01]  /*4320*/  STL [R1+0x79c], R115 ;  /* 0x00079c7301007387 */ /* 0x000fe20000100800 */
[----:B------:R-:W-:-:S03]  /*4330*/  @!P2 IMAD.MOV.U32 R11, RZ, RZ, R10 ;  /* 0x000000ffff0ba224 */ /* 0x000fc600078e000a */
[----:B------:R-:W2:Y:S04]  /*4340*/  @!P0 LDG.E.U8 R14, desc[UR18][R8.64] ;  /* 0x00000012080e8981 */ /* 0x000ea8000c1e1100 */
[----:B------:R0:W-:Y:S04]  /*4350*/  STL [R1+0x798], R10 ;  /* 0x0007980a01007387 */ /* 0x0001e80000100800 */
[----:B---3--:R1:W-:Y:S01]  /*4360*/  STL [R1+0x4e4], R12 ;  /* 0x0004e40c01007387 */ /* 0x0083e20000100800 */
[----:B0-----:R-:W-:Y:S02]  /*4370*/  @!P2 IMAD.MOV.U32 R10, RZ, RZ, R115 ;  /* 0x000000ffff0aa224 */ /* 0x001fe400078e0073 */
[----:B-1----:R-:W-:-:S03]  /*4380*/  IMAD.SHL.U32 R12, R36, 0x2, RZ ;  /* 0x00000002240c7824 */ /* 0x002fc600078e00ff */
[----:B------:R0:W3:Y:S01]  /*4390*/  @!P2 LDG.E.U8 R114, desc[UR18][R10.64] ;  /* 0x000000120a72a981 */ /* 0x0000e2000c1e1100 */
[----:B------:R-:W-:Y:S01]  /*43a0*/  ISETP.GE.U32.AND P2, PT, R13, 0x7fffff66, PT ;  /* 0x7fffff660d00780c */ /* 0x000fe20003f46070 */
[----:B------:R-:W-:Y:S01]  /*43b0*/  IMAD R13, R36, 0xa, RZ ;  /* 0x0000000a240d7824 */ /* 0x000fe200078e02ff */
[----:B0-----:R-:W-:-:S04]  /*43c0*/  IADD3 R10, P6, PT, R12, R2, RZ ;  /* 0x000000020c0a7210 */ /* 0x001fc80007fde0ff */
[----:B------:R-:W-:Y:S02]  /*43d0*/  LEA.HI.X.SX32 R11, R12, R3, 0x1, P6 ;  /* 0x000000030c0b7211 */ /* 0x000fe400030f0eff */
[----:B------:R-:W-:-:S04]  /*43e0*/  IADD3 R12, P6, PT, R13, R2, RZ ;  /* 0x000000020d0c7210 */ /* 0x000fc80007fde0ff */
[----:B------:R-:W-:-:S05]  /*43f0*/  LEA.HI.X.SX32 R13, R13, R3, 0x1, P6 ;  /* 0x000000030d0d7211 */ /* 0x000fca00030f0eff */
[----:B------:R0:W4:Y:S04]  /*4400*/  @!P5 LDG.E.U8 R57, desc[UR18][R12.64] ;  /* 0x000000120c39d981 */ /* 0x000128000c1e1100 */
[----:B------:R-:W-:Y:S04]  /*4410*/  STL [R1+0x9fc], R8 ;  /* 0x0009fc0801007387 */ /* 0x000fe80000100800 */
[----:B------:R-:W-:Y:S01]  /*4420*/  STL [R1+0x9f8], R9 ;  /* 0x0009f80901007387 */ /* 0x000fe20000100800 */
[----:B------:R-:W-:Y:S01]  /*4430*/  PRMT R113, RZ, 0x7610, R113 ;  /* 0x00007610ff717816 */ /* 0x000fe20000000071 */
[----:B------:R-:W-:-:S05]  /*4440*/  IMAD R135, R36, 0x12, RZ ;  /* 0x0000001224877824 */ /* 0x000fca00078e02ff */
[----:B------:R-:W4:Y:S01]  /*4450*/  @!P4 LDG.E.U8 R113, desc[UR18][R10.64] ;  /* 0x000000120a71c981 */ /* 0x000f22000c1e1100 */
[----:B------:R-:W-:-:S04]  /*4460*/  IADD3 R138, P6, PT, R135, R2, RZ ;  /* 0x00000002878a7210 */ /* 0x000fc80007fde0ff */
[----:B------:R-:W-:Y:S02]  /*4470*/  LEA.HI.X.SX32 R135, R135, R3, 0x1, P6 ;  /* 0x0000000387877211 */ /* 0x000fe400030f0eff */
[----:B------:R-:W-:Y:S01]  /*4480*/  PRMT R117, RZ, 0x7610, R117 ;  /* 0x00007610ff757816 */ /* 0x000fe20000000075 */
[----:B--2---:R1:W-:Y:S02]  /*4490*/  STL [R1+0x4f0], R14 ;  /* 0x0004f00e01007387 */ /* 0x0043e40000100800 */
[----:B-1----:R-:W-:-:S05]  /*44a0*/  VIADD R14, R15, 0xffffffdd ;  /* 0xffffffdd0f0e7836 */ /* 0x002fca0000000000 */
[----:B------:R-:W-:Y:S01]  /*44b0*/  ISETP.GE.U32.AND P0, PT, R14, 0x7fffff5e, PT ;  /* 0x7fffff5e0e00780c */ /* 0x000fe20003f06070 */
[----:B------:R-:W-:-:S05]  /*44c0*/  VIADD R14, R15, 0xffffffd5 ;  /* 0xffffffd50f0e7836 */ /* 0x000fca0000000000 */
[----:B------:R-:W-:Y:S01]  /*44d0*/  ISETP.GE.U32.AND P4, PT, R14, 0x7fffff56, PT ;  /* 0x7fffff560e00780c */ /* 0x000fe20003f86070 */
[----:B------:R-:W-:Y:S01]  /*44e0*/  IMAD R14, R36, 0x1a, RZ ;  /* 0x0000001a240e7824 */ /* 0x000fe200078e02ff */
[----:B------:R-:W-:Y:S01]  /*44f0*/  STL [R1+0xa04], R10 ;  /* 0x000a040a01007387 */ /* 0x000fe20000100800 */
[----:B------:R-:W-:-:S03]  /*4500*/  VIADD R15, R15, 0xffffffcd ;  /* 0xffffffcd0f0f7836 */ /* 0x000fc60000000000 */
[----:B------:R-:W-:Y:S01]  /*4510*/  IADD3 R160, P6, PT, R14, R2, RZ ;  /* 0x000000020ea07210 */ /* 0x000fe20007fde0ff */
[----:B------:R-:W-:Y:S04]  /*4520*/  STL [R1+0xa00], R11 ;  /* 0x000a000b01007387 */ /* 0x000fe80000100800 */
[----:B---3--:R-:W-:Y:S04]  /*4530*/  STL [R1+0x4c0], R114 ;  /* 0x0004c07201007387 */ /* 0x008fe80000100800 */
[----:B------:R0:W-:Y:S01]  /*4540*/  STL [R1+0xa0c], R12 ;  /* 0x000a0c0c01007387 */ /* 0x0001e20000100800 */
[----:B------:R-:W-:-:S03]  /*4550*/  ISETP.GE.U32.AND P5, PT, R15, 0x7fffff4e, PT ;  /* 0x7fffff4e0f00780c */ /* 0x000fc60003fa6070 */
[----:B------:R1:W-:Y:S01]  /*4560*/  STL [R1+0xa08], R13 ;  /* 0x000a080d01007387 */ /* 0x0003e20000100800 */
[----:B------:R-:W-:-:S03]  /*4570*/  @!P3 IMAD.MOV.U32 R15, RZ, RZ, R135 ;  /* 0x000000ffff0fb224 */ /* 0x000fc600078e0087 */
[----:B------:R-:W-:Y:S01]  /*4580*/  STL [R1+0x9c], R160 ;  /* 0x00009ca001007387 */ /* 0x000fe20000100800 */
[----:B0-----:R-:W0:Y:S03]  /*4590*/  LDC R12, c[0x0][0x3a0] ;  /* 0x0000e800ff0c7b82 */ /* 0x001e260000000800 */
[----:B----4-:R2:W-:Y:S01]  /*45a0*/  STL [R1+0x4ac], R57 ;  /* 0x0004ac3901007387 */ /* 0x0105e20000100800 */
[----:B-1----:R-:W-:Y:S02]  /*45b0*/  PRMT R13, RZ, 0x7610, R13 ;  /* 0x00007610ff0d7816 */ /* 0x002fe4000000000d */
[----:B--2---:R-:W-:Y:S01]  /*45c0*/  LEA.HI.X.SX32 R57, R14, R3, 0x1, P6 ;  /* 0x000000030e397211 */ /* 0x004fe200030f0eff */
[----:B------:R-:W-:-:S05]  /*45d0*/  @!P3 IMAD.MOV.U32 R14, RZ, RZ, R138 ;  /* 0x000000ffff0eb224 */ /* 0x000fca00078e008a */
[----:B------:R1:W2:Y:S02]  /*45e0*/  @!P3 LDG.E.U8 R13, desc[UR18][R14.64] ;  /* 0x000000120e0db981 */ /* 0x0002a4000c1e1100 */
[----:B-1----:R-:W-:Y:S02]  /*45f0*/  @!P2 IMAD.MOV.U32 R14, RZ, RZ, R160 ;  /* 0x000000ffff0ea224 */ /* 0x002fe400078e00a0 */
[----:B------:R-:W-:-:S05]  /*4600*/  @!P2 IMAD.MOV.U32 R15, RZ, RZ, R57 ;  /* 0x000000ffff0fa224 */ /* 0x000fca00078e0039 */
[----:B------:R1:W3:Y:S01]  /*4610*/  @!P2 LDG.E.U8 R117, desc[UR18][R14.64] ;  /* 0x000000120e75a981 */ /* 0x0002e2000c1e1100 */
[----:B------:R-:W-:Y:S02]  /*4620*/  IMAD.MOV.U32 R114, RZ, RZ, R16 ;  /* 0x000000ffff727224 */ /* 0x000fe400078e0010 */
[----:B------:R-:W-:Y:S01]  /*4630*/  IMAD R16, R36, 0x22, RZ ;  /* 0x0000002224107824 */ /* 0x000fe200078e02ff */
[----:B------:R-:W-:Y:S01]  /*4640*/  STL [R1+0xa14], R138 ;  /* 0x000a148a01007387 */ /* 0x000fe20000100800 */
[----:B------:R-:W-:-:S03]  /*4650*/  IMAD.MOV.U32 R115, RZ, RZ, R17 ;  /* 0x000000ffff737224 */ /* 0x000fc600078e0011 */
[----:B------:R-:W-:Y:S01]  /*4660*/  STL [R1+0xa10], R135 ;  /* 0x000a108701007387 */ /* 0x000fe20000100800 */
[----:B0-----:R-:W-:-:S03]  /*4670*/  VIADD R17, R12, 0xffffffc5 ;  /* 0xffffffc50c117836 */ /* 0x001fc60000000000 */
[----:B------:R-:W-:Y:S04]  /*4680*/  STL [R1+0x98], R57 ;  /* 0x0000983901007387 */ /* 0x000fe80000100800 */
[----:B------:R0:W-:Y:S01]  /*4690*/  STL [R1+0x4bc], R113 ;  /* 0x0004bc7101007387 */ /* 0x0001e20000100800 */
[----:B-1----:R-:W-:Y:S01]  /*46a0*/  VIADD R14, R12, 0xffffffbd ;  /* 0xffffffbd0c0e7836 */ /* 0x002fe20000000000 */
[----:B------:R-:W-:Y:S01]  /*46b0*/  ISETP.GE.U32.AND P3, PT, R17, 0x7fffff46, PT ;  /* 0x7fffff461100780c */ /* 0x000fe20003f66070 */
[----:B------:R-:W-:Y:S01]  /*46c0*/  IMAD R17, R36, 0x2a, RZ ;  /* 0x0000002a24117824 */ /* 0x000fe200078e02ff */
[----:B0-----:R-:W-:-:S04]  /*46d0*/  IADD3 R113, P6, PT, R16, R2, RZ ;  /* 0x0000000210717210 */ /* 0x001fc80007fde0ff */
[----:B------:R-:W-:Y:S02]  /*46e0*/  LEA.HI.X.SX32 R160, R16, R3, 0x1, P6 ;  /* 0x0000000310a07211 */ /* 0x000fe400030f0eff */
[----:B------:R-:W-:Y:S02]  /*46f0*/  PRMT R10, RZ, 0x7610, R10 ;  /* 0x00007610ff0a7816 */ /* 0x000fe4000000000a */
[----:B------:R-:W-:Y:S01]  /*4700*/  ISETP.GE.U32.AND P2, PT, R14, 0x7fffff3e, PT ;  /* 0x7fffff3e0e00780c */ /* 0x000fe20003f46070 */
[----:B------:R-:W-:Y:S02]  /*4710*/  @!P0 IMAD.MOV.U32 R14, RZ, RZ, R113 ;  /* 0x000000ffff0e8224 */ /* 0x000fe400078e0071 */
[----:B------:R-:W-:Y:S01]  /*4720*/  @!P0 IMAD.MOV.U32 R15, RZ, RZ, R160 ;  /* 0x000000ffff0f8224 */ /* 0x000fe200078e00a0 */
[----:B------:R-:W-:-:S04]  /*4730*/  PRMT R116, RZ, 0x7610, R116 ;  /* 0x00007610ff747816 */ /* 0x000fc80000000074 */
[----:B------:R0:W4:Y:S04]  /*4740*/  @!P0 LDG.E.U8 R10, desc[UR18][R14.64] ;  /* 0x000000120e0a8981 */ /* 0x000128000c1e1100 */
[----:B--2---:R-:W-:Y:S04]  /*4750*/  STL [R1+0xae8], R13 ;  /* 0x000ae80d01007387 */ /* 0x004fe80000100800 */
[----:B------:R-:W2:Y:S04]  /*4760*/  LDL.LU R57, [R1+0xc14] ;  /* 0x000c140001397983 */ /* 0x000ea80000300800 */
[----:B------:R-:W-:Y:S04]  /*4770*/  STL [R1+0xdc], R113 ;  /* 0x0000dc7101007387 */ /* 0x000fe80000100800 */
[----:B------:R-:W-:Y:S04]  /*4780*/  STL [R1+0xd8], R160 ;  /* 0x0000d8a001007387 */ /* 0x000fe80000100800 */
[----:B---3--:R1:W-:Y:S02]  /*4790*/  STL [R1+0x4e8], R117 ;  /* 0x0004e87501007387 */ /* 0x0083e40000100800 */
[----:B-1----:R-:W-:-:S04]  /*47a0*/  IADD3 R117, P6, PT, R17, R2, RZ ;  /* 0x0000000211757210 */ /* 0x002fc80007fde0ff */
[----:B0-----:R-:W-:Y:S01]  /*47b0*/  LEA.HI.X.SX32 R15, R17, R3, 0x1, P6 ;  /* 0x00000003110f7211 */ /* 0x001fe200030f0eff */
[----:B------:R-:W-:-:S05]  /*47c0*/  @!P4 IMAD.MOV.U32 R14, RZ, RZ, R117 ;  /* 0x000000ffff0ec224 */ /* 0x000fca00078e0075 */
[----:B------:R0:W3:Y:S01]  /*47d0*/  @!P4 LDG.E.U8 R116, desc[UR18][R14.64] ;  /* 0x000000120e74c981 */ /* 0x0000e2000c1e1100 */
[----:B------:R-:W-:-:S05]  /*47e0*/  VIADD R16, R12, 0xffffffb5 ;  /* 0xffffffb50c107836 */ /* 0x000fca0000000000 */
[----:B------:R-:W-:Y:S01]  /*47f0*/  ISETP.GE.U32.AND P0, PT, R16, 0x7fffff36, PT ;  /* 0x7fffff361000780c */ /* 0x000fe20003f06070 */
[C---:B------:R-:W-:Y:S01]  /*4800*/  IMAD R16, R36.reuse, 0x32, RZ ;  /* 0x0000003224107824 */ /* 0x040fe200078e02ff */
[----:B------:R1:W-:Y:S01]  /*4810*/  STL [R1+0x54c], R117 ;  /* 0x00054c7501007387 */ /* 0x0003e20000100800 */
[----:B------:R-:W-:-:S03]  /*4820*/  IMAD R17, R36, 0x3a, RZ ;  /* 0x0000003a24117824 */ /* 0x000fc600078e02ff */
[C---:B------:R-:W-:Y:S02]  /*4830*/  IADD3 R160, P6, PT, R16.reuse, R2, RZ ;  /* 0x0000000210a07210 */ /* 0x040fe40007fde0ff */
[----:B------:R-:W-:Y:S01]  /*4840*/  PRMT R11, RZ, 0x7610, R11 ;  /* 0x00007610ff0b7816 */ /* 0x000fe2000000000b */
[----:B----4-:R-:W-:Y:S04]  /*4850*/  STL [R1+0xb24], R10 ;  /* 0x000b240a01007387 */ /* 0x010fe80000100800 */
[----:B------:R0:W-:Y:S04]  /*4860*/  STL [R1+0x548], R15 ;  /* 0x0005480f01007387 */ /* 0x0001e80000100800 */
[----:B-1----:R-:W4:Y:S04]  /*4870*/  LDL.LU R117, [R1+0xc10] ;  /* 0x000c100001757983 */ /* 0x002f280000300800 */
[----:B------:R-:W-:Y:S01]  /*4880*/  STL [R1+0x58c], R160 ;  /* 0x00058ca001007387 */ /* 0x000fe20000100800 */
[----:B0-----:R-:W-:Y:S01]  /*4890*/  LEA.HI.X.SX32 R15, R16, R3, 0x1, P6 ;  /* 0x00000003100f7211 */ /* 0x001fe200030f0eff */
[----:B------:R-:W-:Y:S01]  /*48a0*/  @!P5 IMAD.MOV.U32 R14, RZ, RZ, R160 ;  /* 0x000000ffff0ed224 */ /* 0x000fe200078e00a0 */
[----:B------:R-:W-:-:S04]  /*48b0*/  PRMT R162, RZ, 0x7610, R162 ;  /* 0x00007610ffa27816 */ /* 0x000fc800000000a2 */
[----:B------:R0:W2:Y:S04]  /*48c0*/  @!P5 LDG.E.U8 R11, desc[UR18][R14.64] ;  /* 0x000000120e0bd981 */ /* 0x0000a8000c1e1100 */
[----:B---3--:R1:W-:Y:S02]  /*48d0*/  STL [R1+0x470], R116 ;  /* 0x0004707401007387 */ /* 0x0083e40000100800 */
[----:B-1----:R-:W-:-:S04]  /*48e0*/  IADD3 R116, P6, PT, R17, R2, RZ ;  /* 0x0000000211747210 */ /* 0x002fc80007fde0ff */
[----:B------:R-:W-:Y:S01]  /*48f0*/  LEA.HI.X.SX32 R17, R17, R3, 0x1, P6 ;  /* 0x0000000311117211 */ /* 0x000fe200030f0eff */
[----:B------:R1:W-:Y:S01]  /*4900*/  STL [R1+0x588], R15 ;  /* 0x0005880f01007387 */ /* 0x0003e20000100800 */
[----:B0-----:R-:W-:-:S03]  /*4910*/  @!P3 IMAD.MOV.U32 R14, RZ, RZ, R116 ;  /* 0x000000ffff0eb224 */ /* 0x001fc600078e0074 */
[----:B-1----:R-:W-:-:S05]  /*4920*/  @!P3 IMAD.MOV.U32 R15, RZ, RZ, R17 ;  /* 0x000000ffff0fb224 */ /* 0x002fca00078e0011 */
[----:B------:R0:W3:Y:S01]  /*4930*/  @!P3 LDG.E.U8 R162, desc[UR18][R14.64] ;  /* 0x000000120ea2b981 */ /* 0x0000e2000c1e1100 */
[----:B------:R-:W-:Y:S02]  /*4940*/  IMAD.MOV.U32 R113, RZ, RZ, R114 ;  /* 0x000000ffff717224 */ /* 0x000fe400078e0072 */
[----:B------:R-:W-:Y:S02]  /*4950*/  IMAD.MOV.U32 R114, RZ, RZ, R18 ;  /* 0x000000ffff727224 */ /* 0x000fe400078e0012 */
[----:B------:R-:W-:Y:S02]  /*4960*/  VIADD R18, R12, 0xffffffad ;  /* 0xffffffad0c127836 */ /* 0x000fe40000000000 */
[----:B------:R-:W-:-:S03]  /*4970*/  IMAD R16, R36, 0x42, RZ ;  /* 0x0000004224107824 */ /* 0x000fc600078e02ff */
[----:B------:R-:W-:Y:S01]  /*4980*/  ISETP.GE.U32.AND P4, PT, R18, 0x7fffff2e, PT ;  /* 0x7fffff2e1200780c */ /* 0x000fe20003f86070 */
[----:B------:R-:W-:Y:S01]  /*4990*/  VIADD R18, R12, 0xffffffa5 ;  /* 0xffffffa50c127836 */ /* 0x000fe20000000000 */
[----:B------:R-:W-:Y:S01]  /*49a0*/  IADD3 R160, P6, PT, R16, R2, RZ ;  /* 0x0000000210a07210 */ /* 0x000fe20007fde0ff */
[----:B------:R1:W-:Y:S01]  /*49b0*/  STL [R1+0x5cc], R116 ;  /* 0x0005cc7401007387 */ /* 0x0003e20000100800 */
[----:B0-----:R-:W-:Y:S02]  /*49c0*/  VIADD R14, R12, 0xffffff9d ;  /* 0xffffff9d0c0e7836 */ /* 0x001fe40000000000 */
[----:B------:R-:W-:Y:S01]  /*49d0*/  ISETP.GE.U32.AND P5, PT, R18, 0x7fffff26, PT ;  /* 0x7fffff261200780c */ /* 0x000fe20003fa6070 */
[----:B--2---:R-:W-:Y:S01]  /*49e0*/  STL [R1+0xb4c], R11 ;  /* 0x000b4c0b01007387 */ /* 0x004fe20000100800 */
[----:B------:R-:W-:-:S03]  /*49f0*/  LEA.HI.X.SX32 R18, R16, R3, 0x1, P6 ;  /* 0x0000000310127211 */ /* 0x000fc600030f0eff */
[----:B------:R0:W-:Y:S01]  /*4a00*/  STL [R1+0x5c8], R17 ;  /* 0x0005c81101007387 */ /* 0x0001e20000100800 */
[----:B------:R-:W-:-:S03]  /*4a10*/  PRMT R8, RZ, 0x7610, R8 ;  /* 0x00007610ff087816 */ /* 0x000fc60000000008 */
[----:B-1----:R-:W2:Y:S01]  /*4a20*/  LDL.LU R116, [R1+0xc0c] ;  /* 0x000c0c0001747983 */ /* 0x002ea20000300800 */
[----:B------:R-:W-:Y:S01]  /*4a30*/  ISETP.GE.U32.AND P3, PT, R14, 0x7fffff1e, PT ;  /* 0x7fffff1e0e00780c */ /* 0x000fe20003f66070 */
[----:B------:R-:W-:Y:S02]  /*4a40*/  @!P2 IMAD.MOV.U32 R14, RZ, RZ, R160 ;  /* 0x000000ffff0ea224 */ /* 0x000fe400078e00a0 */
[----:B------:R-:W-:Y:S01]  /*4a50*/  STL [R1+0x60c], R160 ;  /* 0x00060ca001007387 */ /* 0x000fe20000100800 */
[----:B0-----:R-:W-:-:S03]  /*4a60*/  IMAD R17, R36, 0x4a, RZ ;  /* 0x0000004a24117824 */ /* 0x001fc600078e02ff */
[----:B------:R-:W-:Y:S01]  /*4a70*/  STL [R1+0x608], R18 ;  /* 0x0006081201007387 */ /* 0x000fe20000100800 */
[----:B------:R-:W-:Y:S01]  /*4a80*/  @!P2 IMAD.MOV.U32 R15, RZ, RZ, R18 ;  /* 0x000000ffff0fa224 */ /* 0x000fe200078e0012 */
[----:B------:R-:W-:-:S04]  /*4a90*/  PRMT R161, RZ, 0x7610, R161 ;  /* 0x00007610ffa17816 */ /* 0x000fc800000000a1 */
[----:B------:R0:W2:Y:S04]  /*4aa0*/  @!P2 LDG.E.U8 R8, desc[UR18][R14.64] ;  /* 0x000000120e08a981 */ /* 0x0000a8000c1e1100 */
        /* <DEDUP_REMOVED lines=8> */
[----:B------:R-:W-:Y:S01]  /*4b30*/  STL [R1+0x64c], R162 ;  /* 0x00064ca201007387 */ /* 0x000fe20000100800 */
[----:B------:R-:W-:-:S03]  /*4b40*/  IMAD R17, R36, 0x5a, RZ ;  /* 0x0000005a24117824 */ /* 0x000fc600078e02ff */
[C---:B------:R-:W-:Y:S01]  /*4b50*/  IADD3 R160, P6, PT, R16.reuse, R2, RZ ;  /* 0x0000000210a07210 */ /* 0x040fe20007fde0ff */
[----:B--2---:R-:W-:Y:S04]  /*4b60*/  STL [R1+0xb58], R8 ;  /* 0x000b580801007387 */ /* 0x004fe80000100800 */
[----:B------:R1:W-:Y:S04]  /*4b70*/  STL [R1+0x648], R15 ;  /* 0x0006480f01007387 */ /* 0x0003e80000100800 */
[----:B------:R-:W-:Y:S01]  /*4b80*/  STL [R1+0x68c], R160 ;  /* 0x00068ca001007387 */ /* 0x000fe20000100800 */
[----:B------:R-:W-:Y:S01]  /*4b90*/  PRMT R9, RZ, 0x7610, R9 ;  /* 0x00007610ff097816 */ /* 0x000fe20000000009 */
[----:B0-----:R-:W-:Y:S01]  /*4ba0*/  @!P4 IMAD.MOV.U32 R14, RZ, RZ, R160 ;  /* 0x000000ffff0ec224 */ /* 0x001fe200078e00a0 */
[----:B-1----:R-:W-:-:S02]  /*4bb0*/  LEA.HI.X.SX32 R15, R16, R3, 0x1, P6 ;  /* 0x00000003100f7211 */ /* 0x002fc400030f0eff */
[----:B------:R-:W-:-:S03]  /*4bc0*/  PRMT R152, RZ, 0x7610, R152 ;  /* 0x00007610ff987816 */ /* 0x000fc60000000098 */
        /* <DEDUP_REMOVED lines=8> */
[----:B------:R-:W-:Y:S02]  /*4c50*/  VIADD R18, R12, 0xffffff8d ;  /* 0xffffff8d0c127836 */ /* 0x000fe40000000000 */
[----:B------:R-:W-:-:S03]  /*4c60*/  IMAD R16, R36, 0x62, RZ ;  /* 0x0000006224107824 */ /* 0x000fc600078e02ff */
[----:B------:R-:W-:Y:S01]  /*4c70*/  ISETP.GE.U32.AND P0, PT, R18, 0x7fffff0e, PT ;  /* 0x7fffff0e1200780c */ /* 0x000fe20003f06070 */
[----:B------:R-:W-:Y:S01]  /*4c80*/  VIADD R18, R12, 0xffffff85 ;  /* 0xffffff850c127836 */ /* 0x000fe20000000000 */
[----:B------:R-:W-:Y:S01]  /*4c90*/  IADD3 R160, P6, PT, R16, R2, RZ ;  /* 0x0000000210a07210 */ /* 0x000fe20007fde0ff */
[----:B------:R-:W-:Y:S03]  /*4ca0*/  STL [R1+0x6c4], R161 ;  /* 0x0006c4a101007387 */ /* 0x000fe60000100800 */
[----:B------:R-:W-:Y:S02]  /*4cb0*/  ISETP.GE.U32.AND P4, PT, R18, 0x7fffff06, PT ;  /* 0x7fffff061200780c */ /* 0x000fe40003f86070 */
[----:B------:R-:W-:Y:S01]  /*4cc0*/  LEA.HI.X.SX32 R18, R16, R3, 0x1, P6 ;  /* 0x0000000310127211 */ /* 0x000fe200030f0eff */
[----:B--2---:R-:W-:Y:S01]  /*4cd0*/  STL [R1+0xb5c], R9 ;  /* 0x000b5c0901007387 */ /* 0x004fe20000100800 */
[----:B------:R-:W-:-:S02]  /*4ce0*/  IMAD R17, R36, 0x6a, RZ ;  /* 0x0000006a24117824 */ /* 0x000fc400078e02ff */
[----:B0-----:R-:W-:Y:S01]  /*4cf0*/  VIADD R14, R12, 0xfffffffc ;  /* 0xfffffffc0c0e7836 */ /* 0x001fe20000000000 */
[----:B------:R-:W-:Y:S04]  /*4d00*/  STL [R1+0x6c0], R162 ;  /* 0x0006c0a201007387 */ /* 0x000fe80000100800 */
[----:B------:R-:W-:Y:S04]  /*4d10*/  STL [R1+0x6fc], R160 ;  /* 0x0006fca001007387 */ /* 0x000fe80000100800 */
[----:B------:R-:W-:Y:S01]  /*4d20*/  STL [R1+0x6f8], R18 ;  /* 0x0006f81201007387 */ /* 0x000fe20000100800 */
[----:B------:R-:W-:Y:S01]  /*4d30*/  PRMT R132, RZ, 0x7610, R132 ;  /* 0x00007610ff847816 */ /* 0x000fe20000000084 */
[----:B------:R-:W-:Y:S01]  /*4d40*/  @!P3 IMAD.MOV.U32 R15, RZ, RZ, R18 ;  /* 0x000000ffff0fb224 */ /* 0x000fe200078e0012 */
[----:B------:R-:W-:Y:S01]  /*4d50*/  ISETP.GE.U32.AND P5, PT, R14, 0x7fffff7d, PT ;  /* 0x7fffff7d0e00780c */ /* 0x000fe20003fa6070 */
[----:B------:R-:W-:Y:S01]  /*4d60*/  @!P3 IMAD.MOV.U32 R14, RZ, RZ, R160 ;  /* 0x000000ffff0eb224 */ /* 0x000fe200078e00a0 */
[----:B------:R-:W-:-:S04]  /*4d70*/  PRMT R109, RZ, 0x7610, R109 ;  /* 0x00007610ff6d7816 */ /* 0x000fc8000000006d */
[----:B------:R0:W2:Y:S04]  /*4d80*/  @!P3 LDG.E.U8 R132, desc[UR18][R14.64] ;  /* 0x000000120e84b981 */ /* 0x0000a8000c1e1100 */
[----:B---3--:R1:W-:Y:S02]  /*4d90*/  STL [R1+0x46c], R152 ;  /* 0x00046c9801007387 */ /* 0x0083e40000100800 */
[----:B-1----:R-:W-:-:S04]  /*4da0*/  IADD3 R152, P6, PT, R17, R2, RZ ;  /* 0x0000000211987210 */ /* 0x002fc80007fde0ff */
[----:B------:R-:W-:Y:S01]  /*4db0*/  LEA.HI.X.SX32 R161, R17, R3, 0x1, P6 ;  /* 0x0000000311a17211 */ /* 0x000fe200030f0eff */
[----:B0-----:R-:W-:-:S04]  /*4dc0*/  @!P2 IMAD.MOV.U32 R14, RZ, RZ, R152 ;  /* 0x000000ffff0ea224 */ /* 0x001fc800078e0098 */
[----:B------:R-:W-:-:S05]  /*4dd0*/  @!P2 IMAD.MOV.U32 R15, RZ, RZ, R161 ;  /* 0x000000ffff0fa224 */ /* 0x000fca00078e00a1 */
[----:B------:R0:W3:Y:S01]  /*4de0*/  @!P2 LDG.E.U8 R109, desc[UR18][R14.64] ;  /* 0x000000120e6da981 */ /* 0x0000e2000c1e1100 */
[----:B------:R-:W-:-:S05]  /*4df0*/  VIADD R16, R12, 0xfffffff4 ;  /* 0xfffffff40c107836 */ /* 0x000fca0000000000 */
[----:B------:R-:W-:Y:S01]  /*4e00*/  ISETP.GE.U32.AND P3, PT, R16, 0x7fffff75, PT ;  /* 0x7fffff751000780c */ /* 0x000fe20003f66070 */
[C---:B------:R-:W-:Y:S01]  /*4e10*/  IMAD R16, R36.reuse, 0x72, RZ ;  /* 0x0000007224107824 */ /* 0x040fe200078e02ff */
[----:B------:R-:W-:Y:S01]  /*4e20*/  STL [R1+0x734], R152 ;  /* 0x0007349801007387 */ /* 0x000fe20000100800 */
[----:B------:R-:W-:-:S03]  /*4e30*/  IMAD R17, R36, 0x7a, RZ ;  /* 0x0000007a24117824 */ /* 0x000fc600078e02ff */
[----:B------:R-:W-:Y:S01]  /*4e40*/  IADD3 R160, P6, PT, R16, R2, RZ ;  /* 0x0000000210a07210 */ /* 0x000fe20007fde0ff */
[----:B--2---:R-:W-:Y:S04]  /*4e50*/  STL [R1+0xb60], R132 ;  /* 0x000b608401007387 */ /* 0x004fe80000100800 */
[----:B------:R1:W-:Y:S01]  /*4e60*/  STL [R1+0x730], R161 ;  /* 0x000730a101007387 */ /* 0x0003e20000100800 */
[----:B------:R-:W-:-:S03]  /*4e70*/  PRMT R159, RZ, 0x7610, R159 ;  /* 0x00007610ff9f7816 */ /* 0x000fc6000000009f */
[----:B------:R2:W-:Y:S01]  /*4e80*/  STL [R1+0x76c], R160 ;  /* 0x00076ca001007387 */ /* 0x0005e20000100800 */
[----:B0-----:R-:W-:Y:S01]  /*4e90*/  @!P0 IMAD.MOV.U32 R14, RZ, RZ, R160 ;  /* 0x000000ffff0e8224 */ /* 0x001fe200078e00a0 */
[----:B-1----:R-:W-:Y:S01]  /*4ea0*/  LEA.HI.X.SX32 R161, R16, R3, 0x1, P6 ;  /* 0x0000000310a17211 */ /* 0x002fe200030f0eff */
[C---:B------:R-:W-:Y:S02]  /*4eb0*/  VIADD R16, R12.reuse, 0xffffffe4 ;  /* 0xffffffe40c107836 */ /* 0x040fe40000000000 */
[----:B------:R-:W-:Y:S02]  /*4ec0*/  VIADD R18, R12, 0xffffffec ;  /* 0xffffffec0c127836 */ /* 0x000fe40000000000 */
[----:B------:R-:W-:Y:S01]  /*4ed0*/  @!P0 IMAD.MOV.U32 R15, RZ, RZ, R161 ;  /* 0x000000ffff0f8224 */ /* 0x000fe200078e00a1 */
[----:B------:R-:W-:Y:S02]  /*4ee0*/  PRMT R130, RZ, 0x7610, R130 ;  /* 0x00007610ff827816 */ /* 0x000fe40000000082 */
[----:B------:R-:W-:-:S02]  /*4ef0*/  ISETP.GE.U32.AND P2, PT, R18, 0x7fffff6d, PT ;  /* 0x7fffff6d1200780c */ /* 0x000fc40003f46070 */
[----:B------:R0:W4:Y:S01]  /*4f00*/  @!P0 LDG.E.U8 R159, desc[UR18][R14.64] ;  /* 0x000000120e9f8981 */ /* 0x000122000c1e1100 */
[----:B------:R-:W-:Y:S01]  /*4f10*/  ISETP.GE.U32.AND P0, PT, R16, 0x7fffff65, PT ;  /* 0x7fffff651000780c */ /* 0x000fe20003f06070 */
[C---:B------:R-:W-:Y:S01]  /*4f20*/  IMAD R18, R36.reuse, 0x3, RZ ;  /* 0x0000000324127824 */ /* 0x040fe200078e02ff */
[----:B------:R-:W-:Y:S01]  /*4f30*/  PRMT R108, RZ, 0x7610, R108 ;  /* 0x00007610ff6c7816 */ /* 0x000fe2000000006c */
[----:B--2---:R-:W-:Y:S02]  /*4f40*/  IMAD.MOV.U32 R160, RZ, RZ, R139 ;  /* 0x000000ffffa07224 */ /* 0x004fe400078e008b */
[----:B------:R-:W-:Y:S02]  /*4f50*/  IMAD R139, R36, 0x13, RZ ;  /* 0x00000013248b7824 */ /* 0x000fe400078e02ff */
[----:B------:R-:W-:Y:S02]  /*4f60*/  IMAD.MOV.U32 R162, RZ, RZ, R28 ;  /* 0x000000ffffa27224 */ /* 0x000fe400078e001c */
[----:B------:R-:W-:Y:S01]  /*4f70*/  IMAD.MOV.U32 R28, RZ, RZ, R146 ;  /* 0x000000ffff1c7224 */ /* 0x000fe200078e0092 */
[----:B------:R-:W-:-:S02]  /*4f80*/  PRMT R6, RZ, 0x7610, R6 ;  /* 0x00007610ff067816 */ /* 0x000fc40000000006 */
[----:B------:R-:W-:Y:S01]  /*4f90*/  PRMT R155, RZ, 0x7610, R155 ;  /* 0x00007610ff9b7816 */ /* 0x000fe2000000009b */
[----:B---3--:R1:W-:Y:S02]  /*4fa0*/  STL [R1+0x424], R109 ;  /* 0x0004246d01007387 */ /* 0x0083e40000100800 */
[----:B-1----:R-:W-:-:S04]  /*4fb0*/  IADD3 R109, P6, PT, R17, R2, RZ ;  /* 0x00000002116d7210 */ /* 0x002fc80007fde0ff */
[----:B------:R-:W-:Y:S01]  /*4fc0*/  LEA.HI.X.SX32 R152, R17, R3, 0x1, P6 ;  /* 0x0000000311987211 */ /* 0x000fe200030f0eff */
[----:B------:R-:W-:-:S04]  /*4fd0*/  @!P4 IMAD.MOV.U32 R16, RZ, RZ, R109 ;  /* 0x000000ffff10c224 */ /* 0x000fc800078e006d */
[----:B------:R-:W-:Y:S01]  /*4fe0*/  @!P4 IMAD.MOV.U32 R17, RZ, RZ, R152 ;  /* 0x000000ffff11c224 */ /* 0x000fe200078e0098 */
[----:B0-----:R-:W-:-:S04]  /*4ff0*/  IADD3 R14, P6, PT, R18, R2, RZ ;  /* 0x00000002120e7210 */ /* 0x001fc80007fde0ff */
[----:B------:R0:W2:Y:S01]  /*5000*/  @!P4 LDG.E.U8 R130, desc[UR18][R16.64] ;  /* 0x000000121082c981 */ /* 0x0000a2000c1e1100 */
[----:B------:R-:W-:Y:S01]  /*5010*/  LEA.HI.X.SX32 R15, R18, R3, 0x1, P6 ;  /* 0x00000003120f7211 */ /* 0x000fe200030f0eff */
[----:B------:R-:W-:-:S04]  /*5020*/  VIADD R18, R12, 0xffffffd4 ;  /* 0xffffffd40c127836 */ /* 0x000fc80000000000 */
[----:B------:R-:W3:Y:S01]  /*5030*/  @!P5 LDG.E.U8 R108, desc[UR18][R14.64] ;  /* 0x000000120e6cd981 */ /* 0x000ee2000c1e1100 */
[----:B0-----:R-:W-:Y:S02]  /*5040*/  VIADD R16, R12, 0xffffffdc ;  /* 0xffffffdc0c107836 */ /* 0x001fe40000000000 */
[----:B------:R-:W-:-:S03]  /*5050*/  IMAD R17, R36, 0xb, RZ ;  /* 0x0000000b24117824 */ /* 0x000fc600078e02ff */
[----:B------:R-:W-:Y:S02]  /*5060*/  ISETP.GE.U32.AND P4, PT, R16, 0x7fffff5d, PT ;  /* 0x7fffff5d1000780c */ /* 0x000fe40003f86070 */
[CC--:B------:R-:W-:Y:S02]  /*5070*/  IADD3 R16, P6, PT, R17.reuse, R2.reuse, RZ ;  /* 0x0000000211107210 */ /* 0x0c0fe40007fde0ff */
[----:B------:R-:W-:Y:S01]  /*5080*/  ISETP.GE.U32.AND P5, PT, R18, 0x7fffff55, PT ;  /* 0x7fffff551200780c */ /* 0x000fe20003fa6070 */
[----:B------:R-:W-:Y:S01]  /*5090*/  IMAD R18, R36, 0x1b, RZ ;  /* 0x0000001b24127824 */ /* 0x000fe200078e02ff */
[----:B------:R-:W-:Y:S01]  /*50a0*/  LEA.HI.X.SX32 R17, R17, R3, 0x1, P6 ;  /* 0x0000000311117211 */ /* 0x000fe200030f0eff */
[----:B------:R-:W-:Y:S01]  /*50b0*/  STL [R1+0x768], R161 ;  /* 0x000768a101007387 */ /* 0x000fe20000100800 */
[----:B------:R-:W-:-:S03]  /*50c0*/  IADD3 R146, P6, PT, R139, R2, RZ ;  /* 0x000000028b927210 */ /* 0x000fc60007fde0ff */
[----:B------:R0:W-:Y:S01]  /*50d0*/  STL [R1+0x7a4], R109 ;  /* 0x0007a46d01007387 */ /* 0x0001e20000100800 */
[----:B------:R-:W-:-:S03]  /*50e0*/  LEA.HI.X.SX32 R139, R139, R3, 0x1, P6 ;  /* 0x000000038b8b7211 */ /* 0x000fc600030f0eff */
[----:B------:R1:W-:Y:S04]  /*50f0*/  STL [R1+0x7a0], R152 ;  /* 0x0007a09801007387 */ /* 0x0003e80000100800 */
[----:B------:R-:W4:Y:S01]  /*5100*/  @!P3 LDG.E.U8 R6, desc[UR18][R16.64] ;  /* 0x000000121006b981 */ /* 0x000f22000c1e1100 */
[----:B0-----:R-:W-:Y:S02]  /*5110*/  IMAD.MOV.U32 R109, RZ, RZ, R19 ;  /* 0x000000ffff6d7224 */ /* 0x001fe400078e0013 */
[----:B------:R-:W-:Y:S01]  /*5120*/  VIADD R19, R12, 0xffffffcc ;  /* 0xffffffcc0c137836 */ /* 0x000fe20000000000 */
[----:B-1----:R-:W-:Y:S01]  /*5130*/  IADD3 R152, P6, PT, R18, R2, RZ ;  /* 0x0000000212987210 */ /* 0x002fe20007fde0ff */
[----:B------:R-:W-:-:S03]  /*5140*/  IMAD.MOV.U32 R161, RZ, RZ, R115 ;  /* 0x000000ffffa17224 */ /* 0x000fc600078e0073 */
[----:B------:R-:W-:Y:S01]  /*5150*/  ISETP.GE.U32.AND P3, PT, R19, 0x7fffff4d, PT ;  /* 0x7fffff4d1300780c */ /* 0x000fe20003f66070 */
[----:B------:R-:W-:Y:S01]  /*5160*/  @!P2 IMAD.MOV.U32 R19, RZ, RZ, R139 ;  /* 0x000000ffff13a224 */ /* 0x000fe200078e008b */
[----:B------:R-:W-:Y:S01]  /*5170*/  LEA.HI.X.SX32 R115, R18, R3, 0x1, P6 ;  /* 0x0000000312737211 */ /* 0x000fe200030f0eff */
[----:B------:R-:W-:-:S05]  /*5180*/  @!P2 IMAD.MOV.U32 R18, RZ, RZ, R146 ;  /* 0x000000ffff12a224 */ /* 0x000fca00078e0092 */
[----:B------:R0:W4:Y:S01]  /*5190*/  @!P2 LDG.E.U8 R155, desc[UR18][R18.64] ;  /* 0x00000012129ba981 */ /* 0x000122000c1e1100 */
[----:B------:R-:W-:Y:S01]  /*51a0*/  PRMT R7, RZ, 0x7610, R7 ;  /* 0x00007610ff077816 */ /* 0x000fe20000000007 */
[----:B0-----:R-:W-:Y:S02]  /*51b0*/  @!P0 IMAD.MOV.U32 R18, RZ, RZ, R152 ;  /* 0x000000ffff128224 */ /* 0x001fe400078e0098 */
[----:B------:R-:W-:-:S05]  /*51c0*/  @!P0 IMAD.MOV.U32 R19, RZ, RZ, R115 ;  /* 0x000000ffff138224 */ /* 0x000fca00078e0073 */
[----:B------:R0:W4:Y:S01]  /*51d0*/  @!P0 LDG.E.U8 R7, desc[UR18][R18.64] ;  /* 0x0000001212078981 */ /* 0x000122000c1e1100 */
[----:B------:R-:W-:Y:S01]  /*51e0*/  PRMT R154, RZ, 0x7610, R154 ;  /* 0x00007610ff9a7816 */ /* 0x000fe2000000009a */
[----:B0-----:R-:W-:-:S05]  /*51f0*/  VIADD R18, R12, 0xffffffbc ;  /* 0xffffffbc0c127836 */ /* 0x001fca0000000000 */
[----:B------:R-:W-:Y:S01]  /*5200*/  ISETP.GE.U32.AND P0, PT, R18, 0x7fffff3d, PT ;  /* 0x7fffff3d1200780c */ /* 0x000fe20003f06070 */
[----:B--2---:R-:W-:Y:S04]  /*5210*/  STL [R1+0xb6c], R130 ;  /* 0x000b6c8201007387 */ /* 0x004fe80000100800 */
[----:B---3--:R-:W-:Y:S04]  /*5220*/  STL [R1+0x3e8], R108 ;  /* 0x0003e86c01007387 */ /* 0x008fe80000100800 */
[----:B----4-:R0:W-:Y:S04]  /*5230*/  STL [R1+0x42c], R159 ;  /* 0x00042c9f01007387 */ /* 0x0101e80000100800 */
[----:B------:R-:W-:Y:S04]  /*5240*/  STL [R1+0xa1c], R14 ;  /* 0x000a1c0e01007387 */ /* 0x000fe80000100800 */
[----:B------:R-:W-:Y:S01]  /*5250*/  STL [R1+0xa18], R15 ;  /* 0x000a180f01007387 */ /* 0x000fe20000100800 */
[----:B0-----:R-:W-:-:S02]  /*5260*/  IMAD.MOV.U32 R159, RZ, RZ, R21 ;  /* 0x000000ffff9f7224 */ /* 0x001fc400078e0015 */
[----:B------:R-:W-:Y:S01]  /*5270*/  IMAD R21, R36, 0x23, RZ ;  /* 0x0000002324157824 */ /* 0x000fe200078e02ff */
[----:B------:R-:W-:Y:S04]  /*5280*/  STL [R1+0xb70], R6 ;  /* 0x000b700601007387 */ /* 0x000fe80000100800 */
[----:B------:R-:W-:Y:S04]  /*5290*/  STL [R1+0xa24], R16 ;  /* 0x000a241001007387 */ /* 0x000fe80000100800 */
[----:B------:R-:W-:Y:S04]  /*52a0*/  STL [R1+0xa20], R17 ;  /* 0x000a201101007387 */ /* 0x000fe80000100800 */
[----:B------:R-:W-:Y:S04]  /*52b0*/  STL [R1+0xa4], R152 ;  /* 0x0000a49801007387 */ /* 0x000fe80000100800 */
[----:B------:R-:W-:Y:S04]  /*52c0*/  STL [R1+0xa2c], R146 ;  /* 0x000a2c9201007387 */ /* 0x000fe80000100800 */
[----:B------:R-:W-:Y:S04]  /*52d0*/  STL [R1+0xa28], R139 ;  /* 0x000a288b01007387 */ /* 0x000fe80000100800 */
[----:B------:R-:W-:Y:S04]  /*52e0*/  STL [R1+0xa0], R115 ;  /* 0x0000a07301007387 */ /* 0x000fe80000100800 */
[----:B------:R0:W-:Y:S01]  /*52f0*/  STL [R1+0x3c0], R155 ;  /* 0x0003c09b01007387 */ /* 0x0001e20000100800 */
[----:B------:R-:W-:Y:S01]  /*5300*/  IMAD.MOV.U32 R108, RZ, RZ, R113 ;  /* 0x000000ffff6c7224 */ /* 0x000fe200078e0071 */
[----:B0-----:R-:W-:-:S02]  /*5310*/  IADD3 R155, P6, PT, R21, R2, RZ ;  /* 0x00000002159b7210 */ /* 0x001fc40007fde0ff */
[----:B------:R-:W2:Y:S02]  /*5320*/  LDL.LU R115, [R1+0xc08] ;  /* 0x000c080001737983 */ /* 0x000ea40000300800 */
[----:B------:R-:W-:Y:S01]  /*5330*/  LEA.HI.X.SX32 R19, R21, R3, 0x1, P6 ;  /* 0x0000000315137211 */ /* 0x000fe200030f0eff */
[----:B------:R-:W-:-:S05]  /*5340*/  @!P4 IMAD.MOV.U32 R18, RZ, RZ, R155 ;  /* 0x000000ffff12c224 */ /* 0x000fca00078e009b */
[----:B------:R0:W3:Y:S01]  /*5350*/  @!P4 LDG.E.U8 R154, desc[UR18][R18.64] ;  /* 0x00000012129ac981 */ /* 0x0000e2000c1e1100 */
[----:B------:R-:W-:Y:S02]  /*5360*/  IMAD.MOV.U32 R113, RZ, RZ, R20 ;  /* 0x000000ffff717224 */ /* 0x000fe400078e0014 */
[----:B------:R-:W-:-:S05]  /*5370*/  VIADD R20, R12, 0xffffffc4 ;  /* 0xffffffc40c147836 */ /* 0x000fca0000000000 */
[----:B------:R-:W-:Y:S01]  /*5380*/  ISETP.GE.U32.AND P2, PT, R20, 0x7fffff45, PT ;  /* 0x7fffff451400780c */ /* 0x000fe20003f46070 */
[----:B------:R-:W-:Y:S02]  /*5390*/  IMAD R20, R36, 0x2b, RZ ;  /* 0x0000002b24147824 */ /* 0x000fe400078e02ff */
[----:B------:R-:W-:-:S03]  /*53a0*/  VIADD R21, R12, 0xffffffb4 ;  /* 0xffffffb40c157836 */ /* 0x000fc60000000000 */
[C---:B------:R-:W-:Y:S01]  /*53b0*/  IADD3 R152, P6, PT, R20.reuse, R2, RZ ;  /* 0x0000000214987210 */ /* 0x040fe20007fde0ff */
[----:B------:R-:W-:Y:S01]  /*53c0*/  STL [R1+0xb78], R7 ;  /* 0x000b780701007387 */ /* 0x000fe20000100800 */
[----:B------:R-:W-:Y:S02]  /*53d0*/  ISETP.GE.U32.AND P4, PT, R21, 0x7fffff35, PT ;  /* 0x7fffff351500780c */ /* 0x000fe40003f86070 */
[----:B0-----:R-:W-:Y:S01]  /*53e0*/  LEA.HI.X.SX32 R18, R20, R3, 0x1, P6 ;  /* 0x0000000314127211 */ /* 0x001fe200030f0eff */
[----:B------:R-:W-:Y:S01]  /*53f0*/  STL [R1+0xe4], R155 ;  /* 0x0000e49b01007387 */ /* 0x000fe20000100800 */
[----:B------:R-:W-:-:S03]  /*5400*/  IMAD R21, R36, 0x33, RZ ;  /* 0x0000003324157824 */ /* 0x000fc600078e02ff */
[----:B------:R0:W-:Y:S01]  /*5410*/  STL [R1+0xe0], R19 ;  /* 0x0000e01301007387 */ /* 0x0001e20000100800 */
[----:B------:R-:W-:-:S03]  /*5420*/  PRMT R126, RZ, 0x7610, R126 ;  /* 0x00007610ff7e7816 */ /* 0x000fc6000000007e */
[----:B------:R-:W-:Y:S01]  /*5430*/  STL [R1+0x554], R152 ;  /* 0x0005549801007387 */ /* 0x000fe20000100800 */
[----:B0-----:R-:W-:Y:S01]  /*5440*/  @!P5 IMAD.MOV.U32 R19, RZ, RZ, R18 ;  /* 0x000000ffff13d224 */ /* 0x001fe200078e0012 */
[----:B------:R-:W-:Y:S02]  /*5450*/  PRMT R153, RZ, 0x7610, R153 ;  /* 0x00007610ff997816 */ /* 0x000fe40000000099 */
[----:B---3--:R0:W-:Y:S04]  /*5460*/  STL [R1+0x3b4], R154 ;  /* 0x0003b49a01007387 */ /* 0x0081e80000100800 */
[----:B------:R1:W-:Y:S01]  /*5470*/  STL [R1+0x550], R18 ;  /* 0x0005501201007387 */ /* 0x0003e20000100800 */
[----:B0-----:R-:W-:Y:S02]  /*5480*/  IMAD.MOV.U32 R154, RZ, RZ, R161 ;  /* 0x000000ffff9a7224 */ /* 0x001fe400078e00a1 */
[----:B------:R-:W-:Y:S01]  /*5490*/  IMAD.MOV.U32 R161, RZ, RZ, R114 ;  /* 0x000000ffffa17224 */ /* 0x000fe200078e0072 */
[----:B------:R-:W-:Y:S01]  /*54a0*/  IADD3 R114, P6, PT, R21, R2, RZ ;  /* 0x0000000215727210 */ /* 0x000fe20007fde0ff */
[----:B-1----:R-:W-:-:S05]  /*54b0*/  @!P5 IMAD.MOV.U32 R18, RZ, RZ, R152 ;  /* 0x000000ffff12d224 */ /* 0x002fca00078e0098 */
[----:B------:R0:W3:Y:S02]  /*54c0*/  @!P5 LDG.E.U8 R126, desc[UR18][R18.64] ;  /* 0x00000012127ed981 */ /* 0x0000e4000c1e1100 */
[----:B0-----:R-:W-:Y:S01]  /*54d0*/  LEA.HI.X.SX32 R19, R21, R3, 0x1, P6 ;  /* 0x0000000315137211 */ /* 0x001fe200030f0eff */
[----:B------:R-:W-:-:S05]  /*54e0*/  @!P3 IMAD.MOV.U32 R18, RZ, RZ, R114 ;  /* 0x000000ffff12b224 */ /* 0x000fca00078e0072 */
[----:B------:R0:W4:Y:S01]  /*54f0*/  @!P3 LDG.E.U8 R153, desc[UR18][R18.64] ;  /* 0x000000121299b981 */ /* 0x000122000c1e1100 */
[----:B------:R-:W-:-:S05]  /*5500*/  IMAD R20, R36, 0x3b, RZ ;  /* 0x0000003b24147824 */ /* 0x000fca00078e02ff */
[----:B------:R-:W-:Y:S01]  /*5510*/  IADD3 R152, P6, PT, R20, R2, RZ ;  /* 0x0000000214987210 */ /* 0x000fe20007fde0ff */
[----:B------:R-:W-:-:S03]  /*5520*/  IMAD.MOV.U32 R155, RZ, RZ, R159 ;  /* 0x000000ffff9b7224 */ /* 0x000fc600078e009f */
[----:B------:R-:W-:Y:S01]  /*5530*/  LEA.HI.X.SX32 R20, R20, R3, 0x1, P6 ;  /* 0x0000000314147211 */ /* 0x000fe200030f0eff */
[----:B------:R-:W-:Y:S01]  /*5540*/  IMAD.MOV.U32 R159, RZ, RZ, R108 ;  /* 0x000000ffff9f7224 */ /* 0x000fe200078e006c */
[----:B------:R-:W-:Y:S01]  /*5550*/  PRMT R125, RZ, 0x7610, R125 ;  /* 0x00007610ff7d7816 */ /* 0x000fe2000000007d */
[----:B------:R-:W-:Y:S02]  /*5560*/  IMAD.MOV.U32 R108, RZ, RZ, R22 ;  /* 0x000000ffff6c7224 */ /* 0x000fe400078e0016 */
[----:B------:R-:W-:Y:S02]  /*5570*/  VIADD R22, R12, 0xffffffac ;  /* 0xffffffac0c167836 */ /* 0x000fe40000000000 */
[----:B0-----:R-:W-:Y:S02]  /*5580*/  @!P2 IMAD.MOV.U32 R18, RZ, RZ, R152 ;  /* 0x000000ffff12a224 */ /* 0x001fe400078e0098 */
[----:B------:R-:W-:Y:S01]  /*5590*/  IMAD R21, R36, 0x43, RZ ;  /* 0x0000004324157824 */ /* 0x000fe200078e02ff */
[----:B------:R-:W-:Y:S01]  /*55a0*/  ISETP.GE.U32.AND P5, PT, R22, 0x7fffff2d, PT ;  /* 0x7fffff2d1600780c */ /* 0x000fe20003fa6070 */
[----:B------:R-:W-:-:S05]  /*55b0*/  VIADD R22, R12, 0xffffffa4 ;  /* 0xffffffa40c167836 */ /* 0x000fca0000000000 */
[----:B------:R-:W-:Y:S02]  /*55c0*/  ISETP.GE.U32.AND P3, PT, R22, 0x7fffff25, PT ;  /* 0x7fffff251600780c */ /* 0x000fe40003f66070 */
[----:B------:R-:W-:Y:S01]  /*55d0*/  PRMT R22, RZ, 0x7610, R22 ;  /* 0x00007610ff167816 */ /* 0x000fe20000000016 */
[----:B---3--:R-:W-:Y:S04]  /*55e0*/  STL [R1+0xb80], R126 ;  /* 0x000b807e01007387 */ /* 0x008fe80000100800 */
[----:B------:R0:W-:Y:S04]  /*55f0*/  STL [R1+0x594], R114 ;  /* 0x0005947201007387 */ /* 0x0001e80000100800 */
[----:B------:R1:W-:Y:S04]  /*5600*/  STL [R1+0x590], R19 ;  /* 0x0005901301007387 */ /* 0x0003e80000100800 */
[----:B------:R-:W-:Y:S04]  /*5610*/  STL [R1+0x5d4], R152 ;  /* 0x0005d49801007387 */ /* 0x000fe80000100800 */
[----:B0-----:R-:W3:Y:S01]  /*5620*/  LDL.LU R114, [R1+0xc04] ;  /* 0x000c040001727983 */ /* 0x001ee20000300800 */
[----:B-1----:R-:W-:-:S03]  /*5630*/  @!P2 IMAD.MOV.U32 R19, RZ, RZ, R20 ;  /* 0x000000ffff13a224 */ /* 0x002fc600078e0014 */
[----:B------:R-:W-:Y:S04]  /*5640*/  STL [R1+0x5d0], R20 ;  /* 0x0005d01401007387 */ /* 0x000fe80000100800 */
[----:B----4-:R0:W-:Y:S04]  /*5650*/  STL [R1+0x3ac], R153 ;  /* 0x0003ac9901007387 */ /* 0x0101e80000100800 */
[----:B------:R1:W4:Y:S01]  /*5660*/  @!P2 LDG.E.U8 R125, desc[UR18][R18.64] ;  /* 0x00000012127da981 */ /* 0x000322000c1e1100 */
[----:B0-----:R-:W-:Y:S02]  /*5670*/  IMAD.MOV.U32 R153, RZ, RZ, R159 ;  /* 0x000000ffff997224 */ /* 0x001fe400078e009f */
[----:B------:R-:W-:-:S02]  /*5680*/  IMAD.MOV.U32 R159, RZ, RZ, R108 ;  /* 0x000000ffff9f7224 */ /* 0x000fc400078e006c */
[----:B------:R-:W-:Y:S01]  /*5690*/  IMAD.MOV.U32 R108, RZ, RZ, R113 ;  /* 0x000000ffff6c7224 */ /* 0x000fe200078e0071 */
[----:B------:R-:W-:Y:S01]  /*56a0*/  IADD3 R113, P6, PT, R21, R2, RZ ;  /* 0x0000000215717210 */ /* 0x000fe20007fde0ff */
[----:B-1----:R-:W-:-:S03]  /*56b0*/  VIADD R18, R12, 0xffffff9c ;  /* 0xffffff9c0c127836 */ /* 0x002fc60000000000 */
[----:B------:R-:W-:Y:S02]  /*56c0*/  LEA.HI.X.SX32 R19, R21, R3, 0x1, P6 ;  /* 0x0000000315137211 */ /* 0x000fe400030f0eff */
[----:B------:R-:W-:Y:S01]  /*56d0*/  ISETP.GE.U32.AND P2, PT, R18, 0x7fffff1d, PT ;  /* 0x7fffff1d1200780c */ /* 0x000fe20003f46070 */
[----:B------:R-:W-:-:S05]  /*56e0*/  @!P0 IMAD.MOV.U32 R18, RZ, RZ, R113 ;  /* 0x000000ffff128224 */ /* 0x000fca00078e0071 */
[----:B------:R0:W2:Y:S01]  /*56f0*/  @!P0 LDG.E.U8 R22, desc[UR18][R18.64] ;  /* 0x0000001212168981 */ /* 0x0000a2000c1e1100 */
[----:B------:R-:W-:Y:S02]  /*5700*/  IMAD R20, R36, 0x4b, RZ ;  /* 0x0000004b24147824 */ /* 0x000fe400078e02ff */
[----:B------:R-:W-:-:S03]  /*5710*/  VIADD R21, R12, 0xffffff94 ;  /* 0xffffff940c157836 */ /* 0x000fc60000000000 */
[----:B------:R-:W-:Y:S02]  /*5720*/  IADD3 R152, P6, PT, R20, R2, RZ ;  /* 0x0000000214987210 */ /* 0x000fe40007fde0ff */
[----:B------:R-:W-:Y:S01]  /*5730*/  ISETP.GE.U32.AND P0, PT, R21, 0x7fffff15, PT ;  /* 0x7fffff151500780c */ /* 0x000fe20003f06070 */
[----:B------:R-:W-:Y:S01]  /*5740*/  IMAD R21, R36, 0x53, RZ ;  /* 0x0000005324157824 */ /* 0x000fe200078e02ff */
[----:B------:R-:W-:Y:S01]  /*5750*/  PRMT R4, RZ, 0x7610, R4 ;  /* 0x00007610ff047816 */ /* 0x000fe20000000004 */
[----:B0-----:R-:W-:Y:S01]  /*5760*/  @!P4 IMAD.MOV.U32 R18, RZ, RZ, R152 ;  /* 0x000000ffff12c224 */ /* 0x001fe200078e0098 */
[----:B------:R-:W-:Y:S01]  /*5770*/  PRMT R151, RZ, 0x7610, R151 ;  /* 0x00007610ff977816 */ /* 0x000fe20000000097 */
[----:B----4-:R-:W-:Y:S04]  /*5780*/  STL [R1+0xb88], R125 ;  /* 0x000b887d01007387 */ /* 0x010fe80000100800 */
[----:B------:R-:W-:Y:S04]  /*5790*/  STL [R1+0x614], R113 ;  /* 0x0006147101007387 */ /* 0x000fe80000100800 */
[----:B------:R0:W-:Y:S04]  /*57a0*/  STL [R1+0x610], R19 ;  /* 0x0006101301007387 */ /* 0x0001e80000100800 */
[----:B------:R-:W-:Y:S01]  /*57b0*/  STL [R1+0x654], R152 ;  /* 0x0006549801007387 */ /* 0x000fe20000100800 */
[----:B0-----:R-:W-:-:S02]  /*57c0*/  LEA.HI.X.SX32 R19, R20, R3, 0x1, P6 ;  /* 0x0000000314137211 */ /* 0x001fc400030f0eff */
[----:B------:R-:W-:-:S03]  /*57d0*/  IADD3 R113, P6, PT, R21, R2, RZ ;  /* 0x0000000215717210 */ /* 0x000fc60007fde0ff */
[----:B------:R0:W4:Y:S04]  /*57e0*/  @!P4 LDG.E.U8 R4, desc[UR18][R18.64] ;  /* 0x000000121204c981 */ /* 0x000128000c1e1100 */
[----:B--2---:R-:W-:Y:S04]  /*57f0*/  STL [R1+0x37c], R22 ;  /* 0x00037c1601007387 */ /* 0x004fe80000100800 */
[----:B------:R1:W-:Y:S01]  /*5800*/  STL [R1+0x650], R19 ;  /* 0x0006501301007387 */ /* 0x0003e20000100800 */
[----:B0-----:R-:W-:Y:S01]  /*5810*/  @!P5 IMAD.MOV.U32 R18, RZ, RZ, R113 ;  /* 0x000000ffff12d224 */ /* 0x001fe200078e0071 */
[----:B-1----:R-:W-:-:S05]  /*5820*/  LEA.HI.X.SX32 R19, R21, R3, 0x1, P6 ;  /* 0x0000000315137211 */ /* 0x002fca00030f0eff */
[----:B------:R0:W2:Y:S01]  /*5830*/  @!P5 LDG.E.U8 R151, desc[UR18][R18.64] ;  /* 0x000000121297d981 */ /* 0x0000a2000c1e1100 */
[----:B------:R-:W-:Y:S02]  /*5840*/  IMAD R20, R36, 0x5b, RZ ;  /* 0x0000005b24147824 */ /* 0x000fe400078e02ff */
[----:B------:R-:W-:Y:S02]  /*5850*/  IMAD.MOV.U32 R152, RZ, RZ, R159 ;  /* 0x000000ffff987224 */ /* 0x000fe400078e009f */
[----:B------:R-:W-:Y:S01]  /*5860*/  IMAD.MOV.U32 R159, RZ, RZ, R109 ;  /* 0x000000ffff9f7224 */ /* 0x000fe200078e006d */
[C---:B------:R-:W-:Y:S01]  /*5870*/  IADD3 R109, P6, PT, R20.reuse, R2, RZ ;  /* 0x00000002146d7210 */ /* 0x040fe20007fde0ff */
[----:B------:R1:W-:Y:S03]  /*5880*/  STL [R1+0x694], R113 ;  /* 0x0006947101007387 */ /* 0x0003e60000100800 */
[----:B------:R-:W-:Y:S01]  /*5890*/  LEA.HI.X.SX32 R20, R20, R3, 0x1, P6 ;  /* 0x0000000314147211 */ /* 0x000fe200030f0eff */
[----:B------:R-:W-:Y:S01]  /*58a0*/  VIADD R22, R12, 0xffffff8c ;  /* 0xffffff8c0c167836 */ /* 0x000fe20000000000 */
[----:B------:R-:W-:Y:S01]  /*58b0*/  PRMT R148, RZ, 0x7610, R148 ;  /* 0x00007610ff947816 */ /* 0x000fe20000000094 */
[----:B0-----:R-:W-:-:S02]  /*58c0*/  @!P3 IMAD.MOV.U32 R18, RZ, RZ, R109 ;  /* 0x000000ffff12b224 */ /* 0x001fc400078e006d */
[----:B------:R-:W-:Y:S01]  /*58d0*/  IMAD R21, R36, 0x63, RZ ;  /* 0x0000006324157824 */ /* 0x000fe200078e02ff */
[----:B------:R-:W-:Y:S01]  /*58e0*/  ISETP.GE.U32.AND P4, PT, R22, 0x7fffff0d, PT ;  /* 0x7fffff0d1600780c */ /* 0x000fe20003f86070 */
[----:B------:R-:W-:-:S05]  /*58f0*/  VIADD R22, R12, 0xffffff84 ;  /* 0xffffff840c167836 */ /* 0x000fca0000000000 */
[----:B------:R-:W-:Y:S02]  /*5900*/  ISETP.GE.U32.AND P5, PT, R22, 0x7fffff05, PT ;  /* 0x7fffff051600780c */ /* 0x000fe40003fa6070 */
[----:B------:R-:W-:Y:S01]  /*5910*/  PRMT R22, RZ, 0x7610, R22 ;  /* 0x00007610ff167816 */ /* 0x000fe20000000016 */
[----:B----4-:R-:W-:Y:S04]  /*5920*/  STL [R1+0xb8c], R4 ;  /* 0x000b8c0401007387 */ /* 0x010fe80000100800 */
[----:B------:R0:W-:Y:S04]  /*5930*/  STL [R1+0x690], R19 ;  /* 0x0006901301007387 */ /* 0x0001e80000100800 */
[----:B------:R-:W-:Y:S04]  /*5940*/  STL [R1+0x6cc], R109 ;  /* 0x0006cc6d01007387 */ /* 0x000fe80000100800 */
[----:B-1----:R-:W4:Y:S01]  /*5950*/  LDL.LU R113, [R1+0xc00] ;  /* 0x000c000001717983 */ /* 0x002f220000300800 */
[----:B0-----:R-:W-:-:S03]  /*5960*/  @!P3 IMAD.MOV.U32 R19, RZ, RZ, R20 ;  /* 0x000000ffff13b224 */ /* 0x001fc600078e0014 */
[----:B------:R0:W-:Y:S04]  /*5970*/  STL [R1+0x6c8], R20 ;  /* 0x0006c81401007387 */ /* 0x0001e80000100800 */
[----:B------:R1:W3:Y:S04]  /*5980*/  @!P3 LDG.E.U8 R148, desc[UR18][R18.64] ;  /* 0x000000121294b981 */ /* 0x0002e8000c1e1100 */
[----:B--2---:R2:W-:Y:S01]  /*5990*/  STL [R1+0x370], R151 ;  /* 0x0003709701007387 */ /* 0x0045e20000100800 */
[----:B0-----:R-:W-:-:S03]  /*59a0*/  IMAD R20, R36, 0x6b, RZ ;  /* 0x0000006b24147824 */ /* 0x001fc600078e02ff */
[----:B------:R-:W4:Y:S01]  /*59b0*/  LDL.LU R109, [R1+0xbfc] ;  /* 0x000bfc00016d7983 */ /* 0x000f220000300800 */
[----:B-1----:R-:W-:Y:S01]  /*59c0*/  VIADD R18, R12, 0xfffffffb ;  /* 0xfffffffb0c127836 */ /* 0x002fe20000000000 */
[----:B--2---:R-:W-:-:S04]  /*59d0*/  IADD3 R151, P6, PT, R21, R2, RZ ;  /* 0x0000000215977210 */ /* 0x004fc80007fde0ff */
[----:B------:R-:W-:Y:S02]  /*59e0*/  ISETP.GE.U32.AND P3, PT, R18, 0x7fffff7c, PT ;  /* 0x7fffff7c1200780c */ /* 0x000fe40003f66070 */
[----:B------:R-:W-:Y:S01]  /*59f0*/  LEA.HI.X.SX32 R19, R21, R3, 0x1, P6 ;  /* 0x0000000315137211 */ /* 0x000fe200030f0eff */
[----:B------:R-:W-:-:S05]  /*5a00*/  @!P2 IMAD.MOV.U32 R18, RZ, RZ, R151 ;  /* 0x000000ffff12a224 */ /* 0x000fca00078e0097 */
[----:B------:R0:W2:Y:S04]  /*5a10*/  @!P2 LDG.E.U8 R22, desc[UR18][R18.64] ;  /* 0x000000121216a981 */ /* 0x0000a8000c1e1100 */
[----:B------:R-:W-:Y:S04]  /*5a20*/  STL [R1+0x704], R151 ;  /* 0x0007049701007387 */ /* 0x000fe80000100800 */
[----:B------:R-:W-:Y:S01]  /*5a30*/  STL [R1+0x700], R19 ;  /* 0x0007001301007387 */ /* 0x000fe20000100800 */
[----:B------:R-:W-:-:S03]  /*5a40*/  PRMT R147, RZ, 0x7610, R147 ;  /* 0x00007610ff937816 */ /* 0x000fc60000000093 */
[----:B---3--:R1:W-:Y:S02]  /*5a50*/  STL [R1+0x3a4], R148 ;  /* 0x0003a49401007387 */ /* 0x0083e40000100800 */
[----:B-1----:R-:W-:-:S04]  /*5a60*/  IADD3 R148, P6, PT, R20, R2, RZ ;  /* 0x0000000214947210 */ /* 0x002fc80007fde0ff */
[----:B0-----:R-:W-:Y:S01]  /*5a70*/  LEA.HI.X.SX32 R18, R20, R3, 0x1, P6 ;  /* 0x0000000314127211 */ /* 0x001fe200030f0eff */
[----:B------:R-:W-:Y:S04]  /*5a80*/  STL [R1+0x73c], R148 ;  /* 0x00073c9401007387 */ /* 0x000fe80000100800 */
[----:B------:R-:W-:Y:S01]  /*5a90*/  @!P0 IMAD.MOV.U32 R19, RZ, RZ, R18 ;  /* 0x000000ffff138224 */ /* 0x000fe200078e0012 */
[----:B--2---:R-:W-:Y:S04]  /*5aa0*/  STL [R1+0x33c], R22 ;  /* 0x00033c1601007387 */ /* 0x004fe80000100800 */
[----:B------:R0:W-:Y:S02]  /*5ab0*/  STL [R1+0x738], R18 ;  /* 0x0007381201007387 */ /* 0x0001e40000100800 */
[----:B0-----:R-:W-:-:S05]  /*5ac0*/  @!P0 IMAD.MOV.U32 R18, RZ, RZ, R148 ;  /* 0x000000ffff128224 */ /* 0x001fca00078e0094 */
[----:B------:R0:W2:Y:S01]  /*5ad0*/  @!P0 LDG.E.U8 R147, desc[UR18][R18.64] ;  /* 0x0000001212938981 */ /* 0x0000a2000c1e1100 */
[----:B------:R-:W-:-:S05]  /*5ae0*/  VIADD R21, R12, 0xfffffff3 ;  /* 0xfffffff30c157836 */ /* 0x000fca0000000000 */
[----:B------:R-:W-:Y:S01]  /*5af0*/  ISETP.GE.U32.AND P2, PT, R21, 0x7fffff74, PT ;  /* 0x7fffff741500780c */ /* 0x000fe20003f46070 */
[C---:B------:R-:W-:Y:S02]  /*5b00*/  IMAD R21, R36.reuse, 0x73, RZ ;  /* 0x0000007324157824 */ /* 0x040fe400078e02ff */
[----:B------:R-:W-:-:S03]  /*5b10*/  IMAD R20, R36, 0x7b, RZ ;  /* 0x0000007b24147824 */ /* 0x000fc600078e02ff */
[C---:B------:R-:W-:Y:S02]  /*5b20*/  IADD3 R151, P6, PT, R21.reuse, R2, RZ ;  /* 0x0000000215977210 */ /* 0x040fe40007fde0ff */
[----:B------:R-:W-:Y:S02]  /*5b30*/  PRMT R149, RZ, 0x7610, R149 ;  /* 0x00007610ff957816 */ /* 0x000fe40000000095 */
[----:B0-----:R-:W-:Y:S01]  /*5b40*/  LEA.HI.X.SX32 R19, R21, R3, 0x1, P6 ;  /* 0x0000000315137211 */ /* 0x001fe200030f0eff */
[----:B------:R-:W-:Y:S01]  /*5b50*/  STL [R1+0x774], R151 ;  /* 0x0007749701007387 */ /* 0x000fe20000100800 */
[----:B------:R-:W-:Y:S02]  /*5b60*/  @!P4 IMAD.MOV.U32 R18, RZ, RZ, R151 ;  /* 0x000000ffff12c224 */ /* 0x000fe400078e0097 */
[C---:B------:R-:W-:Y:S02]  /*5b70*/  VIADD R21, R12.reuse, 0xffffffe3 ;  /* 0xffffffe30c157836 */ /* 0x040fe40000000000 */
[----:B------:R-:W-:Y:S01]  /*5b80*/  VIADD R22, R12, 0xffffffeb ;  /* 0xffffffeb0c167836 */ /* 0x000fe20000000000 */
[----:B------:R0:W3:Y:S01]  /*5b90*/  @!P4 LDG.E.U8 R149, desc[UR18][R18.64] ;  /* 0x000000121295c981 */ /* 0x0000e2000c1e1100 */
[----:B------:R-:W-:-:S02]  /*5ba0*/  PRMT R145, RZ, 0x7610, R145 ;  /* 0x00007610ff917816 */ /* 0x000fc40000000091 */
[----:B------:R-:W-:Y:S02]  /*5bb0*/  ISETP.GE.U32.AND P4, PT, R21, 0x7fffff64, PT ;  /* 0x7fffff641500780c */ /* 0x000fe40003f86070 */
[----:B------:R-:W-:Y:S01]  /*5bc0*/  ISETP.GE.U32.AND P0, PT, R22, 0x7fffff6c, PT ;  /* 0x7fffff6c1600780c */ /* 0x000fe20003f06070 */
[----:B------:R-:W-:Y:S01]  /*5bd0*/  IMAD.SHL.U32 R22, R36, 0x4, RZ ;  /* 0x0000000424167824 */ /* 0x000fe200078e00ff */
[----:B------:R-:W-:Y:S01]  /*5be0*/  PRMT R144, RZ, 0x7610, R144 ;  /* 0x00007610ff907816 */ /* 0x000fe20000000090 */
[----:B--2---:R1:W-:Y:S02]  /*5bf0*/  STL [R1+0x32c], R147 ;  /* 0x00032c9301007387 */ /* 0x0043e40000100800 */
[----:B-1----:R-:W-:-:S04]  /*5c00*/  IADD3 R147, P6, PT, R20, R2, RZ ;  /* 0x0000000214937210 */ /* 0x002fc80007fde0ff */
[----:B------:R-:W-:Y:S01]  /*5c10*/  LEA.HI.X.SX32 R148, R20, R3, 0x1, P6 ;  /* 0x0000000314947211 */ /* 0x000fe200030f0eff */
[----:B------:R-:W-:-:S04]  /*5c20*/  @!P5 IMAD.MOV.U32 R20, RZ, RZ, R147 ;  /* 0x000000ffff14d224 */ /* 0x000fc800078e0093 */
[----:B------:R-:W-:Y:S01]  /*5c30*/  @!P5 IMAD.MOV.U32 R21, RZ, RZ, R148 ;  /* 0x000000ffff15d224 */ /* 0x000fe200078e0094 */
[----:B0-----:R-:W-:-:S04]  /*5c40*/  IADD3 R18, P6, PT, R22, R2, RZ ;  /* 0x0000000216127210 */ /* 0x001fc80007fde0ff */
[----:B------:R0:W2:Y:S04]  /*5c50*/  @!P5 LDG.E.U8 R145, desc[UR18][R20.64] ;  /* 0x000000121491d981 */ /* 0x0000a8000c1e1100 */
[----:B------:R1:W-:Y:S01]  /*5c60*/  STL [R1+0x770], R19 ;  /* 0x0007701301007387 */ /* 0x0003e20000100800 */
[----:B0-----:R-:W-:Y:S02]  /*5c70*/  VIADD R20, R12, 0xffffffdb ;  /* 0xffffffdb0c147836 */ /* 0x001fe40000000000 */
[----:B------:R-:W-:Y:S01]  /*5c80*/  IMAD R21, R36, 0xc, RZ ;  /* 0x0000000c24157824 */ /* 0x000fe200078e02ff */
[----:B-1----:R-:W-:Y:S02]  /*5c90*/  LEA.HI.X.SX32 R19, R22, R3, 0x1, P6 ;  /* 0x0000000316137211 */ /* 0x002fe400030f0eff */
[----:B------:R-:W-:-:S02]  /*5ca0*/  ISETP.GE.U32.AND P5, PT, R20, 0x7fffff5c, PT ;  /* 0x7fffff5c1400780c */ /* 0x000fc40003fa6070 */
[C---:B------:R-:W-:Y:S01]  /*5cb0*/  IADD3 R20, P6, PT, R21.reuse, R2, RZ ;  /* 0x0000000215147210 */ /* 0x040fe20007fde0ff */
[----:B------:R-:W2:Y:S03]  /*5cc0*/  @!P3 LDG.E.U8 R23, desc[UR18][R18.64] ;  /* 0x000000121217b981 */ /* 0x000ea6000c1e1100 */
[----:B------:R-:W-:-:S05]  /*5cd0*/  LEA.HI.X.SX32 R21, R21, R3, 0x1, P6 ;  /* 0x0000000315157211 */ /* 0x000fca00030f0eff */
[----:B------:R-:W4:Y:S01]  /*5ce0*/  @!P2 LDG.E.U8 R144, desc[UR18][R20.64] ;  /* 0x000000121490a981 */ /* 0x000f22000c1e1100 */
[----:B------:R-:W-:-:S03]  /*5cf0*/  VIADD R22, R12, 0xffffffd3 ;  /* 0xffffffd30c167836 */ /* 0x000fc60000000000 */
[----:B------:R-:W-:Y:S04]  /*5d00*/  STL [R1+0x7ac], R147 ;  /* 0x0007ac9301007387 */ /* 0x000fe80000100800 */
[----:B------:R-:W-:Y:S04]  /*5d10*/  STL [R1+0x7a8], R148 ;  /* 0x0007a89401007387 */ /* 0x000fe80000100800 */
[----:B---3--:R0:W-:Y:S01]  /*5d20*/  STL [R1+0x324], R149 ;  /* 0x0003249501007387 */ /* 0x0081e20000100800 */
[----:B------:R-:W-:Y:S01]  /*5d30*/  IMAD.MOV.U32 R151, RZ, RZ, R156 ;  /* 0x000000ffff977224 */ /* 0x000fe200078e009c */
[----:B------:R-:W-:-:S02]  /*5d40*/  ISETP.GE.U32.AND P3, PT, R22, 0x7fffff54, PT ;  /* 0x7fffff541600780c */ /* 0x000fc40003f66070 */
[----:B------:R-:W-:Y:S01]  /*5d50*/  STL [R1+0xa34], R18 ;  /* 0x000a341201007387 */ /* 0x000fe20000100800 */
[----:B0-----:R-:W-:Y:S02]  /*5d60*/  IMAD.MOV.U32 R149, RZ, RZ, R150 ;  /* 0x000000ffff957224 */ /* 0x001fe400078e0096 */
[C---:B------:R-:W-:Y:S01]  /*5d70*/  IMAD R150, R36.reuse, 0x14, RZ ;  /* 0x0000001424967824 */ /* 0x040fe200078e02ff */
[----:B------:R-:W-:Y:S01]  /*5d80*/  STL [R1+0xa30], R19 ;  /* 0x000a301301007387 */ /* 0x000fe20000100800 */
[----:B------:R-:W-:-:S03]  /*5d90*/  IMAD R22, R36, 0x1c, RZ ;  /* 0x0000001c24167824 */ /* 0x000fc600078e02ff */
[----:B------:R-:W-:-:S04]  /*5da0*/  IADD3 R156, P6, PT, R150, R2, RZ ;  /* 0x00000002969c7210 */ /* 0x000fc80007fde0ff */
[----:B------:R-:W-:Y:S01]  /*5db0*/  LEA.HI.X.SX32 R150, R150, R3, 0x1, P6 ;  /* 0x0000000396967211 */ /* 0x000fe200030f0eff */
[----:B------:R-:W-:Y:S01]  /*5dc0*/  IMAD.MOV.U32 R148, RZ, RZ, R108 ;  /* 0x000000ffff947224 */ /* 0x000fe200078e006c */
[----:B------:R-:W-:Y:S02]  /*5dd0*/  PRMT R29, RZ, 0x7610, R29 ;  /* 0x00007610ff1d7816 */ /* 0x000fe4000000001d */
[----:B------:R-:W-:Y:S01]  /*5de0*/  PRMT R143, RZ, 0x7610, R143 ;  /* 0x00007610ff8f7816 */ /* 0x000fe2000000008f */
[----:B--2---:R0:W-:Y:S04]  /*5df0*/  STL [R1+0x2f8], R23 ;  /* 0x0002f81701007387 */ /* 0x0041e80000100800 */
[----:B------:R-:W-:Y:S04]  /*5e00*/  STL [R1+0x300], R145 ;  /* 0x0003009101007387 */ /* 0x000fe80000100800 */
[----:B------:R-:W-:Y:S04]  /*5e10*/  STL [R1+0xa3c], R20 ;  /* 0x000a3c1401007387 */ /* 0x000fe80000100800 */
[----:B------:R-:W-:Y:S01]  /*5e20*/  STL [R1+0xa38], R21 ;  /* 0x000a381501007387 */ /* 0x000fe20000100800 */
[----:B0-----:R-:W-:-:S03]  /*5e30*/  VIADD R23, R12, 0xffffffcb ;  /* 0xffffffcb0c177836 */ /* 0x001fc60000000000 */
[----:B----4-:R0:W-:Y:S02]  /*5e40*/  STL [R1+0x2ec], R144 ;  /* 0x0002ec9001007387 */ /* 0x0101e40000100800 */
[----:B------:R-:W-:Y:S01]  /*5e50*/  ISETP.GE.U32.AND P2, PT, R23, 0x7fffff4c, PT ;  /* 0x7fffff4c1700780c */ /* 0x000fe20003f46070 */
[----:B------:R-:W-:Y:S01]  /*5e60*/  @!P0 IMAD.MOV.U32 R23, RZ, RZ, R150 ;  /* 0x000000ffff178224 */ /* 0x000fe200078e0096 */
[----:B0-----:R-:W-:-:S04]  /*5e70*/  IADD3 R144, P6, PT, R22, R2, RZ ;  /* 0x0000000216907210 */ /* 0x001fc80007fde0ff */
[----:B------:R-:W-:Y:S01]  /*5e80*/  LEA.HI.X.SX32 R108, R22, R3, 0x1, P6 ;  /* 0x00000003166c7211 */ /* 0x000fe200030f0eff */
[----:B------:R-:W-:Y:S01]  /*5e90*/  STL [R1+0xac], R144 ;  /* 0x0000ac9001007387 */ /* 0x000fe20000100800 */
[----:B------:R-:W-:-:S03]  /*5ea0*/  @!P0 IMAD.MOV.U32 R22, RZ, RZ, R156 ;  /* 0x000000ffff168224 */ /* 0x000fc600078e009c */
[----:B------:R0:W-:Y:S04]  /*5eb0*/  STL [R1+0xa44], R156 ;  /* 0x000a449c01007387 */ /* 0x0001e80000100800 */
[----:B------:R1:W2:Y:S01]  /*5ec0*/  @!P0 LDG.E.U8 R29, desc[UR18][R22.64] ;  /* 0x00000012161d8981 */ /* 0x0002a2000c1e1100 */
[----:B0-----:R-:W-:Y:S02]  /*5ed0*/  IMAD.MOV.U32 R156, RZ, RZ, R108 ;  /* 0x000000ffff9c7224 */ /* 0x001fe400078e006c */
[----:B-1----:R-:W-:Y:S02]  /*5ee0*/  @!P4 IMAD.MOV.U32 R22, RZ, RZ, R144 ;  /* 0x000000ffff16c224 */ /* 0x002fe400078e0090 */
[----:B------:R-:W-:-:S05]  /*5ef0*/  @!P4 IMAD.MOV.U32 R23, RZ, RZ, R156 ;  /* 0x000000ffff17c224 */ /* 0x000fca00078e009c */
[----:B------:R0:W3:Y:S01]  /*5f00*/  @!P4 LDG.E.U8 R143, desc[UR18][R22.64] ;  /* 0x00000012168fc981 */ /* 0x0000e2000c1e1100 */
[----:B------:R-:W-:Y:S02]  /*5f10*/  IMAD.MOV.U32 R147, RZ, RZ, R25 ;  /* 0x000000ffff937224 */ /* 0x000fe400078e0019 */
[----:B------:R-:W-:Y:S01]  /*5f20*/  IMAD R25, R36, 0x24, RZ ;  /* 0x0000002424197824 */ /* 0x000fe200078e02ff */
[----:B------:R1:W-:Y:S01]  /*5f30*/  STL [R1+0xa8], R108 ;  /* 0x0000a86c01007387 */ /* 0x0003e20000100800 */
[----:B------:R-:W-:Y:S02]  /*5f40*/  IMAD.MOV.U32 R145, RZ, RZ, R24 ;  /* 0x000000ffff917224 */ /* 0x000fe400078e0018 */
[C---:B------:R-:W-:Y:S01]  /*5f50*/  VIADD R24, R12.reuse, 0xffffffc3 ;  /* 0xffffffc30c187836 */ /* 0x040fe20000000000 */
[----:B-1----:R-:W4:Y:S04]  /*5f60*/  LDL.LU R108, [R1+0xbf8] ;  /* 0x000bf800016c7983 */ /* 0x002f280000300800 */
[----:B------:R1:W-:Y:S01]  /*5f70*/  STL [R1+0xa40], R150 ;  /* 0x000a409601007387 */ /* 0x0003e20000100800 */
[----:B0-----:R-:W-:Y:S01]  /*5f80*/  VIADD R22, R12, 0xffffffbb ;  /* 0xffffffbb0c167836 */ /* 0x001fe20000000000 */
[----:B------:R-:W-:Y:S01]  /*5f90*/  ISETP.GE.U32.AND P0, PT, R24, 0x7fffff44, PT ;  /* 0x7fffff441800780c */ /* 0x000fe20003f06070 */
[----:B------:R-:W-:Y:S01]  /*5fa0*/  IMAD R24, R36, 0x2c, RZ ;  /* 0x0000002c24187824 */ /* 0x000fe200078e02ff */
[----:B-1----:R-:W-:-:S04]  /*5fb0*/  IADD3 R150, P6, PT, R25, R2, RZ ;  /* 0x0000000219967210 */ /* 0x002fc80007fde0ff */
[----:B------:R-:W-:Y:S02]  /*5fc0*/  LEA.HI.X.SX32 R23, R25, R3, 0x1, P6 ;  /* 0x0000000319177211 */ /* 0x000fe400030f0eff */
[----:B------:R-:W-:Y:S02]  /*5fd0*/  PRMT R146, RZ, 0x7610, R146 ;  /* 0x00007610ff927816 */ /* 0x000fe40000000092 */
[----:B------:R-:W-:Y:S01]  /*5fe0*/  ISETP.GE.U32.AND P4, PT, R22, 0x7fffff3c, PT ;  /* 0x7fffff3c1600780c */ /* 0x000fe20003f86070 */
[----:B------:R-:W-:-:S05]  /*5ff0*/  @!P5 IMAD.MOV.U32 R22, RZ, RZ, R150 ;  /* 0x000000ffff16d224 */ /* 0x000fca00078e0096 */
[----:B------:R0:W4:Y:S01]  /*6000*/  @!P5 LDG.E.U8 R146, desc[UR18][R22.64] ;  /* 0x000000121692d981 */ /* 0x000122000c1e1100 */
[----:B------:R-:W-:-:S03]  /*6010*/  PRMT R142, RZ, 0x7610, R142 ;  /* 0x00007610ff8e7816 */ /* 0x000fc6000000008e */
[----:B--2---:R1:W-:Y:S04]  /*6020*/  STL [R1+0x2c0], R29 ;  /* 0x0002c01d01007387 */ /* 0x0043e80000100800 */
[----:B-1----:R-:W2:Y:S04]  /*6030*/  LDL.LU R29, [R1+0xbf4] ;  /* 0x000bf400011d7983 */ /* 0x002ea80000300800 */
[----:B------:R-:W-:Y:S04]  /*6040*/  STL [R1+0xec], R150 ;  /* 0x0000ec9601007387 */ /* 0x000fe80000100800 */
[----:B------:R-:W-:Y:S04]  /*6050*/  STL [R1+0xe8], R23 ;  /* 0x0000e81701007387 */ /* 0x000fe80000100800 */
[----:B---3--:R1:W-:Y:S02]  /*6060*/  STL [R1+0x2bc], R143 ;  /* 0x0002bc8f01007387 */ /* 0x0083e40000100800 */
[----:B-1----:R-:W-:-:S04]  /*6070*/  IADD3 R143, P6, PT, R24, R2, RZ ;  /* 0x00000002188f7210 */ /* 0x002fc80007fde0ff */
[----:B0-----:R-:W-:Y:S01]  /*6080*/  LEA.HI.X.SX32 R22, R24, R3, 0x1, P6 ;  /* 0x0000000318167211 */ /* 0x001fe200030f0eff */
[----:B------:R-:W-:Y:S04]  /*6090*/  STL [R1+0x55c], R143 ;  /* 0x00055c8f01007387 */ /* 0x000fe80000100800 */
[----:B------:R0:W-:Y:S01]  /*60a0*/  STL [R1+0x558], R22 ;  /* 0x0005581601007387 */ /* 0x0001e20000100800 */
[----:B------:R-:W-:Y:S02]  /*60b0*/  @!P3 IMAD.MOV.U32 R23, RZ, RZ, R22 ;  /* 0x000000ffff17b224 */ /* 0x000fe400078e0016 */
[----:B0-----:R-:W-:-:S05]  /*60c0*/  @!P3 IMAD.MOV.U32 R22, RZ, RZ, R143 ;  /* 0x000000ffff16b224 */ /* 0x001fca00078e008f */
[----:B------:R0:W3:Y:S01]  /*60d0*/  @!P3 LDG.E.U8 R142, desc[UR18][R22.64] ;  /* 0x00000012168eb981 */ /* 0x0000e2000c1e1100 */
[----:B------:R-:W-:-:S05]  /*60e0*/  VIADD R25, R12, 0xffffffb3 ;  /* 0xffffffb30c197836 */ /* 0x000fca0000000000 */
[----:B------:R-:W-:Y:S01]  /*60f0*/  ISETP.GE.U32.AND P5, PT, R25, 0x7fffff34, PT ;  /* 0x7fffff341900780c */ /* 0x000fe20003fa6070 */
[----:B------:R-:W-:Y:S01]  /*6100*/  IMAD R25, R36, 0x34, RZ ;  /* 0x0000003424197824 */ /* 0x000fe200078e02ff */
[----:B----4-:R1:W-:Y:S01]  /*6110*/  STL [R1+0x2b8], R146 ;  /* 0x0002b89201007387 */ /* 0x0103e20000100800 */
[----:B------:R-:W-:-:S03]  /*6120*/  PRMT R141, RZ, 0x7610, R141 ;  /* 0x00007610ff8d7816 */ /* 0x000fc6000000008d */
[----:B-1----:R-:W-:-:S04]  /*6130*/  IADD3 R146, P6, PT, R25, R2, RZ ;  /* 0x0000000219927210 */ /* 0x002fc80007fde0ff */
[----:B0-----:R-:W-:Y:S01]  /*6140*/  LEA.HI.X.SX32 R22, R25, R3, 0x1, P6 ;  /* 0x0000000319167211 */ /* 0x001fe200030f0eff */
[----:B------:R-:W-:Y:S04]  /*6150*/  STL [R1+0x59c], R146 ;  /* 0x00059c9201007387 */ /* 0x000fe80000100800 */
[----:B------:R-:W-:Y:S01]  /*6160*/  @!P2 IMAD.MOV.U32 R23, RZ, RZ, R22 ;  /* 0x000000ffff17a224 */ /* 0x000fe200078e0016 */
[----:B---3--:R-:W-:Y:S04]  /*6170*/  STL [R1+0x2b4], R142 ;  /* 0x0002b48e01007387 */ /* 0x008fe80000100800 */
[----:B------:R0:W-:Y:S02]  /*6180*/  STL [R1+0x598], R22 ;  /* 0x0005981601007387 */ /* 0x0001e40000100800 */
[----:B0-----:R-:W-:-:S05]  /*6190*/  @!P2 IMAD.MOV.U32 R22, RZ, RZ, R146 ;  /* 0x000000ffff16a224 */ /* 0x001fca00078e0092 */
[----:B------:R0:W3:Y:S01]  /*61a0*/  @!P2 LDG.E.U8 R141, desc[UR18][R22.64] ;  /* 0x00000012168da981 */ /* 0x0000e2000c1e1100 */
[----:B------:R-:W-:-:S05]  /*61b0*/  IMAD R24, R36, 0x3c, RZ ;  /* 0x0000003c24187824 */ /* 0x000fca00078e02ff */
[----:B------:R-:W-:Y:S01]  /*61c0*/  IADD3 R142, P6, PT, R24, R2, RZ ;  /* 0x00000002188e7210 */ /* 0x000fe20007fde0ff */
[----:B------:R-:W-:-:S03]  /*61d0*/  IMAD.MOV.U32 R144, RZ, RZ, R161 ;  /* 0x000000ffff907224 */ /* 0x000fc600078e00a1 */
[----:B------:R-:W-:Y:S01]  /*61e0*/  LEA.HI.X.SX32 R143, R24, R3, 0x1, P6 ;  /* 0x00000003188f7211 */ /* 0x000fe200030f0eff */
[----:B------:R-:W-:Y:S01]  /*61f0*/  IMAD.MOV.U32 R161, RZ, RZ, R26 ;  /* 0x000000ffffa17224 */ /* 0x000fe200078e001a */
[----:B------:R-:W-:Y:S01]  /*6200*/  PRMT R140, RZ, 0x7610, R140 ;  /* 0x00007610ff8c7816 */ /* 0x000fe2000000008c */
[----:B------:R-:W-:Y:S02]  /*6210*/  VIADD R26, R12, 0xffffffab ;  /* 0xffffffab0c1a7836 */ /* 0x000fe40000000000 */
[----:B0-----:R-:W-:Y:S02]  /*6220*/  @!P0 IMAD.MOV.U32 R22, RZ, RZ, R142 ;  /* 0x000000ffff168224 */ /* 0x001fe400078e008e */
[----:B------:R-:W-:Y:S02]  /*6230*/  @!P0 IMAD.MOV.U32 R23, RZ, RZ, R143 ;  /* 0x000000ffff178224 */ /* 0x000fe400078e008f */
[----:B------:R-:W-:Y:S01]  /*6240*/  IMAD R25, R36, 0x44, RZ ;  /* 0x0000004424197824 */ /* 0x000fe200078e02ff */
[----:B------:R-:W-:Y:S01]  /*6250*/  ISETP.GE.U32.AND P3, PT, R26, 0x7fffff2c, PT ;  /* 0x7fffff2c1a00780c */ /* 0x000fe20003f66070 */
[----:B------:R-:W-:Y:S01]  /*6260*/  STL [R1+0x5dc], R142 ;  /* 0x0005dc8e01007387 */ /* 0x000fe20000100800 */
[----:B------:R-:W-:-:S03]  /*6270*/  VIADD R26, R12, 0xffffffa3 ;  /* 0xffffffa30c1a7836 */ /* 0x000fc60000000000 */
[----:B------:R-:W-:Y:S04]  /*6280*/  STL [R1+0x5d8], R143 ;  /* 0x0005d88f01007387 */ /* 0x000fe80000100800 */
[----:B------:R0:W4:Y:S01]  /*6290*/  @!P0 LDG.E.U8 R140, desc[UR18][R22.64] ;  /* 0x00000012168c8981 */ /* 0x000122000c1e1100 */
[----:B------:R-:W-:Y:S02]  /*62a0*/  ISETP.GE.U32.AND P2, PT, R26, 0x7fffff24, PT ;  /* 0x7fffff241a00780c */ /* 0x000fe40003f46070 */
[----:B------:R-:W-:Y:S01]  /*62b0*/  PRMT R26, RZ, 0x7610, R26 ;  /* 0x00007610ff1a7816 */ /* 0x000fe2000000001a */
[----:B0-----:R-:W-:-:S05]  /*62c0*/  VIADD R22, R12, 0xffffff9b ;  /* 0xffffff9b0c167836 */ /* 0x001fca0000000000 */
[----:B------:R-:W-:Y:S01]  /*62d0*/  ISETP.GE.U32.AND P0, PT, R22, 0x7fffff1c, PT ;  /* 0x7fffff1c1600780c */ /* 0x000fe20003f06070 */
[----:B---3--:R0:W-:Y:S02]  /*62e0*/  STL [R1+0x2b0], R141 ;  /* 0x0002b08d01007387 */ /* 0x0081e40000100800 */
[----:B0-----:R-:W-:-:S04]  /*62f0*/  IADD3 R141, P6, PT, R25, R2, RZ ;  /* 0x00000002198d7210 */ /* 0x001fc80007fde0ff */
[----:B------:R-:W-:Y:S01]  /*6300*/  LEA.HI.X.SX32 R23, R25, R3, 0x1, P6 ;  /* 0x0000000319177211 */ /* 0x000fe200030f0eff */
[----:B------:R-:W-:-:S05]  /*6310*/  @!P4 IMAD.MOV.U32 R22, RZ, RZ, R141 ;  /* 0x000000ffff16c224 */ /* 0x000fca00078e008d */
[----:B------:R0:W3:Y:S01]  /*6320*/  @!P4 LDG.E.U8 R26, desc[UR18][R22.64] ;  /* 0x00000012161ac981 */ /* 0x0000e2000c1e1100 */
[----:B------:R-:W-:-:S03]  /*6330*/  IMAD R24, R36, 0x4c, RZ ;  /* 0x0000004c24187824 */ /* 0x000fc600078e02ff */
[----:B------:R-:W-:Y:S04]  /*6340*/  STL [R1+0x61c], R141 ;  /* 0x00061c8d01007387 */ /* 0x000fe80000100800 */
[----:B------:R-:W-:Y:S04]  /*6350*/  STL [R1+0x618], R23 ;  /* 0x0006181701007387 */ /* 0x000fe80000100800 */
[----:B----4-:R1:W-:Y:S01]  /*6360*/  STL [R1+0x2ac], R140 ;  /* 0x0002ac8c01007387 */ /* 0x0103e20000100800 */
[----:B------:R-:W-:Y:S02]  /*6370*/  PRMT R139, RZ, 0x7610, R139 ;  /* 0x00007610ff8b7816 */ /* 0x000fe4000000008b */
        /* <DEDUP_REMOVED lines=8> */
[----:B------:R-:W-:-:S05]  /*6400*/  VIADD R25, R12, 0xffffff93 ;  /* 0xffffff930c197836 */ /* 0x000fca0000000000 */
[----:B------:R-:W-:Y:S01]  /*6410*/  ISETP.GE.U32.AND P4, PT, R25, 0x7fffff14, PT ;  /* 0x7fffff141900780c */ /* 0x000fe20003f86070 */
[----:B------:R-:W-:-:S05]  /*6420*/  IMAD R25, R36, 0x54, RZ ;  /* 0x0000005424197824 */ /* 0x000fca00078e02ff */
[----:B------:R-:W-:Y:S01]  /*6430*/  IADD3 R141, P6, PT, R25, R2, RZ ;  /* 0x00000002198d7210 */ /* 0x000fe20007fde0ff */
[----:B------:R-:W-:-:S03]  /*6440*/  IMAD R24, R36, 0x5c, RZ ;  /* 0x0000005c24187824 */ /* 0x000fc600078e02ff */
[----:B------:R-:W-:Y:S01]  /*6450*/  LEA.HI.X.SX32 R142, R25, R3, 0x1, P6 ;  /* 0x00000003198e7211 */ /* 0x000fe200030f0eff */
[----:B------:R-:W-:Y:S01]  /*6460*/  STL [R1+0x69c], R141 ;  /* 0x00069c8d01007387 */ /* 0x000fe20000100800 */
[----:B------:R-:W-:Y:S01]  /*6470*/  PRMT R137, RZ, 0x7610, R137 ;  /* 0x00007610ff897816 */ /* 0x000fe20000000089 */
[----:B0-----:R-:W-:Y:S02]  /*6480*/  @!P3 IMAD.MOV.U32 R22, RZ, RZ, R141 ;  /* 0x000000ffff16b224 */ /* 0x001fe400078e008d */
[----:B------:R-:W-:-:S05]  /*6490*/  @!P3 IMAD.MOV.U32 R23, RZ, RZ, R142 ;  /* 0x000000ffff17b224 */ /* 0x000fca00078e008e */
[----:B------:R0:W4:Y:S01]  /*64a0*/  @!P3 LDG.E.U8 R137, desc[UR18][R22.64] ;  /* 0x000000121689b981 */ /* 0x000122000c1e1100 */
[----:B------:R-:W-:-:S03]  /*64b0*/  PRMT R138, RZ, 0x7610, R138 ;  /* 0x00007610ff8a7816 */ /* 0x000fc6000000008a */
[----:B---3--:R1:W-:Y:S02]  /*64c0*/  STL [R1+0x27c], R139 ;  /* 0x00027c8b01007387 */ /* 0x0083e40000100800 */
[----:B-1----:R-:W-:-:S04]  /*64d0*/  IADD3 R139, P6, PT, R24, R2, RZ ;  /* 0x00000002188b7210 */ /* 0x002fc80007fde0ff */
[----:B------:R-:W-:Y:S01]  /*64e0*/  LEA.HI.X.SX32 R140, R24, R3, 0x1, P6 ;  /* 0x00000003188c7211 */ /* 0x000fe200030f0eff */
[----:B0-----:R-:W-:-:S04]  /*64f0*/  @!P2 IMAD.MOV.U32 R22, RZ, RZ, R139 ;  /* 0x000000ffff16a224 */ /* 0x001fc800078e008b */
[----:B------:R-:W-:-:S05]  /*6500*/  @!P2 IMAD.MOV.U32 R23, RZ, RZ, R140 ;  /* 0x000000ffff17a224 */ /* 0x000fca00078e008c */
[----:B------:R0:W3:Y:S01]  /*6510*/  @!P2 LDG.E.U8 R138, desc[UR18][R22.64] ;  /* 0x00000012168aa981 */ /* 0x0000e2000c1e1100 */
[----:B------:R-:W-:-:S03]  /*6520*/  IMAD R25, R36, 0x64, RZ ;  /* 0x0000006424197824 */ /* 0x000fc600078e02ff */
[----:B------:R-:W-:Y:S04]  /*6530*/  STL [R1+0x698], R142 ;  /* 0x0006988e01007387 */ /* 0x000fe80000100800 */
[----:B------:R-:W-:Y:S01]  /*6540*/  STL [R1+0x6d4], R139 ;  /* 0x0006d48b01007387 */ /* 0x000fe20000100800 */
[----:B------:R-:W-:-:S03]  /*6550*/  VIADD R26, R12, 0xffffff8b ;  /* 0xffffff8b0c1a7836 */ /* 0x000fc60000000000 */
[----:B------:R-:W-:Y:S04]  /*6560*/  STL [R1+0x6d0], R140 ;  /* 0x0006d08c01007387 */ /* 0x000fe80000100800 */
[----:B----4-:R1:W-:Y:S01]  /*6570*/  STL [R1+0x278], R137 ;  /* 0x0002788901007387 */ /* 0x0103e20000100800 */
[----:B------:R-:W-:Y:S01]  /*6580*/  ISETP.GE.U32.AND P5, PT, R26, 0x7fffff0c, PT ;  /* 0x7fffff0c1a00780c */ /* 0x000fe20003fa6070 */
[----:B------:R-:W-:Y:S01]  /*6590*/  IMAD R24, R36, 0x6c, RZ ;  /* 0x0000006c24187824 */ /* 0x000fe200078e02ff */
[----:B-1----:R-:W-:Y:S01]  /*65a0*/  IADD3 R137, P6, PT, R25, R2, RZ ;  /* 0x0000000219897210 */ /* 0x002fe20007fde0ff */
[----:B------:R-:W-:-:S03]  /*65b0*/  VIADD R26, R12, 0xffffff83 ;  /* 0xffffff830c1a7836 */ /* 0x000fc60000000000 */
[----:B0-----:R-:W-:Y:S01]  /*65c0*/  LEA.HI.X.SX32 R23, R25, R3, 0x1, P6 ;  /* 0x0000000319177211 */ /* 0x001fe200030f0eff */
[----:B------:R-:W-:Y:S01]  /*65d0*/  STL [R1+0x70c], R137 ;  /* 0x00070c8901007387 */ /* 0x000fe20000100800 */
[----:B------:R-:W-:-:S03]  /*65e0*/  VIADD R22, R12, 0xfffffffa ;  /* 0xfffffffa0c167836 */ /* 0x000fc60000000000 */
[----:B------:R-:W-:Y:S01]  /*65f0*/  STL [R1+0x708], R23 ;  /* 0x0007081701007387 */ /* 0x000fe20000100800 */
[----:B------:R-:W-:Y:S02]  /*6600*/  ISETP.GE.U32.AND P3, PT, R26, 0x7fffff04, PT ;  /* 0x7fffff041a00780c */ /* 0x000fe40003f66070 */
[----:B------:R-:W-:Y:S02]  /*6610*/  PRMT R26, RZ, 0x7610, R26 ;  /* 0x00007610ff1a7816 */ /* 0x000fe4000000001a */
[----:B------:R-:W-:Y:S01]  /*6620*/  ISETP.GE.U32.AND P2, PT, R22, 0x7fffff7b, PT ;  /* 0x7fffff7b1600780c */ /* 0x000fe20003f46070 */
[----:B------:R-:W-:Y:S01]  /*6630*/  @!P0 IMAD.MOV.U32 R22, RZ, RZ, R137 ;  /* 0x000000ffff168224 */ /* 0x000fe200078e0089 */
[----:B------:R-:W-:-:S04]  /*6640*/  PRMT R135, RZ, 0x7610, R135 ;  /* 0x00007610ff877816 */ /* 0x000fc80000000087 */
[----:B------:R0:W4:Y:S04]  /*6650*/  @!P0 LDG.E.U8 R26, desc[UR18][R22.64] ;  /* 0x00000012161a8981 */ /* 0x000128000c1e1100 */
        /* <DEDUP_REMOVED lines=8> */
[C---:B------:R-:W-:Y:S02]  /*66e0*/  IMAD R25, R36.reuse, 0x74, RZ ;  /* 0x0000007424197824 */ /* 0x040fe400078e02ff */
[----:B------:R-:W-:-:S03]  /*66f0*/  IMAD R24, R36, 0x7c, RZ ;  /* 0x0000007c24187824 */ /* 0x000fc600078e02ff */
[CC--:B------:R-:W-:Y:S01]  /*6700*/  IADD3 R137, P6, PT, R25.reuse, R2.reuse, RZ ;  /* 0x0000000219897210 */ /* 0x0c0fe20007fde0ff */
[----:B------:R-:W-:Y:S02]  /*6710*/  IMAD.MOV.U32 R143, RZ, RZ, R154 ;  /* 0x000000ffff8f7224 */ /* 0x000fe400078e009a */
[----:B------:R-:W-:Y:S01]  /*6720*/  IMAD.MOV.U32 R154, RZ, RZ, R159 ;  /* 0x000000ffff9a7224 */ /* 0x000fe200078e009f */
[----:B0-----:R-:W-:Y:S01]  /*6730*/  LEA.HI.X.SX32 R22, R25, R3, 0x1, P6 ;  /* 0x0000000319167211 */ /* 0x001fe200030f0eff */
[----:B------:R-:W-:Y:S01]  /*6740*/  IMAD.MOV.U32 R159, RZ, RZ, R111 ;  /* 0x000000ffff9f7224 */ /* 0x000fe200078e006f */
[----:B------:R-:W-:Y:S01]  /*6750*/  STL [R1+0x744], R138 ;  /* 0x0007448a01007387 */ /* 0x000fe20000100800 */
[----:B------:R-:W-:-:S03]  /*6760*/  IADD3 R111, P6, PT, R24, R2, RZ ;  /* 0x00000002186f7210 */ /* 0x000fc60007fde0ff */
[----:B----4-:R-:W-:Y:S01]  /*6770*/  STL [R1+0x270], R26 ;  /* 0x0002701a01007387 */ /* 0x010fe20000100800 */
[----:B------:R-:W-:Y:S01]  /*6780*/  PRMT R136, RZ, 0x7610, R136 ;  /* 0x00007610ff887816 */ /* 0x000fe20000000088 */
[----:B------:R-:W-:Y:S02]  /*6790*/  @!P5 IMAD.MOV.U32 R23, RZ, RZ, R22 ;  /* 0x000000ffff17d224 */ /* 0x000fe400078e0016 */
[----:B------:R-:W-:Y:S01]  /*67a0*/  STL [R1+0x740], R139 ;  /* 0x0007408b01007387 */ /* 0x000fe20000100800 */
[----:B------:R-:W-:-:S03]  /*67b0*/  VIADD R25, R12, 0xffffffe2 ;  /* 0xffffffe20c197836 */ /* 0x000fc60000000000 */
[----:B------:R-:W-:Y:S04]  /*67c0*/  STL [R1+0x77c], R137 ;  /* 0x00077c8901007387 */ /* 0x000fe80000100800 */
[----:B------:R0:W-:Y:S04]  /*67d0*/  STL [R1+0x778], R22 ;  /* 0x0007781601007387 */ /* 0x0001e80000100800 */
[----:B------:R-:W-:Y:S01]  /*67e0*/  STL [R1+0x7b4], R111 ;  /* 0x0007b46f01007387 */ /* 0x000fe20000100800 */
[----:B0-----:R-:W-:-:S05]  /*67f0*/  @!P5 IMAD.MOV.U32 R22, RZ, RZ, R137 ;  /* 0x000000ffff16d224 */ /* 0x001fca00078e0089 */
[----:B------:R-:W4:Y:S01]  /*6800*/  @!P5 LDG.E.U8 R136, desc[UR18][R22.64] ;  /* 0x000000121688d981 */ /* 0x000f22000c1e1100 */
[----:B------:R-:W-:-:S03]  /*6810*/  ISETP.GE.U32.AND P5, PT, R25, 0x7fffff63, PT ;  /* 0x7fffff631900780c */ /* 0x000fc60003fa6070 */
[----:B---3--:R0:W-:Y:S02]  /*6820*/  STL [R1+0x26c], R135 ;  /* 0x00026c8701007387 */ /* 0x0081e40000100800 */
[----:B0-----:R-:W-:Y:S01]  /*6830*/  LEA.HI.X.SX32 R135, R24, R3, 0x1, P6 ;  /* 0x0000000318877211 */ /* 0x001fe200030f0eff */
[----:B------:R-:W-:-:S04]  /*6840*/  @!P3 IMAD.MOV.U32 R24, RZ, RZ, R111 ;  /* 0x000000ffff18b224 */ /* 0x000fc800078e006f */
[----:B------:R-:W-:-:S05]  /*6850*/  @!P3 IMAD.MOV.U32 R25, RZ, RZ, R135 ;  /* 0x000000ffff19b224 */ /* 0x000fca00078e0087 */
[----:B------:R0:W3:Y:S01]  /*6860*/  @!P3 LDG.E.U8 R110, desc[UR18][R24.64] ;  /* 0x00000012186eb981 */ /* 0x0000e2000c1e1100 */
[----:B------:R-:W-:-:S05]  /*6870*/  VIADD R26, R12, 0xffffffea ;  /* 0xffffffea0c1a7836 */ /* 0x000fca0000000000 */
[----:B------:R-:W-:Y:S01]  /*6880*/  ISETP.GE.U32.AND P4, PT, R26, 0x7fffff6b, PT ;  /* 0x7fffff6b1a00780c */ /* 0x000fe20003f86070 */
[----:B------:R-:W-:Y:S01]  /*6890*/  IMAD R26, R36, 0x5, RZ ;  /* 0x00000005241a7824 */ /* 0x000fe200078e02ff */
[----:B------:R-:W-:Y:S01]  /*68a0*/  STL [R1+0x7b0], R135 ;  /* 0x0007b08701007387 */ /* 0x000fe20000100800 */
[----:B0-----:R-:W-:-:S03]  /*68b0*/  VIADD R24, R12, 0xffffffda ;  /* 0xffffffda0c187836 */ /* 0x001fc60000000000 */
[C---:B------:R-:W-:Y:S02]  /*68c0*/  IADD3 R22, P6, PT, R26.reuse, R2, RZ ;  /* 0x000000021a167210 */ /* 0x040fe40007fde0ff */
[----:B------:R-:W-:Y:S02]  /*68d0*/  PRMT R134, RZ, 0x7610, R134 ;  /* 0x00007610ff867816 */ /* 0x000fe40000000086 */
[----:B------:R-:W-:Y:S02]  /*68e0*/  LEA.HI.X.SX32 R23, R26, R3, 0x1, P6 ;  /* 0x000000031a177211 */ /* 0x000fe400030f0eff */
[----:B------:R-:W-:Y:S01]  /*68f0*/  ISETP.GE.U32.AND P3, PT, R24, 0x7fffff5b, PT ;  /* 0x7fffff5b1800780c */ /* 0x000fe20003f66070 */
[----:B------:R-:W-:Y:S01]  /*6900*/  VIADD R24, R12, 0xffffffd2 ;  /* 0xffffffd20c187836 */ /* 0x000fe20000000000 */
[----:B------:R-:W-:Y:S01]  /*6910*/  PRMT R133, RZ, 0x7610, R133 ;  /* 0x00007610ff857816 */ /* 0x000fe20000000085 */
[----:B------:R-:W2:Y:S03]  /*6920*/  @!P2 LDG.E.U8 R134, desc[UR18][R22.64] ;  /* 0x000000121686a981 */ /* 0x000ea6000c1e1100 */
[----:B------:R-:W-:Y:S01]  /*6930*/  ISETP.GE.U32.AND P2, PT, R24, 0x7fffff53, PT ;  /* 0x7fffff531800780c */ /* 0x000fe20003f46070 */
[----:B---3--:R0:W-:Y:S02]  /*6940*/  STL [R1+0x244], R110 ;  /* 0x0002446e01007387 */ /* 0x0081e40000100800 */
[----:B0-----:R-:W-:-:S05]  /*6950*/  IMAD R110, R36, 0xd, RZ ;  /* 0x0000000d246e7824 */ /* 0x001fca00078e02ff */
[----:B------:R-:W-:-:S04]  /*6960*/  IADD3 R111, P6, PT, R110, R2, RZ ;  /* 0x000000026e6f7210 */ /* 0x000fc80007fde0ff */
[----:B------:R-:W-:Y:S01]  /*6970*/  LEA.HI.X.SX32 R110, R110, R3, 0x1, P6 ;  /* 0x000000036e6e7211 */ /* 0x000fe200030f0eff */
[----:B------:R-:W-:-:S04]  /*6980*/  @!P0 IMAD.MOV.U32 R24, RZ, RZ, R111 ;  /* 0x000000ffff188224 */ /* 0x000fc800078e006f */
[----:B------:R-:W-:-:S05]  /*6990*/  @!P0 IMAD.MOV.U32 R25, RZ, RZ, R110 ;  /* 0x000000ffff198224 */ /* 0x000fca00078e006e */
[----:B------:R0:W3:Y:S01]  /*69a0*/  @!P0 LDG.E.U8 R133, desc[UR18][R24.64] ;  /* 0x0000001218858981 */ /* 0x0000e2000c1e1100 */
[----:B------:R-:W-:Y:S02]  /*69b0*/  IMAD.MOV.U32 R142, RZ, RZ, R143 ;  /* 0x000000ffff8e7224 */ /* 0x000fe400078e008f */
[----:B------:R-:W-:Y:S02]  /*69c0*/  IMAD.MOV.U32 R143, RZ, RZ, R145 ;  /* 0x000000ffff8f7224 */ /* 0x000fe400078e0091 */
[----:B------:R-:W-:Y:S02]  /*69d0*/  IMAD.MOV.U32 R145, RZ, RZ, R147 ;  /* 0x000000ffff917224 */ /* 0x000fe400078e0093 */
[----:B------:R-:W-:Y:S02]  /*69e0*/  IMAD.MOV.U32 R147, RZ, RZ, R149 ;  /* 0x000000ffff937224 */ /* 0x000fe400078e0095 */
[----:B------:R-:W-:Y:S02]  /*69f0*/  IMAD.MOV.U32 R149, RZ, RZ, R151 ;  /* 0x000000ffff957224 */ /* 0x000fe400078e0097 */
[----:B------:R-:W-:-:S02]  /*6a00*/  IMAD.MOV.U32 R151, RZ, RZ, R157 ;  /* 0x000000ffff977224 */ /* 0x000fc400078e009d */
[C---:B------:R-:W-:Y:S02]  /*6a10*/  IMAD R157, R36.reuse, 0x15, RZ ;  /* 0x00000015249d7824 */ /* 0x040fe400078e02ff */
[----:B------:R-:W-:Y:S02]  /*6a20*/  IMAD.MOV.U32 R140, RZ, RZ, R148 ;  /* 0x000000ffff8c7224 */ /* 0x000fe400078e0094 */
[----:B------:R-:W-:Y:S02]  /*6a30*/  IMAD.MOV.U32 R148, RZ, RZ, R162 ;  /* 0x000000ffff947224 */ /* 0x000fe400078e00a2 */
[----:B------:R-:W-:Y:S01]  /*6a40*/  IMAD.MOV.U32 R162, RZ, RZ, R158 ;  /* 0x000000ffffa27224 */ /* 0x000fe200078e009e */
[C---:B------:R-:W-:Y:S01]  /*6a50*/  IADD3 R158, P6, PT, R157.reuse, R2, RZ ;  /* 0x000000029d9e7210 */ /* 0x040fe20007fde0ff */
[----:B----4-:R-:W-:Y:S01]  /*6a60*/  STL [R1+0x248], R136 ;  /* 0x0002488801007387 */ /* 0x010fe20000100800 */
[----:B------:R-:W-:Y:S02]  /*6a70*/  IMAD R26, R36, 0x1d, RZ ;  /* 0x0000001d241a7824 */ /* 0x000fe400078e02ff */
[----:B------:R-:W-:Y:S01]  /*6a80*/  LEA.HI.X.SX32 R157, R157, R3, 0x1, P6 ;  /* 0x000000039d9d7211 */ /* 0x000fe200030f0eff */
[----:B------:R-:W-:Y:S01]  /*6a90*/  STL [R1+0xa4c], R22 ;  /* 0x000a4c1601007387 */ /* 0x000fe20000100800 */
[----:B------:R-:W-:-:S03]  /*6aa0*/  PRMT R132, RZ, 0x7610, R132 ;  /* 0x00007610ff847816 */ /* 0x000fc60000000084 */
[----:B------:R-:W-:Y:S01]  /*6ab0*/  STL [R1+0xa48], R23 ;  /* 0x000a481701007387 */ /* 0x000fe20000100800 */
[----:B0-----:R-:W-:-:S03]  /*6ac0*/  @!P4 IMAD.MOV.U32 R24, RZ, RZ, R158 ;  /* 0x000000ffff18c224 */ /* 0x001fc600078e009e */
[----:B------:R-:W-:Y:S01]  /*6ad0*/  STL [R1+0xa54], R111 ;  /* 0x000a546f01007387 */ /* 0x000fe20000100800 */
[----:B------:R-:W-:-:S03]  /*6ae0*/  @!P4 IMAD.MOV.U32 R25, RZ, RZ, R157 ;  /* 0x000000ffff19c224 */ /* 0x000fc600078e009d */
[----:B------:R-:W-:Y:S04]  /*6af0*/  STL [R1+0xa50], R110 ;  /* 0x000a506e01007387 */ /* 0x000fe80000100800 */
[----:B--2---:R-:W-:Y:S04]  /*6b00*/  STL [R1+0x23c], R134 ;  /* 0x00023c8601007387 */ /* 0x004fe80000100800 */
[----:B------:R0:W2:Y:S01]  /*6b10*/  @!P4 LDG.E.U8 R132, desc[UR18][R24.64] ;  /* 0x000000121884c981 */ /* 0x0000a2000c1e1100 */
[----:B------:R-:W-:-:S03]  /*6b20*/  PRMT R131, RZ, 0x7610, R131 ;  /* 0x00007610ff837816 */ /* 0x000fc60000000083 */
[----:B---3--:R1:W-:Y:S02]  /*6b30*/  STL [R1+0x238], R133 ;  /* 0x0002388501007387 */ /* 0x0083e40000100800 */
[----:B-1----:R-:W-:-:S04]  /*6b40*/  IADD3 R133, P6, PT, R26, R2, RZ ;  /* 0x000000021a857210 */ /* 0x002fc80007fde0ff */
[----:B------:R-:W-:Y:S01]  /*6b50*/  LEA.HI.X.SX32 R134, R26, R3, 0x1, P6 ;  /* 0x000000031a867211 */ /* 0x000fe200030f0eff */
[----:B0-----:R-:W-:-:S04]  /*6b60*/  @!P5 IMAD.MOV.U32 R24, RZ, RZ, R133 ;  /* 0x000000ffff18d224 */ /* 0x001fc800078e0085 */
[----:B------:R-:W-:-:S05]  /*6b70*/  @!P5 IMAD.MOV.U32 R25, RZ, RZ, R134 ;  /* 0x000000ffff19d224 */ /* 0x000fca00078e0086 */
[----:B------:R0:W3:Y:S01]  /*6b80*/  @!P5 LDG.E.U8 R131, desc[UR18][R24.64] ;  /* 0x000000121883d981 */ /* 0x0000e2000c1e1100 */
[----:B------:R-:W-:Y:S02]  /*6b90*/  IMAD.MOV.U32 R141, RZ, RZ, R144 ;  /* 0x000000ffff8d7224 */ /* 0x000fe400078e0090 */
[----:B------:R-:W-:Y:S02]  /*6ba0*/  IMAD.MOV.U32 R144, RZ, RZ, R153 ;  /* 0x000000ffff907224 */ /* 0x000fe400078e0099 */
[----:B------:R-:W-:Y:S02]  /*6bb0*/  IMAD.MOV.U32 R153, RZ, RZ, R27 ;  /* 0x000000ffff997224 */ /* 0x000fe400078e001b */
[----:B------:R-:W-:Y:S01]  /*6bc0*/  VIADD R27, R12, 0xffffffca ;  /* 0xffffffca0c1b7836 */ /* 0x000fe20000000000 */
[----:B------:R-:W-:Y:S04]  /*6bd0*/  STL [R1+0xb4], R133 ;  /* 0x0000b48501007387 */ /* 0x000fe80000100800 */
[----:B------:R-:W-:Y:S01]  /*6be0*/  ISETP.GE.U32.AND P0, PT, R27, 0x7fffff4b, PT ;  /* 0x7fffff4b1b00780c */ /* 0x000fe20003f06070 */
[----:B------:R-:W-:Y:S01]  /*6bf0*/  IMAD R27, R36, 0x25, RZ ;  /* 0x00000025241b7824 */ /* 0x000fe200078e02ff */
[----:B------:R-:W-:Y:S04]  /*6c00*/  STL [R1+0xa5c], R158 ;  /* 0x000a5c9e01007387 */ /* 0x000fe80000100800 */
[----:B------:R-:W-:Y:S04]  /*6c10*/  STL [R1+0xa58], R157 ;  /* 0x000a589d01007387 */ /* 0x000fe80000100800 */
[----:B------:R-:W-:Y:S04]  /*6c20*/  STL [R1+0xb0], R134 ;  /* 0x0000b08601007387 */ /* 0x000fe80000100800 */
[----:B--2---:R1:W-:Y:S01]  /*6c30*/  STL [R1+0x234], R132 ;  /* 0x0002348401007387 */ /* 0x0043e20000100800 */
[----:B------:R-:W-:-:S02]  /*6c40*/  IMAD.MOV.U32 R137, RZ, RZ, R148 ;  /* 0x000000ffff897224 */ /* 0x000fc400078e0094 */
[----:B------:R-:W-:Y:S02]  /*6c50*/  IMAD.MOV.U32 R148, RZ, RZ, R151 ;  /* 0x000000ffff947224 */ /* 0x000fe400078e0097 */
[----:B------:R-:W-:Y:S01]  /*6c60*/  IMAD.MOV.U32 R151, RZ, RZ, R153 ;  /* 0x000000ffff977224 */ /* 0x000fe200078e0099 */
[----:B-1----:R-:W-:Y:S01]  /*6c70*/  IADD3 R132, P6, PT, R27, R2, RZ ;  /* 0x000000021b847210 */ /* 0x002fe20007fde0ff */
[----:B------:R-:W-:-:S03]  /*6c80*/  IMAD.MOV.U32 R153, RZ, RZ, R28 ;  /* 0x000000ffff997224 */ /* 0x000fc600078e001c */
[----:B0-----:R-:W-:Y:S01]  /*6c90*/  LEA.HI.X.SX32 R25, R27, R3, 0x1, P6 ;  /* 0x000000031b197211 */ /* 0x001fe200030f0eff */
[----:B------:R-:W-:Y:S01]  /*6ca0*/  IMAD R26, R36, 0x2d, RZ ;  /* 0x0000002d241a7824 */ /* 0x000fe200078e02ff */
[----:B------:R-:W-:Y:S01]  /*6cb0*/  STL [R1+0x524], R132 ;  /* 0x0005248401007387 */ /* 0x000fe20000100800 */
[C---:B------:R-:W-:Y:S02]  /*6cc0*/  VIADD R28, R12.reuse, 0xffffffc2 ;  /* 0xffffffc20c1c7836 */ /* 0x040fe40000000000 */
[----:B------:R-:W-:Y:S01]  /*6cd0*/  VIADD R24, R12, 0xffffffba ;  /* 0xffffffba0c187836 */ /* 0x000fe20000000000 */
[----:B------:R-:W-:Y:S02]  /*6ce0*/  STL [R1+0xf0], R25 ;  /* 0x0000f01901007387 */ /* 0x000fe40000100800 */
[----:B------:R-:W-:Y:S02]  /*6cf0*/  ISETP.GE.U32.AND P4, PT, R28, 0x7fffff43, PT ;  /* 0x7fffff431c00780c */ /* 0x000fe40003f86070 */
[----:B------:R-:W-:-:S02]  /*6d00*/  PRMT R28, RZ, 0x7610, R28 ;  /* 0x00007610ff1c7816 */ /* 0x000fc4000000001c */
        /* <DEDUP_REMOVED lines=13> */
[----:B------:R-:W-:Y:S04]  /*6de0*/  STL [R1+0x564], R131 ;  /* 0x0005648301007387 */ /* 0x000fe80000100800 */
[----:B------:R-:W-:Y:S01]  /*6df0*/  IADD3 R132, P6, PT, R27, R2, RZ ;  /* 0x000000021b847210 */ /* 0x000fe20007fde0ff */
[----:B------:R-:W-:-:S03]  /*6e00*/  IMAD R26, R36, 0x3d, RZ ;  /* 0x0000003d241a7824 */ /* 0x000fc600078e02ff */
[----:B0-----:R-:W-:Y:S02]  /*6e10*/  LEA.HI.X.SX32 R24, R27, R3, 0x1, P6 ;  /* 0x000000031b187211 */ /* 0x001fe400030f0eff */
[----:B------:R-:W-:-:S03]  /*6e20*/  PRMT R129, RZ, 0x7610, R129 ;  /* 0x00007610ff817816 */ /* 0x000fc60000000081 */
[----:B------:R-:W-:Y:S01]  /*6e30*/  @!P0 IMAD.MOV.U32 R25, RZ, RZ, R24 ;  /* 0x000000ffff198224 */ /* 0x000fe200078e0018 */
[----:B--2---:R-:W-:Y:S04]  /*6e40*/  STL [R1+0x22c], R28 ;  /* 0x00022c1c01007387 */ /* 0x004fe80000100800 */
[----:B------:R-:W-:Y:S04]  /*6e50*/  STL [R1+0x560], R133 ;  /* 0x0005608501007387 */ /* 0x000fe80000100800 */
[----:B------:R-:W-:Y:S01]  /*6e60*/  STL [R1+0x5a4], R132 ;  /* 0x0005a48401007387 */ /* 0x000fe20000100800 */
[----:B------:R-:W-:-:S03]  /*6e70*/  PRMT R128, RZ, 0x7610, R128 ;  /* 0x00007610ff807816 */ /* 0x000fc60000000080 */
[----:B---3--:R0:W-:Y:S04]  /*6e80*/  STL [R1+0x228], R130 ;  /* 0x0002288201007387 */ /* 0x0081e80000100800 */
[----:B------:R1:W-:Y:S01]  /*6e90*/  STL [R1+0x5a0], R24 ;  /* 0x0005a01801007387 */ /* 0x0003e20000100800 */
[----:B0-----:R-:W-:Y:S01]  /*6ea0*/  IADD3 R130, P6, PT, R26, R2, RZ ;  /* 0x000000021a827210 */ /* 0x001fe20007fde0ff */
[----:B-1----:R-:W-:-:S03]  /*6eb0*/  @!P0 IMAD.MOV.U32 R24, RZ, RZ, R132 ;  /* 0x000000ffff188224 */ /* 0x002fc600078e0084 */
[----:B------:R-:W-:Y:S02]  /*6ec0*/  LEA.HI.X.SX32 R131, R26, R3, 0x1, P6 ;  /* 0x000000031a837211 */ /* 0x000fe400030f0eff */
[----:B------:R0:W2:Y:S02]  /*6ed0*/  @!P0 LDG.E.U8 R129, desc[UR18][R24.64] ;  /* 0x0000001218818981 */ /* 0x0000a4000c1e1100 */
[----:B0-----:R-:W-:Y:S02]  /*6ee0*/  @!P4 IMAD.MOV.U32 R24, RZ, RZ, R130 ;  /* 0x000000ffff18c224 */ /* 0x001fe400078e0082 */
[----:B------:R-:W-:-:S05]  /*6ef0*/  @!P4 IMAD.MOV.U32 R25, RZ, RZ, R131 ;  /* 0x000000ffff19c224 */ /* 0x000fca00078e0083 */
[----:B------:R0:W3:Y:S01]  /*6f00*/  @!P4 LDG.E.U8 R128, desc[UR18][R24.64] ;  /* 0x000000121880c981 */ /* 0x0000e2000c1e1100 */
[----:B------:R-:W-:-:S03]  /*6f10*/  IMAD R27, R36, 0x45, RZ ;  /* 0x00000045241b7824 */ /* 0x000fc600078e02ff */
[----:B------:R-:W-:Y:S01]  /*6f20*/  STL [R1+0x5e4], R130 ;  /* 0x0005e48201007387 */ /* 0x000fe20000100800 */
[----:B------:R-:W-:-:S03]  /*6f30*/  VIADD R28, R12, 0xffffffaa ;  /* 0xffffffaa0c1c7836 */ /* 0x000fc60000000000 */
[----:B------:R-:W-:Y:S01]  /*6f40*/  STL [R1+0x5e0], R131 ;  /* 0x0005e08301007387 */ /* 0x000fe20000100800 */
[----:B------:R-:W-:Y:S01]  /*6f50*/  IMAD R26, R36, 0x4d, RZ ;  /* 0x0000004d241a7824 */ /* 0x000fe200078e02ff */
[----:B------:R-:W-:Y:S01]  /*6f60*/  ISETP.GE.U32.AND P2, PT, R28, 0x7fffff2b, PT ;  /* 0x7fffff2b1c00780c */ /* 0x000fe20003f46070 */
[C---:B------:R-:W-:Y:S02]  /*6f70*/  VIADD R28, R12.reuse, 0xffffffa2 ;  /* 0xffffffa20c1c7836 */ /* 0x040fe40000000000 */
[----:B0-----:R-:W-:-:S03]  /*6f80*/  VIADD R24, R12, 0xffffff9a ;  /* 0xffffff9a0c187836 */ /* 0x001fc60000000000 */
[----:B------:R-:W-:Y:S02]  /*6f90*/  ISETP.GE.U32.AND P0, PT, R28, 0x7fffff23, PT ;  /* 0x7fffff231c00780c */ /* 0x000fe40003f06070 */
[----:B------:R-:W-:Y:S02]  /*6fa0*/  PRMT R28, RZ, 0x7610, R28 ;  /* 0x00007610ff1c7816 */ /* 0x000fe4000000001c */
[----:B------:R-:W-:Y:S02]  /*6fb0*/  ISETP.GE.U32.AND P4, PT, R24, 0x7fffff1b, PT ;  /* 0x7fffff1b1800780c */ /* 0x000fe40003f86070 */
[----:B------:R-:W-:Y:S01]  /*6fc0*/  PRMT R127, RZ, 0x7610, R127 ;  /* 0x00007610ff7f7816 */ /* 0x000fe2000000007f */
[----:B--2---:R0:W-:Y:S02]  /*6fd0*/  STL [R1+0x220], R129 ;  /* 0x0002208101007387 */ /* 0x0041e40000100800 */
[----:B0-----:R-:W-:-:S04]  /*6fe0*/  IADD3 R129, P6, PT, R27, R2, RZ ;  /* 0x000000021b817210 */ /* 0x001fc80007fde0ff */
[----:B------:R-:W-:Y:S01]  /*6ff0*/  LEA.HI.X.SX32 R25, R27, R3, 0x1, P6 ;  /* 0x000000031b197211 */ /* 0x000fe200030f0eff */
[----:B------:R-:W-:Y:S04]  /*7000*/  STL [R1+0x624], R129 ;  /* 0x0006248101007387 */ /* 0x000fe80000100800 */
[----:B------:R-:W-:Y:S04]  /*7010*/  STL [R1+0x620], R25 ;  /* 0x0006201901007387 */ /* 0x000fe80000100800 */
[----:B---3--:R0:W-:Y:S01]  /*7020*/  STL [R1+0x21c], R128 ;  /* 0x00021c8001007387 */ /* 0x0081e20000100800 */
[----:B------:R-:W-:-:S05]  /*7030*/  @!P5 IMAD.MOV.U32 R24, RZ, RZ, R129 ;  /* 0x000000ffff18d224 */ /* 0x000fca00078e0081 */
[----:B------:R1:W2:Y:S01]  /*7040*/  @!P5 LDG.E.U8 R28, desc[UR18][R24.64] ;  /* 0x00000012181cd981 */ /* 0x0002a2000c1e1100 */
[----:B0-----:R-:W-:-:S04]  /*7050*/  IADD3 R128, P6, PT, R26, R2, RZ ;  /* 0x000000021a807210 */ /* 0x001fc80007fde0ff */
[----:B------:R-:W-:Y:S01]  /*7060*/  LEA.HI.X.SX32 R130, R26, R3, 0x1, P6 ;  /* 0x000000031a827211 */ /* 0x000fe200030f0eff */
[----:B-1----:R-:W-:-:S04]  /*7070*/  @!P3 IMAD.MOV.U32 R24, RZ, RZ, R128 ;  /* 0x000000ffff18b224 */ /* 0x002fc800078e0080 */
        /* <DEDUP_REMOVED lines=11> */
[----:B------:R-:W-:Y:S01]  /*7130*/  PRMT R126, RZ, 0x7610, R126 ;  /* 0x00007610ff7e7816 */ /* 0x000fe2000000007e */
[----:B--2---:R-:W-:Y:S04]  /*7140*/  STL [R1+0x218], R28 ;  /* 0x0002181c01007387 */ /* 0x004fe80000100800 */
[----:B------:R-:W-:Y:S04]  /*7150*/  STL [R1+0x660], R130 ;  /* 0x0006608201007387 */ /* 0x000fe80000100800 */
[----:B------:R-:W-:Y:S04]  /*7160*/  STL [R1+0x6a4], R129 ;  /* 0x0006a48101007387 */ /* 0x000fe80000100800 */
        /* <DEDUP_REMOVED lines=36> */
[C---:B------:R-:W-:Y:S02]  /*73b0*/  IMAD R27, R36.reuse, 0x75, RZ ;  /* 0x00000075241b7824 */ /* 0x040fe400078e02ff */
[----:B------:R-:W-:Y:S02]  /*73c0*/  IMAD.MOV.U32 R136, RZ, RZ, R137 ;  /* 0x000000ffff887224 */ /* 0x000fe400078e0089 */
[----:B------:R-:W-:Y:S01]  /*73d0*/  IMAD R26, R36, 0x7d, RZ ;  /* 0x0000007d241a7824 */ /* 0x000fe200078e02ff */
[CC--:B------:R-:W-:Y:S01]  /*73e0*/  IADD3 R125, P6, PT, R27.reuse, R2.reuse, RZ ;  /* 0x000000021b7d7210 */ /* 0x0c0fe20007fde0ff */
[----:B------:R-:W-:Y:S02]  /*73f0*/  IMAD.MOV.U32 R137, RZ, RZ, R140 ;  /* 0x000000ffff897224 */ /* 0x000fe400078e008c */
[----:B------:R-:W-:Y:S02]  /*7400*/  IMAD.MOV.U32 R140, RZ, RZ, R141 ;  /* 0x000000ffff8c7224 */ /* 0x000fe400078e008d */
[----:B------:R-:W-:Y:S01]  /*7410*/  IMAD.MOV.U32 R141, RZ, RZ, R145 ;  /* 0x000000ffff8d7224 */ /* 0x000fe200078e0091 */
[----:B0-----:R-:W-:Y:S01]  /*7420*/  LEA.HI.X.SX32 R24, R27, R3, 0x1, P6 ;  /* 0x000000031b187211 */ /* 0x001fe200030f0eff */
[----:B------:R-:W-:Y:S01]  /*7430*/  IMAD.MOV.U32 R145, RZ, RZ, R149 ;  /* 0x000000ffff917224 */ /* 0x000fe200078e0095 */
[----:B------:R-:W-:Y:S01]  /*7440*/  STL [R1+0x74c], R126 ;  /* 0x00074c7e01007387 */ /* 0x000fe20000100800 */
[----:B------:R-:W-:Y:S01]  /*7450*/  IMAD.MOV.U32 R149, RZ, RZ, R118 ;  /* 0x000000ffff957224 */ /* 0x000fe200078e0076 */
[----:B------:R-:W-:Y:S01]  /*7460*/  IADD3 R118, P6, PT, R26, R2, RZ ;  /* 0x000000021a767210 */ /* 0x000fe20007fde0ff */
[----:B------:R-:W-:Y:S01]  /*7470*/  @!P3 IMAD.MOV.U32 R25, RZ, RZ, R24 ;  /* 0x000000ffff19b224 */ /* 0x000fe200078e0018 */
[----:B------:R-:W-:Y:S01]  /*7480*/  PRMT R124, RZ, 0x7610, R124 ;  /* 0x00007610ff7c7816 */ /* 0x000fe2000000007c */
[----:B------:R-:W-:Y:S01]  /*7490*/  VIADD R27, R12, 0xffffffe1 ;  /* 0xffffffe10c1b7836 */ /* 0x000fe20000000000 */
[----:B------:R-:W-:Y:S01]  /*74a0*/  PRMT R121, RZ, 0x7610, R121 ;  /* 0x00007610ff797816 */ /* 0x000fe20000000079 */
[----:B--2---:R-:W-:Y:S04]  /*74b0*/  STL [R1+0x1e0], R28 ;  /* 0x0001e01c01007387 */ /* 0x004fe80000100800 */
[----:B------:R-:W-:Y:S04]  /*74c0*/  STL [R1+0x748], R127 ;  /* 0x0007487f01007387 */ /* 0x000fe80000100800 */
[----:B------:R-:W-:Y:S04]  /*74d0*/  STL [R1+0x784], R125 ;  /* 0x0007847d01007387 */ /* 0x000fe80000100800 */
[----:B------:R0:W-:Y:S04]  /*74e0*/  STL [R1+0x780], R24 ;  /* 0x0007801801007387 */ /* 0x0001e80000100800 */
[----:B------:R-:W-:Y:S04]  /*74f0*/  STL [R1+0x7bc], R118 ;  /* 0x0007bc7601007387 */ /* 0x000fe80000100800 */
[----:B---3--:R1:W-:Y:S01]  /*7500*/  STL [R1+0x1dc], R122 ;  /* 0x0001dc7a01007387 */ /* 0x0083e20000100800 */
[----:B0-----:R-:W-:-:S05]  /*7510*/  @!P3 IMAD.MOV.U32 R24, RZ, RZ, R125 ;  /* 0x000000ffff18b224 */ /* 0x001fca00078e007d */
[----:B------:R0:W2:Y:S01]  /*7520*/  @!P3 LDG.E.U8 R124, desc[UR18][R24.64] ;  /* 0x00000012187cb981 */ /* 0x0000a2000c1e1100 */
[----:B-1----:R-:W-:Y:S01]  /*7530*/  LEA.HI.X.SX32 R122, R26, R3, 0x1, P6 ;  /* 0x000000031a7a7211 */ /* 0x002fe200030f0eff */
[----:B------:R-:W-:Y:S01]  /*7540*/  @!P2 IMAD.MOV.U32 R26, RZ, RZ, R118 ;  /* 0x000000ffff1aa224 */ /* 0x000fe200078e0076 */
[----:B------:R-:W-:-:S03]  /*7550*/  ISETP.GE.U32.AND P3, PT, R27, 0x7fffff62, PT ;  /* 0x7fffff621b00780c */ /* 0x000fc60003f66070 */
[----:B------:R-:W-:-:S05]  /*7560*/  @!P2 IMAD.MOV.U32 R27, RZ, RZ, R122 ;  /* 0x000000ffff1ba224 */ /* 0x000fca00078e007a */
[----:B------:R1:W3:Y:S01]  /*7570*/  @!P2 LDG.E.U8 R112, desc[UR18][R26.64] ;  /* 0x000000121a70a981 */ /* 0x0002e2000c1e1100 */
[----:B------:R-:W-:-:S05]  /*7580*/  VIADD R28, R12, 0xffffffe9 ;  /* 0xffffffe90c1c7836 */ /* 0x000fca0000000000 */
[----:B------:R-:W-:Y:S01]  /*7590*/  ISETP.GE.U32.AND P5, PT, R28, 0x7fffff6a, PT ;  /* 0x7fffff6a1c00780c */ /* 0x000fe20003fa6070 */
[----:B------:R-:W-:-:S05]  /*75a0*/  IMAD R28, R36, 0x6, RZ ;  /* 0x00000006241c7824 */ /* 0x000fca00078e02ff */
[----:B0-----:R-:W-:-:S04]  /*75b0*/  IADD3 R24, P6, PT, R28, R2, RZ ;  /* 0x000000021c187210 */ /* 0x001fc80007fde0ff */
[----:B------:R-:W-:-:S05]  /*75c0*/  LEA.HI.X.SX32 R25, R28, R3, 0x1, P6 ;  /* 0x000000031c197211 */ /* 0x000fca00030f0eff */
[----:B------:R-:W4:Y:S04]  /*75d0*/  @!P0 LDG.E.U8 R121, desc[UR18][R24.64] ;  /* 0x0000001218798981 */ /* 0x000f28000c1e1100 */
[----:B------:R-:W-:Y:S01]  /*75e0*/  STL [R1+0x7b8], R122 ;  /* 0x0007b87a01007387 */ /* 0x000fe20000100800 */
[----:B-1----:R-:W-:-:S05]  /*75f0*/  VIADD R26, R12, 0xffffffd9 ;  /* 0xffffffd90c1a7836 */ /* 0x002fca0000000000 */
[----:B------:R-:W-:Y:S01]  /*7600*/  ISETP.GE.U32.AND P2, PT, R26, 0x7fffff5a, PT ;  /* 0x7fffff5a1a00780c */ /* 0x000fe20003f46070 */
[----:B------:R-:W-:Y:S01]  /*7610*/  VIADD R26, R12, 0xffffffd1 ;  /* 0xffffffd10c1a7836 */ /* 0x000fe20000000000 */
[----:B------:R-:W-:Y:S01]  /*7620*/  PRMT R120, RZ, 0x7610, R120 ;  /* 0x00007610ff787816 */ /* 0x000fe20000000078 */
[----:B------:R-:W-:Y:S02]  /*7630*/  IMAD.MOV.U32 R131, RZ, RZ, R136 ;  /* 0x000000ffff837224 */ /* 0x000fe400078e0088 */
[----:B------:R-:W-:Y:S01]  /*7640*/  IMAD.MOV.U32 R136, RZ, RZ, R155 ;  /* 0x000000ffff887224 */ /* 0x000fe200078e009b */
[----:B------:R-:W-:Y:S01]  /*7650*/  ISETP.GE.U32.AND P0, PT, R26, 0x7fffff52, PT ;  /* 0x7fffff521a00780c */ /* 0x000fe20003f06070 */
[----:B------:R-:W-:Y:S02]  /*7660*/  IMAD.MOV.U32 R155, RZ, RZ, R163 ;  /* 0x000000ffff9b7224 */ /* 0x000fe400078e00a3 */
[----:B------:R-:W-:Y:S02]  /*7670*/  IMAD R163, R36, 0x16, RZ ;  /* 0x0000001624a37824 */ /* 0x000fe400078e02ff */
[----:B------:R-:W-:-:S02]  /*7680*/  IMAD.MOV.U32 R134, RZ, RZ, R140 ;  /* 0x000000ffff867224 */ /* 0x000fc400078e008c */
[----:B------:R-:W-:Y:S02]  /*7690*/  IMAD.MOV.U32 R140, RZ, RZ, R141 ;  /* 0x000000ffff8c7224 */ /* 0x000fe400078e008d */
[----:B------:R-:W-:Y:S02]  /*76a0*/  IMAD.MOV.U32 R141, RZ, RZ, R147 ;  /* 0x000000ffff8d7224 */ /* 0x000fe400078e0093 */
[----:B------:R-:W-:Y:S01]  /*76b0*/  IMAD.MOV.U32 R147, RZ, RZ, R164 ;  /* 0x000000ffff937224 */ /* 0x000fe200078e00a4 */
[----:B---3--:R0:W-:Y:S02]  /*76c0*/  STL [R1+0x1d4], R112 ;  /* 0x0001d47001007387 */ /* 0x0081e40000100800 */
[----:B0-----:R-:W-:-:S05]  /*76d0*/  IMAD R112, R36, 0xe, RZ ;  /* 0x0000000e24707824 */ /* 0x001fca00078e02ff */
[----:B------:R-:W-:-:S04]  /*76e0*/  IADD3 R118, P6, PT, R112, R2, RZ ;  /* 0x0000000270767210 */ /* 0x000fc80007fde0ff */
[----:B------:R-:W-:Y:S01]  /*76f0*/  LEA.HI.X.SX32 R112, R112, R3, 0x1, P6 ;  /* 0x0000000370707211 */ /* 0x000fe200030f0eff */
[----:B------:R-:W-:-:S04]  /*7700*/  @!P4 IMAD.MOV.U32 R26, RZ, RZ, R118 ;  /* 0x000000ffff1ac224 */ /* 0x000fc800078e0076 */
[----:B------:R-:W-:Y:S01]  /*7710*/  @!P4 IMAD.MOV.U32 R27, RZ, RZ, R112 ;  /* 0x000000ffff1bc224 */ /* 0x000fe200078e0070 */
[----:B------:R-:W-:-:S04]  /*7720*/  IADD3 R164, P6, PT, R163, R2, RZ ;  /* 0x00000002a3a47210 */ /* 0x000fc80007fde0ff */
[----:B------:R0:W3:Y:S01]  /*7730*/  @!P4 LDG.E.U8 R120, desc[UR18][R26.64] ;  /* 0x000000121a78c981 */ /* 0x0000e2000c1e1100 */
[----:B------:R-:W-:-:S03]  /*7740*/  LEA.HI.X.SX32 R163, R163, R3, 0x1, P6 ;  /* 0x00000003a3a37211 */ /* 0x000fc600030f0eff */
[----:B--2---:R-:W-:Y:S04]  /*7750*/  STL [R1+0x1d8], R124 ;  /* 0x0001d87c01007387 */ /* 0x004fe80000100800 */
[----:B------:R-:W-:Y:S04]  /*7760*/  STL [R1+0xa64], R24 ;  /* 0x000a641801007387 */ /* 0x000fe80000100800 */
[----:B------:R-:W-:Y:S01]  /*7770*/  STL [R1+0xa60], R25 ;  /* 0x000a601901007387 */ /* 0x000fe20000100800 */
[----:B0-----:R-:W-:-:S03]  /*7780*/  @!P5 IMAD.MOV.U32 R26, RZ, RZ, R164 ;  /* 0x000000ffff1ad224 */ /* 0x001fc600078e00a4 */
[----:B----4-:R-:W-:Y:S01]  /*7790*/  STL [R1+0x1d0], R121 ;  /* 0x0001d07901007387 */ /* 0x010fe20000100800 */
[----:B------:R-:W-:-:S03]  /*77a0*/  @!P5 IMAD.MOV.U32 R27, RZ, RZ, R163 ;  /* 0x000000ffff1bd224 */ /* 0x000fc600078e00a3 */
[----:B------:R0:W-:Y:S02]  /*77b0*/  STL [R1+0xa6c], R118 ;  /* 0x000a6c7601007387 */ /* 0x0001e40000100800 */
[----:B0-----:R-:W-:-:S06]  /*77c0*/  PRMT R118, RZ, 0x7610, R118 ;  /* 0x00007610ff767816 */ /* 0x001fcc0000000076 */
[----:B------:R0:W2:Y:S01]  /*77d0*/  @!P5 LDG.E.U8 R118, desc[UR18][R26.64] ;  /* 0x000000121a76d981 */ /* 0x0000a2000c1e1100 */
[----:B------:R-:W-:-:S03]  /*77e0*/  IMAD R28, R36, 0x1e, RZ ;  /* 0x0000001e241c7824 */ /* 0x000fc600078e02ff */
[----:B------:R1:W-:Y:S01]  /*77f0*/  STL [R1+0xa68], R112 ;  /* 0x000a687001007387 */ /* 0x0003e20000100800 */
[----:B------:R-:W-:Y:S02]  /*7800*/  IMAD.MOV.U32 R133, RZ, RZ, R137 ;  /* 0x000000ffff857224 */ /* 0x000fe400078e0089 */
[----:B------:R-:W-:Y:S02]  /*7810*/  IMAD.MOV.U32 R137, RZ, RZ, R145 ;  /* 0x000000ffff897224 */ /* 0x000fe400078e0091 */
[----:B------:R-:W-:Y:S02]  /*7820*/  IMAD.MOV.U32 R145, RZ, RZ, R162 ;  /* 0x000000ffff917224 */ /* 0x000fe400078e00a2 */
[----:B------:R-:W-:Y:S02]  /*7830*/  IMAD.MOV.U32 R162, RZ, RZ, R30 ;  /* 0x000000ffffa27224 */ /* 0x000fe400078e001e */
[----:B------:R-:W-:Y:S01]  /*7840*/  VIADD R30, R12, 0xffffffc9 ;  /* 0xffffffc90c1e7836 */ /* 0x000fe20000000000 */
[----:B-1----:R-:W-:Y:S01]  /*7850*/  PRMT R112, RZ, 0x7610, R112 ;  /* 0x00007610ff707816 */ /* 0x002fe20000000070 */
[----:B------:R-:W-:-:S02]  /*7860*/  IMAD.MOV.U32 R129, RZ, RZ, R134 ;  /* 0x000000ffff817224 */ /* 0x000fc400078e0086 */
[----:B------:R-:W-:Y:S01]  /*7870*/  IMAD.MOV.U32 R134, RZ, RZ, R136 ;  /* 0x000000ffff867224 */ /* 0x000fe200078e0088 */
[----:B------:R-:W-:Y:S01]  /*7880*/  ISETP.GE.U32.AND P4, PT, R30, 0x7fffff4a, PT ;  /* 0x7fffff4a1e00780c */ /* 0x000fe20003f86070 */
[----:B------:R-:W-:Y:S02]  /*7890*/  IMAD R30, R36, 0x26, RZ ;  /* 0x00000026241e7824 */ /* 0x000fe400078e02ff */
[----:B------:R-:W-:Y:S02]  /*78a0*/  IMAD.MOV.U32 R136, RZ, RZ, R145 ;  /* 0x000000ffff887224 */ /* 0x000fe400078e0091 */
[----:B------:R-:W-:Y:S02]  /*78b0*/  IMAD.MOV.U32 R145, RZ, RZ, R31 ;  /* 0x000000ffff917224 */ /* 0x000fe400078e001f */
[----:B------:R-:W-:-:S05]  /*78c0*/  VIADD R31, R12, 0xffffffc1 ;  /* 0xffffffc10c1f7836 */ /* 0x000fca0000000000 */
[----:B------:R-:W-:Y:S02]  /*78d0*/  ISETP.GE.U32.AND P5, PT, R31, 0x7fffff42, PT ;  /* 0x7fffff421f00780c */ /* 0x000fe40003fa6070 */
[----:B------:R-:W-:Y:S01]  /*78e0*/  PRMT R31, RZ, 0x7610, R31 ;  /* 0x00007610ff1f7816 */ /* 0x000fe2000000001f */
[----:B---3--:R1:W-:Y:S02]  /*78f0*/  STL [R1+0x1cc], R120 ;  /* 0x0001cc7801007387 */ /* 0x0083e40000100800 */
[----:B-1----:R-:W-:-:S04]  /*7900*/  IADD3 R120, P6, PT, R28, R2, RZ ;  /* 0x000000021c787210 */ /* 0x002fc80007fde0ff */
[----:B------:R-:W-:Y:S01]  /*7910*/  LEA.HI.X.SX32 R121, R28, R3, 0x1, P6 ;  /* 0x000000031c797211 */ /* 0x000fe200030f0eff */
[----:B0-----:R-:W-:Y:S01]  /*7920*/  @!P3 IMAD.MOV.U32 R26, RZ, RZ, R120 ;  /* 0x000000ffff1ab224 */ /* 0x001fe200078e0078 */
[----:B------:R-:W-:Y:S03]  /*7930*/  STL [R1+0xbc], R120 ;  /* 0x0000bc7801007387 */ /* 0x000fe60000100800 */
[----:B------:R-:W-:Y:S01]  /*7940*/  @!P3 IMAD.MOV.U32 R27, RZ, RZ, R121 ;  /* 0x000000ffff1bb224 */ /* 0x000fe200078e0079 */
[----:B------:R-:W-:Y:S04]  /*7950*/  STL [R1+0xa74], R164 ;  /* 0x000a74a401007387 */ /* 0x000fe80000100800 */
[----:B------:R-:W-:Y:S04]  /*7960*/  STL [R1+0xa70], R163 ;  /* 0x000a70a301007387 */ /* 0x000fe80000100800 */
[----:B------:R-:W-:Y:S04]  /*7970*/  STL [R1+0xb8], R121 ;  /* 0x0000b87901007387 */ /* 0x000fe80000100800 */
[----:B------:R0:W3:Y:S04]  /*7980*/  @!P3 LDG.E.U8 R112, desc[UR18][R26.64] ;  /* 0x000000121a70b981 */ /* 0x0000e8000c1e1100 */
[----:B--2---:R1:W-:Y:S01]  /*7990*/  STL [R1+0x1a0], R118 ;  /* 0x0001a07601007387 */ /* 0x0043e20000100800 */
[----:B0-----:R-:W-:Y:S01]  /*79a0*/  VIADD R26, R12, 0xffffffb9 ;  /* 0xffffffb90c1a7836 */ /* 0x001fe20000000000 */
[----:B-1----:R-:W-:-:S04]  /*79b0*/  IADD3 R118, P6, PT, R30, R2, RZ ;  /* 0x000000021e767210 */ /* 0x002fc80007fde0ff */
[----:B------:R-:W-:Y:S02]  /*79c0*/  ISETP.GE.U32.AND P3, PT, R26, 0x7fffff3a, PT ;  /* 0x7fffff3a1a00780c */ /* 0x000fe40003f66070 */
[----:B------:R-:W-:Y:S01]  /*79d0*/  LEA.HI.X.SX32 R27, R30, R3, 0x1, P6 ;  /* 0x000000031e1b7211 */ /* 0x000fe200030f0eff */
[----:B------:R-:W-:-:S05]  /*79e0*/  @!P2 IMAD.MOV.U32 R26, RZ, RZ, R118 ;  /* 0x000000ffff1aa224 */ /* 0x000fca00078e0076 */
[----:B------:R0:W2:Y:S01]  /*79f0*/  @!P2 LDG.E.U8 R31, desc[UR18][R26.64] ;  /* 0x000000121a1fa981 */ /* 0x0000a2000c1e1100 */
[----:B------:R-:W-:-:S03]  /*7a00*/  IMAD R28, R36, 0x2e, RZ ;  /* 0x0000002e241c7824 */ /* 0x000fc600078e02ff */
[----:B------:R-:W-:Y:S01]  /*7a10*/  STL [R1+0x52c], R118 ;  /* 0x00052c7601007387 */ /* 0x000fe20000100800 */
[----:B------:R-:W-:-:S03]  /*7a20*/  PRMT R111, RZ, 0x7610, R111 ;  /* 0x00007610ff6f7816 */ /* 0x000fc6000000006f */
[----:B---3--:R1:W-:Y:S04]  /*7a30*/  STL [R1+0x19c], R112 ;  /* 0x00019c7001007387 */ /* 0x0083e80000100800 */
[----:B------:R3:W-:Y:S01]  /*7a40*/  STL [R1+0x528], R27 ;  /* 0x0005281b01007387 */ /* 0x0007e20000100800 */
[----:B-1----:R-:W-:-:S04]  /*7a50*/  IADD3 R112, P6, PT, R28, R2, RZ ;  /* 0x000000021c707210 */ /* 0x002fc80007fde0ff */
[----:B0-----:R-:W-:Y:S01]  /*7a60*/  LEA.HI.X.SX32 R26, R28, R3, 0x1, P6 ;  /* 0x000000031c1a7211 */ /* 0x001fe200030f0eff */
[----:B------:R-:W-:Y:S04]  /*7a70*/  STL [R1+0x56c], R112 ;  /* 0x00056c7001007387 */ /* 0x000fe80000100800 */
[----:B---3--:R-:W-:Y:S01]  /*7a80*/  @!P0 IMAD.MOV.U32 R27, RZ, RZ, R26 ;  /* 0x000000ffff1b8224 */ /* 0x008fe200078e001a */
[----:B--2---:R-:W-:Y:S04]  /*7a90*/  STL [R1+0x198], R31 ;  /* 0x0001981f01007387 */ /* 0x004fe80000100800 */
[----:B------:R0:W-:Y:S02]  /*7aa0*/  STL [R1+0x568], R26 ;  /* 0x0005681a01007387 */ /* 0x0001e40000100800 */
[----:B0-----:R-:W-:-:S05]  /*7ab0*/  @!P0 IMAD.MOV.U32 R26, RZ, RZ, R112 ;  /* 0x000000ffff1a8224 */ /* 0x001fca00078e0070 */
[----:B------:R0:W2:Y:S01]  /*7ac0*/  @!P0 LDG.E.U8 R111, desc[UR18][R26.64] ;  /* 0x000000121a6f8981 */ /* 0x0000a2000c1e1100 */
[----:B------:R-:W-:-:S05]  /*7ad0*/  VIADD R30, R12, 0xffffffb1 ;  /* 0xffffffb10c1e7836 */ /* 0x000fca0000000000 */
[----:B------:R-:W-:Y:S01]  /*7ae0*/  ISETP.GE.U32.AND P2, PT, R30, 0x7fffff32, PT ;  /* 0x7fffff321e00780c */ /* 0x000fe20003f46070 */
[----:B------:R-:W-:-:S05]  /*7af0*/  IMAD R30, R36, 0x36, RZ ;  /* 0x00000036241e7824 */ /* 0x000fca00078e02ff */
[----:B------:R-:W-:-:S04]  /*7b00*/  IADD3 R118, P6, PT, R30, R2, RZ ;  /* 0x000000021e767210 */ /* 0x000fc80007fde0ff */
[----:B0-----:R-:W-:Y:S01]  /*7b10*/  LEA.HI.X.SX32 R26, R30, R3, 0x1, P6 ;  /* 0x000000031e1a7211 */ /* 0x001fe200030f0eff */
[----:B------:R-:W-:Y:S01]  /*7b20*/  STL [R1+0x5ac], R118 ;  /* 0x0005ac7601007387 */ /* 0x000fe20000100800 */
[----:B------:R-:W-:-:S03]  /*7b30*/  PRMT R110, RZ, 0x7610, R110 ;  /* 0x00007610ff6e7816 */ /* 0x000fc6000000006e */
[----:B------:R-:W-:Y:S01]  /*7b40*/  @!P4 IMAD.MOV.U32 R27, RZ, RZ, R26 ;  /* 0x000000ffff1bc224 */ /* 0x000fe200078e001a */
[----:B--2---:R-:W-:Y:S04]  /*7b50*/  STL [R1+0x194], R111 ;  /* 0x0001946f01007387 */ /* 0x004fe80000100800 */
[----:B------:R0:W-:Y:S02]  /*7b60*/  STL [R1+0x5a8], R26 ;  /* 0x0005a81a01007387 */ /* 0x0001e40000100800 */
[----:B0-----:R-:W-:-:S05]  /*7b70*/  @!P4 IMAD.MOV.U32 R26, RZ, RZ, R118 ;  /* 0x000000ffff1ac224 */ /* 0x001fca00078e0076 */
[----:B------:R0:W2:Y:S01]  /*7b80*/  @!P4 LDG.E.U8 R110, desc[UR18][R26.64] ;  /* 0x000000121a6ec981 */ /* 0x0000a2000c1e1100 */
[----:B------:R-:W-:-:S05]  /*7b90*/  IMAD R28, R36, 0x3e, RZ ;  /* 0x0000003e241c7824 */ /* 0x000fca00078e02ff */
[----:B------:R-:W-:-:S04]  /*7ba0*/  IADD3 R111, P6, PT, R28, R2, RZ ;  /* 0x000000021c6f7210 */ /* 0x000fc80007fde0ff */
[----:B------:R-:W-:Y:S01]  /*7bb0*/  LEA.HI.X.SX32 R112, R28, R3, 0x1, P6 ;  /* 0x000000031c707211 */ /* 0x000fe200030f0eff */
[----:B0-----:R-:W-:Y:S01]  /*7bc0*/  @!P5 IMAD.MOV.U32 R26, RZ, RZ, R111 ;  /* 0x000000ffff1ad224 */ /* 0x001fe200078e006f */
[----:B------:R-:W-:Y:S01]  /*7bd0*/  PRMT R22, RZ, 0x7610, R22 ;  /* 0x00007610ff167816 */ /* 0x000fe20000000016 */
[----:B------:R-:W-:Y:S02]  /*7be0*/  IMAD R30, R36, 0x46, RZ ;  /* 0x00000046241e7824 */ /* 0x000fe400078e02ff */
[----:B------:R-:W-:Y:S01]  /*7bf0*/  @!P5 IMAD.MOV.U32 R27, RZ, RZ, R112 ;  /* 0x000000ffff1bd224 */ /* 0x000fe200078e0070 */
[----:B------:R-:W-:Y:S04]  /*7c00*/  STL [R1+0x5ec], R111 ;  /* 0x0005ec6f01007387 */ /* 0x000fe80000100800 */
[----:B------:R-:W-:Y:S04]  /*7c10*/  STL [R1+0x5e8], R112 ;  /* 0x0005e87001007387 */ /* 0x000fe80000100800 */
[----:B------:R0:W3:Y:S01]  /*7c20*/  @!P5 LDG.E.U8 R22, desc[UR18][R26.64] ;  /* 0x000000121a16d981 */ /* 0x0000e2000c1e1100 */
[----:B------:R-:W-:Y:S01]  /*7c30*/  PRMT R25, RZ, 0x7610, R25 ;  /* 0x00007610ff197816 */ /* 0x000fe20000000019 */
[----:B0-----:R-:W-:-:S05]  /*7c40*/  VIADD R26, R12, 0xffffff99 ;  /* 0xffffff990c1a7836 */ /* 0x001fca0000000000 */
[----:B------:R-:W-:Y:S01]  /*7c50*/  ISETP.GE.U32.AND P5, PT, R26, 0x7fffff1a, PT ;  /* 0x7fffff1a1a00780c */ /* 0x000fe20003fa6070 */
[----:B--2---:R0:W-:Y:S02]  /*7c60*/  STL [R1+0x190], R110 ;  /* 0x0001906e01007387 */ /* 0x0041e40000100800 */
[----:B0-----:R-:W-:-:S04]  /*7c70*/  IADD3 R110, P6, PT, R30, R2, RZ ;  /* 0x000000021e6e7210 */ /* 0x001fc80007fde0ff */
[----:B------:R-:W-:Y:S01]  /*7c80*/  LEA.HI.X.SX32 R27, R30, R3, 0x1, P6 ;  /* 0x000000031e1b7211 */ /* 0x000fe200030f0eff */
[----:B------:R-:W-:-:S05]  /*7c90*/  @!P3 IMAD.MOV.U32 R26, RZ, RZ, R110 ;  /* 0x000000ffff1ab224 */ /* 0x000fca00078e006e */
[----:B------:R0:W2:Y:S01]  /*7ca0*/  @!P3 LDG.E.U8 R25, desc[UR18][R26.64] ;  /* 0x000000121a19b981 */ /* 0x0000a2000c1e1100 */
[----:B------:R-:W-:-:S03]  /*7cb0*/  IMAD R28, R36, 0x4e, RZ ;  /* 0x0000004e241c7824 */ /* 0x000fc600078e02ff */
[----:B------:R-:W-:Y:S04]  /*7cc0*/  STL [R1+0x62c], R110 ;  /* 0x00062c6e01007387 */ /* 0x000fe80000100800 */
[----:B---3--:R1:W-:Y:S01]  /*7cd0*/  STL [R1+0x18c], R22 ;  /* 0x00018c1601007387 */ /* 0x0083e20000100800 */
[----:B------:R-:W-:-:S03]  /*7ce0*/  VIADD R31, R12, 0xffffffa9 ;  /* 0xffffffa90c1f7836 */ /* 0x000fc60000000000 */
[----:B------:R-:W-:Y:S01]  /*7cf0*/  STL [R1+0x628], R27 ;  /* 0x0006281b01007387 */ /* 0x000fe20000100800 */
[----:B-1----:R-:W-:-:S05]  /*7d00*/  IADD3 R22, P6, PT, R28, R2, RZ ;  /* 0x000000021c167210 */ /* 0x002fca0007fde0ff */
[----:B------:R-:W-:Y:S01]  /*7d10*/  STL [R1+0x66c], R22 ;  /* 0x00066c1601007387 */ /* 0x000fe20000100800 */
[----:B------:R-:W-:Y:S01]  /*7d20*/  ISETP.GE.U32.AND P0, PT, R31, 0x7fffff2a, PT ;  /* 0x7fffff2a1f00780c */ /* 0x000fe20003f06070 */
[----:B0-----:R-:W-:Y:S01]  /*7d30*/  @!P2 IMAD.MOV.U32 R26, RZ, RZ, R22 ;  /* 0x000000ffff1aa224 */ /* 0x001fe200078e0016 */
[----:B------:R-:W-:Y:S02]  /*7d40*/  PRMT R20, RZ, 0x7610, R20 ;  /* 0x00007610ff147816 */ /* 0x000fe40000000014 */
[----:B------:R-:W-:Y:S01]  /*7d50*/  PRMT R21, RZ, 0x7610, R21 ;  /* 0x00007610ff157816 */ /* 0x000fe20000000015 */
[----:B--2---:R0:W-:Y:S02]  /*7d60*/  STL [R1+0x160], R25 ;  /* 0x0001601901007387 */ /* 0x0041e40000100800 */
[----:B0-----:R-:W-:Y:S01]  /*7d70*/  LEA.HI.X.SX32 R25, R28, R3, 0x1, P6 ;  /* 0x000000031c197211 */ /* 0x001fe200030f0eff */
[----:B------:R-:W-:-:S05]  /*7d80*/  IMAD R28, R36, 0x56, RZ ;  /* 0x00000056241c7824 */ /* 0x000fca00078e02ff */
[C---:B------:R-:W-:Y:S01]  /*7d90*/  IADD3 R22, P6, PT, R28.reuse, R2, RZ ;  /* 0x000000021c167210 */ /* 0x040fe20007fde0ff */
[----:B------:R-:W-:Y:S01]  /*7da0*/  @!P2 IMAD.MOV.U32 R27, RZ, RZ, R25 ;  /* 0x000000ffff1ba224 */ /* 0x000fe200078e0019 */
[----:B------:R0:W-:Y:S04]  /*7db0*/  STL [R1+0x668], R25 ;  /* 0x0006681901007387 */ /* 0x0001e80000100800 */
[----:B------:R1:W2:Y:S01]  /*7dc0*/  @!P2 LDG.E.U8 R20, desc[UR18][R26.64] ;  /* 0x000000121a14a981 */ /* 0x0002a2000c1e1100 */
[----:B0-----:R-:W-:Y:S01]  /*7dd0*/  LEA.HI.X.SX32 R25, R28, R3, 0x1, P6 ;  /* 0x000000031c197211 */ /* 0x001fe200030f0eff */
[----:B-1----:R-:W-:-:S04]  /*7de0*/  @!P0 IMAD.MOV.U32 R26, RZ, RZ, R22 ;  /* 0x000000ffff1a8224 */ /* 0x002fc800078e0016 */
[----:B------:R-:W-:-:S05]  /*7df0*/  @!P0 IMAD.MOV.U32 R27, RZ, RZ, R25 ;  /* 0x000000ffff1b8224 */ /* 0x000fca00078e0019 */
[----:B------:R0:W3:Y:S01]  /*7e00*/  @!P0 LDG.E.U8 R21, desc[UR18][R26.64] ;  /* 0x000000121a158981 */ /* 0x0000e2000c1e1100 */
[C---:B------:R-:W-:Y:S02]  /*7e10*/  VIADD R30, R12.reuse, 0xffffff91 ;  /* 0xffffff910c1e7836 */ /* 0x040fe40000000000 */
[----:B------:R-:W-:-:S03]  /*7e20*/  VIADD R31, R12, 0xffffffa1 ;  /* 0xffffffa10c1f7836 */ /* 0x000fc60000000000 */
[----:B------:R-:W-:Y:S01]  /*7e30*/  ISETP.GE.U32.AND P3, PT, R30, 0x7fffff12, PT ;  /* 0x7fffff121e00780c */ /* 0x000fe20003f66070 */
[----:B------:R-:W-:Y:S01]  /*7e40*/  VIADD R30, R12, 0xffffff89 ;  /* 0xffffff890c1e7836 */ /* 0x000fe20000000000 */
[----:B------:R-:W-:-:S04]  /*7e50*/  ISETP.GE.U32.AND P4, PT, R31, 0x7fffff22, PT ;  /* 0x7fffff221f00780c */ /* 0x000fc80003f86070 */
[----:B------:R-:W-:Y:S01]  /*7e60*/  ISETP.GE.U32.AND P2, PT, R30, 0x7fffff0a, PT ;  /* 0x7fffff0a1e00780c */ /* 0x000fe20003f46070 */
[----:B------:R-:W-:Y:S01]  /*7e70*/  IMAD R30, R36, 0x5e, RZ ;  /* 0x0000005e241e7824 */ /* 0x000fe200078e02ff */
[----:B------:R-:W-:Y:S01]  /*7e80*/  STL [R1+0x6ac], R22 ;  /* 0x0006ac1601007387 */ /* 0x000fe20000100800 */
[----:B------:R-:W-:-:S05]  /*7e90*/  VIADD R28, R12, 0xffffff81 ;  /* 0xffffff810c1c7836 */ /* 0x000fca0000000000 */
[----:B------:R-:W-:Y:S01]  /*7ea0*/  ISETP.GE.U32.AND P0, PT, R28, 0x7fffff02, PT ;  /* 0x7fffff021c00780c */ /* 0x000fe20003f06070 */
[----:B------:R-:W-:Y:S01]  /*7eb0*/  IMAD R28, R36, 0x66, RZ ;  /* 0x00000066241c7824 */ /* 0x000fe200078e02ff */
[----:B------:R-:W-:Y:S02]  /*7ec0*/  PRMT R18, RZ, 0x7610, R18 ;  /* 0x00007610ff127816 */ /* 0x000fe40000000012 */
[----:B------:R-:W-:Y:S01]  /*7ed0*/  PRMT R19, RZ, 0x7610, R19 ;  /* 0x00007610ff137816 */ /* 0x000fe20000000013 */
[----:B--2---:R1:W-:Y:S04]  /*7ee0*/  STL [R1+0x15c], R20 ;  /* 0x00015c1401007387 */ /* 0x0043e80000100800 */
[----:B------:R-:W-:Y:S01]  /*7ef0*/  STL [R1+0x6a8], R25 ;  /* 0x0006a81901007387 */ /* 0x000fe20000100800 */
[----:B-1----:R-:W-:-:S05]  /*7f00*/  IADD3 R20, P6, PT, R30, R2, RZ ;  /* 0x000000021e147210 */ /* 0x002fca0007fde0ff */
[----:B------:R-:W-:Y:S01]  /*7f10*/  STL [R1+0x6e4], R20 ;  /* 0x0006e41401007387 */ /* 0x000fe20000100800 */
[----:B0-----:R-:W-:-:S03]  /*7f20*/  @!P4 IMAD.MOV.U32 R26, RZ, RZ, R20 ;  /* 0x000000ffff1ac224 */ /* 0x001fc600078e0014 */
[----:B---3--:R0:W-:Y:S02]  /*7f30*/  STL [R1+0x158], R21 ;  /* 0x0001581501007387 */ /* 0x0081e40000100800 */
[----:B0-----:R-:W-:Y:S02]  /*7f40*/  LEA.HI.X.SX32 R21, R30, R3, 0x1, P6 ;  /* 0x000000031e157211 */ /* 0x001fe400030f0eff */
[----:B------:R-:W-:-:S03]  /*7f50*/  IADD3 R20, P6, PT, R28, R2, RZ ;  /* 0x000000021c147210 */ /* 0x000fc60007fde0ff */
[----:B------:R-:W-:Y:S01]  /*7f60*/  @!P4 IMAD.MOV.U32 R27, RZ, RZ, R21 ;  /* 0x000000ffff1bc224 */ /* 0x000fe200078e0015 */
[----:B------:R0:W-:Y:S04]  /*7f70*/  STL [R1+0x6e0], R21 ;  /* 0x0006e01501007387 */ /* 0x0001e80000100800 */
[----:B------:R1:W2:Y:S01]  /*7f80*/  @!P4 LDG.E.U8 R18, desc[UR18][R26.64] ;  /* 0x000000121a12c981 */ /* 0x0002a2000c1e1100 */
[----:B0-----:R-:W-:Y:S01]  /*7f90*/  LEA.HI.X.SX32 R21, R28, R3, 0x1, P6 ;  /* 0x000000031c157211 */ /* 0x001fe200030f0eff */
[----:B-1----:R-:W-:-:S04]  /*7fa0*/  @!P5 IMAD.MOV.U32 R26, RZ, RZ, R20 ;  /* 0x000000ffff1ad224 */ /* 0x002fc800078e0014 */
[----:B------:R-:W-:-:S05]  /*7fb0*/  @!P5 IMAD.MOV.U32 R27, RZ, RZ, R21 ;  /* 0x000000ffff1bd224 */ /* 0x000fca00078e0015 */
[----:B------:R0:W3:Y:S01]  /*7fc0*/  @!P5 LDG.E.U8 R19, desc[UR18][R26.64] ;  /* 0x000000121a13d981 */ /* 0x0000e2000c1e1100 */
[----:B------:R-:W-:-:S05]  /*7fd0*/  VIADD R30, R12, 0xfffffff8 ;  /* 0xfffffff80c1e7836 */ /* 0x000fca0000000000 */
        /* <DEDUP_REMOVED lines=22> */
[----:B------:R-:W3:Y:S01]  /*8140*/  @!P2 LDG.E.U8 R17, desc[UR18][R26.64] ;  /* 0x000000121a11a981 */ /* 0x000ee2000c1e1100 */
[----:B------:R-:W-:-:S05]  /*8150*/  VIADD R30, R12, 0xffffffe8 ;  /* 0xffffffe80c1e7836 */ /* 0x000fca0000000000 */
[----:B------:R-:W-:Y:S01]  /*8160*/  ISETP.GE.U32.AND P3, PT, R30, 0x7fffff69, PT ;  /* 0x7fffff691e00780c */ /* 0x000fe20003f66070 */
[----:B------:R-:W-:Y:S01]  /*8170*/  IMAD R30, R36, 0x7e, RZ ;  /* 0x0000007e241e7824 */ /* 0x000fe200078e02ff */
[----:B------:R-:W-:Y:S01]  /*8180*/  STL [R1+0x78c], R18 ;  /* 0x00078c1201007387 */ /* 0x000fe20000100800 */
[----:B------:R-:W-:Y:S01]  /*8190*/  VIADD R28, R12, 0xffffffe0 ;  /* 0xffffffe00c1c7836 */ /* 0x000fe20000000000 */
[----:B------:R-:W-:-:S04]  /*81a0*/  PRMT R15, RZ, 0x7610, R15 ;  /* 0x00007610ff0f7816 */ /* 0x000fc8000000000f */
[----:B------:R-:W-:Y:S01]  /*81b0*/  ISETP.GE.U32.AND P2, PT, R28, 0x7fffff61, PT ;  /* 0x7fffff611c00780c */ /* 0x000fe20003f46070 */
[----:B------:R-:W-:Y:S01]  /*81c0*/  IMAD R28, R36, 0x7, RZ ;  /* 0x00000007241c7824 */ /* 0x000fe200078e02ff */
[----:B------:R-:W-:Y:S01]  /*81d0*/  PRMT R14, RZ, 0x7610, R14 ;  /* 0x00007610ff0e7816 */ /* 0x000fe2000000000e */
[----:B--2---:R0:W-:Y:S04]  /*81e0*/  STL [R1+0x14c], R16 ;  /* 0x00014c1001007387 */ /* 0x0041e80000100800 */
[----:B------:R-:W-:Y:S01]  /*81f0*/  STL [R1+0x788], R19 ;  /* 0x0007881301007387 */ /* 0x000fe20000100800 */
[----:B0-----:R-:W-:-:S05]  /*8200*/  IADD3 R16, P6, PT, R30, R2, RZ ;  /* 0x000000021e107210 */ /* 0x001fca0007fde0ff */
[----:B------:R-:W-:Y:S04]  /*8210*/  STL [R1+0x7c4], R16 ;  /* 0x0007c41001007387 */ /* 0x000fe80000100800 */
[----:B---3--:R0:W-:Y:S01]  /*8220*/  STL [R1+0x90], R17 ;  /* 0x0000901101007387 */ /* 0x0081e20000100800 */
[----:B------:R-:W-:Y:S01]  /*8230*/  @!P0 IMAD.MOV.U32 R26, RZ, RZ, R16 ;  /* 0x000000ffff1a8224 */ /* 0x000fe200078e0010 */
[----:B0-----:R-:W-:-:S05]  /*8240*/  LEA.HI.X.SX32 R17, R30, R3, 0x1, P6 ;  /* 0x000000031e117211 */ /* 0x001fca00030f0eff */
[----:B------:R-:W-:-:S05]  /*8250*/  @!P0 IMAD.MOV.U32 R27, RZ, RZ, R17 ;  /* 0x000000ffff1b8224 */ /* 0x000fca00078e0011 */
[----:B------:R0:W2:Y:S02]  /*8260*/  @!P0 LDG.E.U8 R15, desc[UR18][R26.64] ;  /* 0x000000121a0f8981 */ /* 0x0000a4000c1e1100 */
[----:B0-----:R-:W-:-:S04]  /*8270*/  IADD3 R26, P6, PT, R28, R2, RZ ;  /* 0x000000021c1a7210 */ /* 0x001fc80007fde0ff */
[----:B------:R-:W-:-:S05]  /*8280*/  LEA.HI.X.SX32 R27, R28, R3, 0x1, P6 ;  /* 0x000000031c1b7211 */ /* 0x000fca00030f0eff */
[----:B------:R-:W3:Y:S01]  /*8290*/  @!P4 LDG.E.U8 R14, desc[UR18][R26.64] ;  /* 0x000000121a0ec981 */ /* 0x000ee2000c1e1100 */
[----:B------:R-:W-:Y:S02]  /*82a0*/  IMAD.MOV.U32 R127, RZ, RZ, R140 ;  /* 0x000000ffff7f7224 */ /* 0x000fe400078e008c */
[----:B------:R-:W-:Y:S02]  /*82b0*/  IMAD.MOV.U32 R140, RZ, RZ, R147 ;  /* 0x000000ffff8c7224 */ /* 0x000fe400078e0093 */
[----:B------:R-:W-:Y:S02]  /*82c0*/  IMAD.MOV.U32 R147, RZ, RZ, R151 ;  /* 0x000000ffff937224 */ /* 0x000fe400078e0097 */
[----:B------:R-:W-:Y:S02]  /*82d0*/  IMAD.MOV.U32 R151, RZ, RZ, R154 ;  /* 0x000000ffff977224 */ /* 0x000fe400078e009a */
[----:B------:R-:W-:Y:S02]  /*82e0*/  IMAD.MOV.U32 R128, RZ, RZ, R133 ;  /* 0x000000ffff807224 */ /* 0x000fe400078e0085 */
[----:B------:R-:W-:-:S02]  /*82f0*/  IMAD.MOV.U32 R154, RZ, RZ, R162 ;  /* 0x000000ffff9a7224 */ /* 0x000fc400078e00a2 */
[----:B------:R-:W-:Y:S02]  /*8300*/  IMAD.MOV.U32 R133, RZ, RZ, R136 ;  /* 0x000000ffff857224 */ /* 0x000fe400078e0088 */
[----:B------:R-:W-:Y:S02]  /*8310*/  IMAD.MOV.U32 R162, RZ, RZ, R119 ;  /* 0x000000ffffa27224 */ /* 0x000fe400078e0077 */
[----:B------:R-:W-:Y:S02]  /*8320*/  IMAD.MOV.U32 R136, RZ, RZ, R141 ;  /* 0x000000ffff887224 */ /* 0x000fe400078e008d */
[----:B------:R-:W-:Y:S02]  /*8330*/  IMAD R119, R36, 0xf, RZ ;  /* 0x0000000f24777824 */ /* 0x000fe400078e02ff */
[----:B------:R-:W-:Y:S02]  /*8340*/  IMAD.MOV.U32 R141, RZ, RZ, R148 ;  /* 0x000000ffff8d7224 */ /* 0x000fe400078e0094 */
[----:B------:R-:W-:-:S02]  /*8350*/  IMAD.MOV.U32 R148, RZ, RZ, R153 ;  /* 0x000000ffff947224 */ /* 0x000fc400078e0099 */
[----:B------:R-:W-:Y:S02]  /*8360*/  IMAD.MOV.U32 R153, RZ, RZ, R159 ;  /* 0x000000ffff997224 */ /* 0x000fe400078e009f */
[----:B------:R-:W-:Y:S01]  /*8370*/  IMAD.MOV.U32 R159, RZ, RZ, R123 ;  /* 0x000000ffff9f7224 */ /* 0x000fe200078e007b */
[C---:B------:R-:W-:Y:S01]  /*8380*/  IADD3 R123, P6, PT, R119.reuse, R2, RZ ;  /* 0x00000002777b7210 */ /* 0x040fe20007fde0ff */
[----:B------:R-:W-:Y:S01]  /*8390*/  IMAD.MOV.U32 R124, RZ, RZ, R129 ;  /* 0x000000ffff7c7224 */ /* 0x000fe200078e0081 */
[----:B------:R-:W-:Y:S01]  /*83a0*/  STL [R1+0x7c0], R17 ;  /* 0x0007c01101007387 */ /* 0x000fe20000100800 */
[----:B------:R-:W-:Y:S02]  /*83b0*/  IMAD.MOV.U32 R129, RZ, RZ, R165 ;  /* 0x000000ffff817224 */ /* 0x000fe400078e00a5 */
[----:B------:R-:W-:Y:S01]  /*83c0*/  IMAD R165, R36, 0x17, RZ ;  /* 0x0000001724a57824 */ /* 0x000fe200078e02ff */
[----:B------:R-:W-:Y:S01]  /*83d0*/  LEA.HI.X.SX32 R119, R119, R3, 0x1, P6 ;  /* 0x0000000377777211 */ /* 0x000fe200030f0eff */
[----:B------:R-:W-:Y:S01]  /*83e0*/  VIADD R30, R12, 0xffffffd8 ;  /* 0xffffffd80c1e7836 */ /* 0x000fe20000000000 */
[----:B------:R-:W-:-:S03]  /*83f0*/  PRMT R11, RZ, 0x7610, R11 ;  /* 0x00007610ff0b7816 */ /* 0x000fc6000000000b */
[----:B------:R-:W-:Y:S01]  /*8400*/  @!P5 IMAD.MOV.U32 R31, RZ, RZ, R119 ;  /* 0x000000ffff1fd224 */ /* 0x000fe200078e0077 */
[----:B------:R-:W-:Y:S01]  /*8410*/  ISETP.GE.U32.AND P0, PT, R30, 0x7fffff59, PT ;  /* 0x7fffff591e00780c */ /* 0x000fe20003f06070 */
[----:B------:R-:W-:Y:S01]  /*8420*/  @!P5 IMAD.MOV.U32 R30, RZ, RZ, R123 ;  /* 0x000000ffff1ed224 */ /* 0x000fe200078e007b */
[----:B------:R-:W-:-:S04]  /*8430*/  PRMT R13, RZ, 0x7610, R13 ;  /* 0x00007610ff0d7816 */ /* 0x000fc8000000000d */
[----:B------:R0:W4:Y:S04]  /*8440*/  @!P5 LDG.E.U8 R11, desc[UR18][R30.64] ;  /* 0x000000121e0bd981 */ /* 0x000128000c1e1100 */
[----:B--2---:R-:W-:Y:S04]  /*8450*/  STL [R1+0x8c], R15 ;  /* 0x00008c0f01007387 */ /* 0x004fe80000100800 */
[----:B------:R-:W-:Y:S04]  /*8460*/  STL [R1+0xa7c], R26 ;  /* 0x000a7c1a01007387 */ /* 0x000fe80000100800 */
[----:B------:R-:W-:Y:S04]  /*8470*/  STL [R1+0xa78], R27 ;  /* 0x000a781b01007387 */ /* 0x000fe80000100800 */
[----:B---3--:R1:W-:Y:S02]  /*8480*/  STL [R1+0x88], R14 ;  /* 0x0000880e01007387 */ /* 0x0083e40000100800 */
[----:B-1----:R-:W-:-:S04]  /*8490*/  IADD3 R14, P6, PT, R165, R2, RZ ;  /* 0x00000002a50e7210 */ /* 0x002fc80007fde0ff */
[----:B------:R-:W-:Y:S01]  /*84a0*/  LEA.HI.X.SX32 R165, R165, R3, 0x1, P6 ;  /* 0x00000003a5a57211 */ /* 0x000fe200030f0eff */
[----:B0-----:R-:W-:-:S04]  /*84b0*/  @!P3 IMAD.MOV.U32 R30, RZ, RZ, R14 ;  /* 0x000000ffff1eb224 */ /* 0x001fc800078e000e */
[----:B------:R-:W-:-:S05]  /*84c0*/  @!P3 IMAD.MOV.U32 R31, RZ, RZ, R165 ;  /* 0x000000ffff1fb224 */ /* 0x000fca00078e00a5 */
[----:B------:R0:W2:Y:S01]  /*84d0*/  @!P3 LDG.E.U8 R13, desc[UR18][R30.64] ;  /* 0x000000121e0db981 */ /* 0x0000a2000c1e1100 */
[----:B------:R-:W-:-:S05]  /*84e0*/  VIADD R28, R12, 0xffffffd0 ;  /* 0xffffffd00c1c7836 */ /* 0x000fca0000000000 */
[----:B------:R-:W-:Y:S01]  /*84f0*/  ISETP.GE.U32.AND P4, PT, R28, 0x7fffff51, PT ;  /* 0x7fffff511c00780c */ /* 0x000fe20003f86070 */
[----:B------:R-:W-:Y:S01]  /*8500*/  VIADD R28, R12, 0xffffffc8 ;  /* 0xffffffc80c1c7836 */ /* 0x000fe20000000000 */
[----:B------:R-:W-:Y:S04]  /*8510*/  STL [R1+0xa84], R123 ;  /* 0x000a847b01007387 */ /* 0x000fe80000100800 */
[----:B------:R-:W-:Y:S01]  /*8520*/  ISETP.GE.U32.AND P5, PT, R28, 0x7fffff49, PT ;  /* 0x7fffff491c00780c */ /* 0x000fe20003fa6070 */
[----:B------:R-:W-:Y:S01]  /*8530*/  IMAD R28, R36, 0x1f, RZ ;  /* 0x0000001f241c7824 */ /* 0x000fe200078e02ff */
[----:B------:R-:W-:Y:S04]  /*8540*/  STL [R1+0xa80], R119 ;  /* 0x000a807701007387 */ /* 0x000fe80000100800 */
[----:B----4-:R1:W-:Y:S04]  /*8550*/  STL [R1+0x84], R11 ;  /* 0x0000840b01007387 */ /* 0x0103e80000100800 */
[----:B------:R-:W-:Y:S01]  /*8560*/  STL [R1+0x10], R14 ;  /* 0x0000100e01007387 */ /* 0x000fe20000100800 */
[----:B-1----:R-:W-:-:S03]  /*8570*/  IADD3 R11, P6, PT, R28, R2, RZ ;  /* 0x000000021c0b7210 */ /* 0x002fc60007fde0ff */
[----:B------:R-:W-:Y:S04]  /*8580*/  STL [R1+0xa88], R165 ;  /* 0x000a88a501007387 */ /* 0x000fe80000100800 */
[----:B------:R-:W-:Y:S01]  /*8590*/  STL [R1+0xc4], R11 ;  /* 0x0000c40b01007387 */ /* 0x000fe20000100800 */
[----:B------:R-:W-:Y:S01]  /*85a0*/  PRMT R10, RZ, 0x7610, R10 ;  /* 0x00007610ff0a7816 */ /* 0x000fe2000000000a */
[----:B0-----:R-:W-:Y:S02]  /*85b0*/  @!P2 IMAD.MOV.U32 R30, RZ, RZ, R11 ;  /* 0x000000ffff1ea224 */ /* 0x001fe400078e000b */
[----:B--2---:R0:W-:Y:S02]  /*85c0*/  STL [R1+0x80], R13 ;  /* 0x0000800d01007387 */ /* 0x0041e40000100800 */
[----:B0-----:R-:W-:-:S05]  /*85d0*/  LEA.HI.X.SX32 R13, R28, R3, 0x1, P6 ;  /* 0x000000031c0d7211 */ /* 0x001fca00030f0eff */
[----:B------:R-:W-:-:S05]  /*85e0*/  @!P2 IMAD.MOV.U32 R31, RZ, RZ, R13 ;  /* 0x000000ffff1fa224 */ /* 0x000fca00078e000d */
[----:B------:R-:W2:Y:S01]  /*85f0*/  @!P2 LDG.E.U8 R10, desc[UR18][R30.64] ;  /* 0x000000121e0aa981 */ /* 0x000ea2000c1e1100 */
[----:B------:R-:W-:Y:S02]  /*8600*/  IMAD.MOV.U32 R122, RZ, RZ, R127 ;  /* 0x000000ffff7a7224 */ /* 0x000fe400078e007f */
[----:B------:R-:W-:Y:S02]  /*8610*/  IMAD.MOV.U32 R127, RZ, RZ, R144 ;  /* 0x000000ffff7f7224 */ /* 0x000fe400078e0090 */
[----:B------:R-:W-:Y:S02]  /*8620*/  IMAD.MOV.U32 R144, RZ, RZ, R35 ;  /* 0x000000ffff907224 */ /* 0x000fe400078e0023 */
[----:B------:R-:W-:Y:S02]  /*8630*/  VIADD R35, R12, 0xffffffc0 ;  /* 0xffffffc00c237836 */ /* 0x000fe40000000000 */
[----:B------:R-:W-:Y:S01]  /*8640*/  IMAD R28, R36, 0x27, RZ ;  /* 0x00000027241c7824 */ /* 0x000fe200078e02ff */
[----:B------:R-:W-:Y:S02]  /*8650*/  STL [R1+0xc0], R13 ;  /* 0x0000c00d01007387 */ /* 0x000fe40000100800 */
[----:B------:R-:W-:Y:S01]  /*8660*/  ISETP.GE.U32.AND P3, PT, R35, 0x7fffff41, PT ;  /* 0x7fffff412300780c */ /* 0x000fe20003f66070 */
[----:B------:R-:W-:Y:S01]  /*8670*/  VIADD R35, R12, 0xffffffb8 ;  /* 0xffffffb80c237836 */ /* 0x000fe20000000000 */
[----:B------:R-:W-:-:S04]  /*8680*/  PRMT R9, RZ, 0x7610, R9 ;  /* 0x00007610ff097816 */ /* 0x000fc80000000009 */
[----:B------:R-:W-:Y:S01]  /*8690*/  ISETP.GE.U32.AND P2, PT, R35, 0x7fffff39, PT ;  /* 0x7fffff392300780c */ /* 0x000fe20003f46070 */
[----:B------:R-:W-:Y:S01]  /*86a0*/  IMAD R35, R36, 0x2f, RZ ;  /* 0x0000002f24237824 */ /* 0x000fe200078e02ff */
[----:B------:R-:W-:Y:S01]  /*86b0*/  PRMT R7, RZ, 0x7610, R7 ;  /* 0x00007610ff077816 */ /* 0x000fe20000000007 */
[----:B--2---:R0:W-:Y:S02]  /*86c0*/  STL [R1+0x7c], R10 ;  /* 0x00007c0a01007387 */ /* 0x0041e40000100800 */
[----:B0-----:R-:W-:-:S04]  /*86d0*/  IADD3 R10, P6, PT, R28, R2, RZ ;  /* 0x000000021c0a7210 */ /* 0x001fc80007fde0ff */
[----:B------:R-:W-:Y:S01]  /*86e0*/  LEA.HI.X.SX32 R13, R28, R3, 0x1, P6 ;  /* 0x000000031c0d7211 */ /* 0x000fe200030f0eff */
[----:B------:R-:W-:Y:S01]  /*86f0*/  @!P0 IMAD.MOV.U32 R30, RZ, RZ, R10 ;  /* 0x000000ffff1e8224 */ /* 0x000fe200078e000a */
[----:B------:R-:W-:-:S03]  /*8700*/  IADD3 R11, P6, PT, R35, R2, RZ ;  /* 0x00000002230b7210 */ /* 0x000fc60007fde0ff */
[----:B------:R-:W-:Y:S01]  /*8710*/  @!P0 IMAD.MOV.U32 R31, RZ, RZ, R13 ;  /* 0x000000ffff1f8224 */ /* 0x000fe200078e000d */
[----:B------:R-:W-:Y:S04]  /*8720*/  STL [R1+0x534], R10 ;  /* 0x0005340a01007387 */ /* 0x000fe80000100800 */
[----:B------:R0:W-:Y:S04]  /*8730*/  STL [R1+0x530], R13 ;  /* 0x0005300d01007387 */ /* 0x0001e80000100800 */
[----:B------:R1:W2:Y:S01]  /*8740*/  @!P0 LDG.E.U8 R9, desc[UR18][R30.64] ;  /* 0x000000121e098981 */ /* 0x0002a2000c1e1100 */
[----:B0-----:R-:W-:Y:S01]  /*8750*/  LEA.HI.X.SX32 R13, R35, R3, 0x1, P6 ;  /* 0x00000003230d7211 */ /* 0x001fe200030f0eff */
[----:B-1----:R-:W-:-:S04]  /*8760*/  @!P4 IMAD.MOV.U32 R30, RZ, RZ, R11 ;  /* 0x000000ffff1ec224 */ /* 0x002fc800078e000b */
[----:B------:R-:W-:-:S05]  /*8770*/  @!P4 IMAD.MOV.U32 R31, RZ, RZ, R13 ;  /* 0x000000ffff1fc224 */ /* 0x000fca00078e000d */
[----:B------:R0:W3:Y:S01]  /*8780*/  @!P4 LDG.E.U8 R7, desc[UR18][R30.64] ;  /* 0x000000121e07c981 */ /* 0x0000e2000c1e1100 */
[----:B------:R-:W-:-:S03]  /*8790*/  IMAD R28, R36, 0x37, RZ ;  /* 0x00000037241c7824 */ /* 0x000fc600078e02ff */
[----:B------:R-:W-:Y:S01]  /*87a0*/  STL [R1+0x574], R11 ;  /* 0x0005740b01007387 */ /* 0x000fe20000100800 */
[----:B------:R-:W-:Y:S01]  /*87b0*/  IMAD R35, R36, 0x3f, RZ ;  /* 0x0000003f24237824 */ /* 0x000fe200078e02ff */
[----:B------:R-:W-:Y:S02]  /*87c0*/  PRMT R8, RZ, 0x7610, R8 ;  /* 0x00007610ff087816 */ /* 0x000fe40000000008 */
[----:B------:R-:W-:Y:S01]  /*87d0*/  PRMT R6, RZ, 0x7610, R6 ;  /* 0x00007610ff067816 */ /* 0x000fe20000000006 */
[----:B--2---:R1:W-:Y:S02]  /*87e0*/  STL [R1+0x78], R9 ;  /* 0x0000780901007387 */ /* 0x0043e40000100800 */
[C---:B-1----:R-:W-:Y:S02]  /*87f0*/  IADD3 R9, P6, PT, R28.reuse, R2, RZ ;  /* 0x000000021c097210 */ /* 0x042fe40007fde0ff */
[----:B------:R-:W-:Y:S02]  /*8800*/  STL [R1+0x570], R13 ;  /* 0x0005700d01007387 */ /* 0x000fe40000100800 */
[----:B------:R-:W-:-:S02]  /*8810*/  LEA.HI.X.SX32 R10, R28, R3, 0x1, P6 ;  /* 0x000000031c0a7211 */ /* 0x000fc400030f0eff */
[----:B------:R-:W-:Y:S04]  /*8820*/  STL [R1+0x5b4], R9 ;  /* 0x0005b40901007387 */ /* 0x000fe80000100800 */
[----:B------:R-:W-:Y:S01]  /*8830*/  STL [R1+0x5b0], R10 ;  /* 0x0005b00a01007387 */ /* 0x000fe20000100800 */
[----:B0-----:R-:W-:-:S03]  /*8840*/  @!P5 IMAD.MOV.U32 R30, RZ, RZ, R9 ;  /* 0x000000ffff1ed224 */ /* 0x001fc600078e0009 */
[----:B---3--:R0:W-:Y:S01]  /*8850*/  STL [R1+0x74], R7 ;  /* 0x0000740701007387 */ /* 0x0081e20000100800 */
[----:B------:R-:W-:-:S05]  /*8860*/  @!P5 IMAD.MOV.U32 R31, RZ, RZ, R10 ;  /* 0x000000ffff1fd224 */ /* 0x000fca00078e000a */
[----:B------:R1:W2:Y:S01]  /*8870*/  @!P5 LDG.E.U8 R8, desc[UR18][R30.64] ;  /* 0x000000121e08d981 */ /* 0x0002a2000c1e1100 */
[----:B0-----:R-:W-:-:S04]  /*8880*/  IADD3 R7, P4, PT, R35, R2, RZ ;  /* 0x0000000223077210 */ /* 0x001fc80007f9e0ff */
[----:B------:R-:W-:Y:S01]  /*8890*/  LEA.HI.X.SX32 R9, R35, R3, 0x1, P4 ;  /* 0x0000000323097211 */ /* 0x000fe200020f0eff */
[----:B-1----:R-:W-:-:S04]  /*88a0*/  @!P3 IMAD.MOV.U32 R30, RZ, RZ, R7 ;  /* 0x000000ffff1eb224 */ /* 0x002fc800078e0007 */
[----:B------:R-:W-:-:S05]  /*88b0*/  @!P3 IMAD.MOV.U32 R31, RZ, RZ, R9 ;  /* 0x000000ffff1fb224 */ /* 0x000fca00078e0009 */
[----:B------:R-:W3:Y:S01]  /*88c0*/  @!P3 LDG.E.U8 R6, desc[UR18][R30.64] ;  /* 0x000000121e06b981 */ /* 0x000ee2000c1e1100 */
[----:B------:R-:W-:Y:S02]  /*88d0*/  IMAD.MOV.U32 R121, RZ, RZ, R122 ;  /* 0x000000ffff797224 */ /* 0x000fe400078e007a */
[----:B------:R-:W-:Y:S02]  /*88e0*/  IMAD.MOV.U32 R122, RZ, RZ, R152 ;  /* 0x000000ffff7a7224 */ /* 0x000fe400078e0098 */
[----:B------:R-:W-:Y:S02]  /*88f0*/  IMAD.MOV.U32 R152, RZ, RZ, R38 ;  /* 0x000000ffff987224 */ /* 0x000fe400078e0026 */
[----:B------:R-:W-:Y:S01]  /*8900*/  VIADD R38, R12, 0xffffffb0 ;  /* 0xffffffb00c267836 */ /* 0x000fe20000000000 */
[----:B------:R-:W-:Y:S04]  /*8910*/  STL [R1+0x5f4], R7 ;  /* 0x0005f40701007387 */ /* 0x000fe80000100800 */
[----:B------:R-:W-:Y:S01]  /*8920*/  ISETP.GE.U32.AND P0, PT, R38, 0x7fffff31, PT ;  /* 0x7fffff312600780c */ /* 0x000fe20003f06070 */
[----:B------:R-:W-:-:S02]  /*8930*/  IMAD R38, R36, 0x47, RZ ;  /* 0x0000004724267824 */ /* 0x000fc400078e02ff */
[----:B------:R-:W-:Y:S01]  /*8940*/  IMAD R28, R36, 0x4f, RZ ;  /* 0x0000004f241c7824 */ /* 0x000fe200078e02ff */
[----:B------:R-:W-:Y:S02]  /*8950*/  PRMT R4, RZ, 0x7610, R4 ;  /* 0x00007610ff047816 */ /* 0x000fe40000000004 */
[----:B------:R-:W-:Y:S01]  /*8960*/  PRMT R5, RZ, 0x7610, R5 ;  /* 0x00007610ff057816 */ /* 0x000fe20000000005 */
[----:B------:R-:W-:Y:S01]  /*8970*/  IMAD.MOV.U32 R120, RZ, RZ, R121 ;  /* 0x000000ffff787224 */ /* 0x000fe200078e0079 */
[----:B--2---:R0:W-:Y:S04]  /*8980*/  STL [R1+0x70], R8 ;  /* 0x0000700801007387 */ /* 0x0041e80000100800 */
[----:B------:R1:W-:Y:S01]  /*8990*/  STL [R1+0x5f0], R9 ;  /* 0x0005f00901007387 */ /* 0x0003e20000100800 */
[----:B0-----:R-:W-:-:S03]  /*89a0*/  IADD3 R8, P4, PT, R38, R2, RZ ;  /* 0x0000000226087210 */ /* 0x001fc60007f9e0ff */
[----:B------:R-:W-:Y:S01]  /*89b0*/  STL [R1+0xb90], R36 ;  /* 0x000b902401007387 */ /* 0x000fe20000100800 */
[----:B-1----:R-:W-:-:S03]  /*89c0*/  LEA.HI.X.SX32 R9, R38, R3, 0x1, P4 ;  /* 0x0000000326097211 */ /* 0x002fc600020f0eff */
[----:B------:R-:W-:Y:S04]  /*89d0*/  STL [R1+0x634], R8 ;  /* 0x0006340801007387 */ /* 0x000fe80000100800 */
[----:B---3--:R0:W-:Y:S01]  /*89e0*/  STL [R1+0x6c], R6 ;  /* 0x00006c0601007387 */ /* 0x0081e20000100800 */
[----:B------:R-:W-:Y:S02]  /*89f0*/  @!P2 IMAD.MOV.U32 R30, RZ, RZ, R8 ;  /* 0x000000ffff1ea224 */ /* 0x000fe400078e0008 */
[----:B------:R-:W-:-:S05]  /*8a00*/  @!P2 IMAD.MOV.U32 R31, RZ, RZ, R9 ;  /* 0x000000ffff1fa224 */ /* 0x000fca00078e0009 */
[----:B------:R1:W2:Y:S01]  /*8a10*/  @!P2 LDG.E.U8 R4, desc[UR18][R30.64] ;  /* 0x000000121e04a981 */ /* 0x0002a2000c1e1100 */
[----:B0-----:R-:W-:-:S04]  /*8a20*/  IADD3 R6, P3, PT, R28, R2, RZ ;  /* 0x000000021c067210 */ /* 0x001fc80007f7e0ff */
[----:B------:R-:W-:Y:S01]  /*8a30*/  LEA.HI.X.SX32 R7, R28, R3, 0x1, P3 ;  /* 0x000000031c077211 */ /* 0x000fe200018f0eff */
[----:B-1----:R-:W-:-:S04]  /*8a40*/  @!P0 IMAD.MOV.U32 R30, RZ, RZ, R6 ;  /* 0x000000ffff1e8224 */ /* 0x002fc800078e0006 */
[----:B------:R-:W-:Y:S01]  /*8a50*/  @!P0 IMAD.MOV.U32 R31, RZ, RZ, R7 ;  /* 0x000000ffff1f8224 */ /* 0x000fe200078e0007 */
[----:B------:R-:W-:Y:S04]  /*8a60*/  STL [R1+0xb94], R2 ;  /* 0x000b940201007387 */ /* 0x000fe80000100800 */
[----:B------:R0:W3:Y:S04]  /*8a70*/  @!P0 LDG.E.U8 R5, desc[UR18][R30.64] ;  /* 0x000000121e058981 */ /* 0x0000e8000c1e1100 */
[----:B------:R-:W-:Y:S04]  /*8a80*/  STL [R1+0x674], R6 ;  /* 0x0006740601007387 */ /* 0x000fe80000100800 */
[----:B------:R-:W-:Y:S04]  /*8a90*/  STL [R1+0x630], R9 ;  /* 0x0006300901007387 */ /* 0x000fe80000100800 */
[----:B------:R1:W-:Y:S04]  /*8aa0*/  STL [R1+0xb98], R3 ;  /* 0x000b980301007387 */ /* 0x0003e80000100800 */
[----:B------:R-:W-:Y:S04]  /*8ab0*/  STL [R1+0x670], R7 ;  /* 0x0006700701007387 */ /* 0x000fe80000100800 */
[----:B------:R-:W4:Y:S01]  /*8ac0*/  LDL R121, [R1+0x8e0] ;  /* 0x0008e00001797983 */ /* 0x000f220000100800 */
[----:B------:R-:W-:-:S05]  /*8ad0*/  IMAD R35, R107, R37, RZ ;  /* 0x000000256b237224 */ /* 0x000fca00078e02ff */
[----:B------:R-:W-:Y:S01]  /*8ae0*/  IADD3 R38, P3, PT, R35, UR14, RZ ;  /* 0x0000000e23267c10 */ /* 0x000fe2000ff7e0ff */
[C---:B-1----:R-:W-:Y:S01]  /*8af0*/  VIADD R3, R0.reuse, 0x73 ;  /* 0x0000007300037836 */ /* 0x042fe20000000000 */
[C---:B------:R-:W-:Y:S02]  /*8b00*/  ISETP.GT.U32.AND P6, PT, R39.reuse, R46, PT ;  /* 0x0000002e2700720c */ /* 0x040fe40003fc4070 */
[C---:B------:R-:W-:Y:S02]  /*8b10*/  ISETP.GT.U32.AND P2, PT, R39.reuse, R45, PT ;  /* 0x0000002d2700720c */ /* 0x040fe40003f44070 */
[C---:B------:R-:W-:Y:S02]  /*8b20*/  ISETP.GT.U32.AND P4, PT, R39.reuse, R47, PT ;  /* 0x0000002f2700720c */ /* 0x040fe40003f84070 */
[----:B------:R-:W-:Y:S01]  /*8b30*/  ISETP.GT.U32.AND P5, PT, R39, R44, PT ;  /* 0x0000002c2700720c */ /* 0x000fe20003fa4070 */
[C---:B------:R-:W-:Y:S01]  /*8b40*/  VIADD R2, R0.reuse, 0x7b ;  /* 0x0000007b00027836 */ /* 0x040fe20000000000 */
[----:B------:R-:W-:Y:S01]  /*8b50*/  LEA.HI.X.SX32 R35, R35, UR15, 0x1, P3 ;  /* 0x0000000f23237c11 */ /* 0x000fe200098f0eff */
[C---:B------:R-:W-:Y:S01]  /*8b60*/  VIADD R13, R0.reuse, 0x2c ;  /* 0x0000002c000d7836 */ /* 0x040fe20000000000 */
[C---:B------:R-:W-:Y:S01]  /*8b70*/  ISETP.GT.U32.AND P3, PT, R39.reuse, R42, PT ;  /* 0x0000002a2700720c */ /* 0x040fe20003f64070 */
[----:B------:R-:W-:Y:S01]  /*8b80*/  VIADD R22, R0, 0x34 ;  /* 0x0000003400167836 */ /* 0x000fe20000000000 */
[----:B--2---:R1:W-:Y:S11]  /*8b90*/  STL [R1+0x68], R4 ;  /* 0x0000680401007387 */ /* 0x0043f60000100800 */
[--C-:B------:R-:W-:Y:S01]  /*8ba0*/  @!P3 IMAD.IADD R42, R42, 0x1, -R39.reuse ;  /* 0x000000012a2ab824 */ /* 0x100fe200078e0a27 */
[----:B------:R-:W-:Y:S01]  /*8bb0*/  ISETP.GT.U32.AND P0, PT, R39, R43, PT ;  /* 0x0000002b2700720c */ /* 0x000fe20003f04070 */
[--C-:B------:R-:W-:Y:S01]  /*8bc0*/  @!P6 IMAD.IADD R46, R46, 0x1, -R39.reuse ;  /* 0x000000012e2ee824 */ /* 0x100fe200078e0a27 */
[----:B0-----:R-:W-:Y:S01]  /*8bd0*/  IABS R30, R3 ;  /* 0x00000003001e7213 */ /* 0x001fe20000000000 */
[----:B------:R-:W-:Y:S01]  /*8be0*/  @!P2 IMAD.IADD R45, R45, 0x1, -R39 ;  /* 0x000000012d2da824 */ /* 0x000fe200078e0a27 */
[----:B------:R-:W0:Y:S01]  /*8bf0*/  LDCU UR14, c[0x0][0x3b0] ;  /* 0x00007600ff0e77ac */ /* 0x000e220008000800 */
[----:B-1----:R-:W-:Y:S01]  /*8c00*/  VIADD R4, R0, 0x6b ;  /* 0x0000006b00047836 */ /* 0x002fe20000000000 */
[----:B------:R-:W1:Y:S01]  /*8c10*/  LDCU UR15, c[0x0][0x3b0] ;  /* 0x00007600ff0f77ac */ /* 0x000e620008000800 */
[----:B---3--:R2:W-:Y:S02]  /*8c20*/  STL [R1+0x64], R5 ;  /* 0x0000640501007387 */ /* 0x0085e40000100800 */
[----:B--2---:R-:W-:-:S02]  /*8c30*/  IMAD.MOV.U32 R5, RZ, RZ, R101 ;  /* 0x000000ffff057224 */ /* 0x004fc400078e0065 */
[----:B------:R-:W-:Y:S03]  /*8c40*/  STL [R1+0x8dc], R4 ;  /* 0x0008dc0401007387 */ /* 0x000fe60000100800 */
[----:B------:R-:W-:Y:S01]  /*8c50*/  ISETP.GE.AND P3, PT, R5, RZ, PT ;  /* 0x000000ff0500720c */ /* 0x000fe20003f66270 */
[----:B------:R-:W-:Y:S01]  /*8c60*/  IMAD.MOV.U32 R5, RZ, RZ, R120 ;  /* 0x000000ffff057224 */ /* 0x000fe200078e0078 */
[----:B------:R-:W-:Y:S01]  /*8c70*/  STL [R1+0x8d8], R3 ;  /* 0x0008d80301007387 */ /* 0x000fe20000100800 */
[----:B----4-:R-:W-:Y:S02]  /*8c80*/  IMAD.MOV.U32 R120, RZ, RZ, R121 ;  /* 0x000000ffff787224 */ /* 0x010fe400078e0079 */
[----:B------:R-:W-:Y:S01]  /*8c90*/  IMAD.MOV.U32 R121, RZ, RZ, R122 ;  /* 0x000000ffff797224 */ /* 0x000fe200078e007a */
[----:B------:R-:W-:Y:S01]  /*8ca0*/  STL [R1+0xa8c], R37 ;  /* 0x000a8c2501007387 */ /* 0x000fe20000100800 */
[----:B------:R-:W-:-:S02]  /*8cb0*/  IMAD.MOV.U32 R122, RZ, RZ, R124 ;  /* 0x000000ffff7a7224 */ /* 0x000fc400078e007c */
[----:B------:R-:W-:Y:S02]  /*8cc0*/  IMAD.MOV.U32 R124, RZ, RZ, R129 ;  /* 0x000000ffff7c7224 */ /* 0x000fe400078e0081 */
[----:B------:R-:W2:Y:S01]  /*8cd0*/  LDL R129, [R1+0x8f4] ;  /* 0x0008f40001817983 */ /* 0x000ea20000100800 */
[----:B------:R-:W-:Y:S01]  /*8ce0*/  ISETP.GT.U32.AND P2, PT, R39, R46, PT ;  /* 0x0000002e2700720c */ /* 0x000fe20003f44070 */
[--C-:B------:R-:W-:Y:S01]  /*8cf0*/  @!P0 IMAD.IADD R43, R43, 0x1, -R39.reuse ;  /* 0x000000012b2b8824 */ /* 0x100fe200078e0a27 */
[----:B------:R-:W-:Y:S01]  /*8d00*/  ISETP.GT.U32.AND P0, PT, R39, R45, PT ;  /* 0x0000002d2700720c */ /* 0x000fe20003f04070 */
[--C-:B------:R-:W-:Y:S02]  /*8d10*/  @!P4 IMAD.IADD R47, R47, 0x1, -R39.reuse ;  /* 0x000000012f2fc824 */ /* 0x100fe400078e0a27 */
[----:B------:R-:W-:-:S03]  /*8d20*/  @!P5 IMAD.IADD R44, R44, 0x1, -R39 ;  /* 0x000000012c2cd824 */ /* 0x000fc600078e0a27 */
[C---:B------:R-:W-:Y:S02]  /*8d30*/  ISETP.GT.U32.AND P4, PT, R39.reuse, R47, PT ;  /* 0x0000002f2700720c */ /* 0x040fe40003f84070 */
[----:B------:R-:W-:-:S03]  /*8d40*/  ISETP.GT.U32.AND P5, PT, R39, R44, PT ;  /* 0x0000002c2700720c */ /* 0x000fc60003fa4070 */
[--C-:B------:R-:W-:Y:S01]  /*8d50*/  @!P2 IMAD.IADD R46, R46, 0x1, -R39.reuse ;  /* 0x000000012e2ea824 */ /* 0x100fe200078e0a27 */
[----:B------:R-:W-:Y:S01]  /*8d60*/  ISETP.GT.U32.AND P2, PT, R39, R34, PT ;  /* 0x000000222700720c */ /* 0x000fe20003f44070 */
[----:B------:R-:W-:Y:S01]  /*8d70*/  @!P0 IMAD.IADD R45, R45, 0x1, -R39 ;  /* 0x000000012d2d8824 */ /* 0x000fe200078e0a27 */
[C---:B------:R-:W-:Y:S02]  /*8d80*/  ISETP.GT.U32.AND P0, PT, R39.reuse, R33, PT ;  /* 0x000000212700720c */ /* 0x040fe40003f04070 */
[----:B------:R-:W-:-:S03]  /*8d90*/  ISETP.GT.U32.AND P6, PT, R39, R43, PT ;  /* 0x0000002b2700720c */ /* 0x000fc60003fc4070 */
[--C-:B------:R-:W-:Y:S01]  /*8da0*/  @!P4 IMAD.IADD R47, R47, 0x1, -R39.reuse ;  /* 0x000000012f2fc824 */ /* 0x100fe200078e0a27 */
[C---:B------:R-:W-:Y:S01]  /*8db0*/  ISETP.GT.U32.AND P4, PT, R39.reuse, R41, PT ;  /* 0x000000292700720c */ /* 0x040fe20003f84070 */
[----:B------:R-:W-:Y:S01]  /*8dc0*/  @!P5 IMAD.IADD R44, R44, 0x1, -R39 ;  /* 0x000000012c2cd824 */ /* 0x000fe200078e0a27 */
[----:B------:R-:W-:-:S03]  /*8dd0*/  ISETP.GT.U32.AND P5, PT, R39, R32, PT ;  /* 0x000000202700720c */ /* 0x000fc60003fa4070 */
[----:B------:R-:W-:Y:S01]  /*8de0*/  @!P2 IMAD.IADD R34, R34, 0x1, -R39 ;  /* 0x000000012222a824 */ /* 0x000fe200078e0a27 */
[----:B------:R-:W-:Y:S01]  /*8df0*/  ISETP.GE.AND P2, PT, R120, RZ, PT ;  /* 0x000000ff7800720c */ /* 0x000fe20003f46270 */
[----:B------:R-:W-:Y:S02]  /*8e00*/  IMAD.MOV.U32 R120, RZ, RZ, R121 ;  /* 0x000000ffff787224 */ /* 0x000fe400078e0079 */
[----:B------:R-:W-:Y:S02]  /*8e10*/  IMAD.MOV.U32 R121, RZ, RZ, R124 ;  /* 0x000000ffff797224 */ /* 0x000fe400078e007c */
[--C-:B------:R-:W-:Y:S01]  /*8e20*/  @!P0 IMAD.IADD R33, R33, 0x1, -R39.reuse ;  /* 0x0000000121218824 */ /* 0x100fe200078e0a27 */
[----:B------:R-:W-:Y:S01]  /*8e30*/  ISETP.GE.AND P0, PT, R120, RZ, PT ;  /* 0x000000ff7800720c */ /* 0x000fe20003f06270 */
[--C-:B------:R-:W-:Y:S02]  /*8e40*/  @!P6 IMAD.IADD R43, R43, 0x1, -R39.reuse ;  /* 0x000000012b2be824 */ /* 0x100fe400078e0a27 */
[--C-:B------:R-:W-:Y:S01]  /*8e50*/  @!P4 IMAD.IADD R41, R41, 0x1, -R39.reuse ;  /* 0x000000012929c824 */ /* 0x100fe200078e0a27 */
[----:B------:R-:W-:Y:S01]  /*8e60*/  ISETP.GE.AND P4, PT, R5, RZ, PT ;  /* 0x000000ff0500720c */ /* 0x000fe20003f86270 */
[----:B------:R-:W-:Y:S01]  /*8e70*/  @!P5 IMAD.IADD R32, R32, 0x1, -R39 ;  /* 0x000000012020d824 */ /* 0x000fe200078e0a27 */
[----:B------:R-:W-:Y:S01]  /*8e80*/  ISETP.GT.U32.AND P5, PT, R39, R42, PT ;  /* 0x0000002a2700720c */ /* 0x000fe20003fa4070 */
[----:B------:R-:W-:-:S02]  /*8e90*/  IMAD.MOV.U32 R5, RZ, RZ, R131 ;  /* 0x000000ffff057224 */ /* 0x000fc400078e0083 */
[----:B------:R-:W-:Y:S02]  /*8ea0*/  IMAD.MOV.U32 R131, RZ, RZ, R105 ;  /* 0x000000ffff837224 */ /* 0x000fe400078e0069 */
[----:B------:R-:W-:-:S04]  /*8eb0*/  IMAD.MOV.U32 R105, RZ, RZ, R43 ;  /* 0x000000ffff697224 */ /* 0x000fc800078e002b */
[----:B------:R-:W-:Y:S01]  /*8ec0*/  @!P0 IMAD.MOV R105, RZ, RZ, -R105 ;  /* 0x000000ffff698224 */ /* 0x000fe200078e0a69 */
[----:B------:R-:W-:-:S03]  /*8ed0*/  ISETP.GT.U32.AND P0, PT, R39, R100, PT ;  /* 0x000000642700720c */ /* 0x000fc60003f04070 */
[--C-:B------:R-:W-:Y:S01]  /*8ee0*/  @!P5 IMAD.IADD R42, R42, 0x1, -R39.reuse ;  /* 0x000000012a2ad824 */ /* 0x100fe200078e0a27 */
[----:B------:R-:W-:Y:S01]  /*8ef0*/  ISETP.GT.U32.AND P5, PT, R39, R96, PT ;  /* 0x000000602700720c */ /* 0x000fe20003fa4070 */
[----:B------:R-:W-:Y:S08]  /*8f00*/  STL [R1+0xb9c], R105 ;  /* 0x000b9c6901007387 */ /* 0x000ff00000100800 */
[--C-:B------:R-:W-:Y:S01]  /*8f10*/  @!P0 IMAD.IADD R100, R100, 0x1, -R39.reuse ;  /* 0x0000000164648824 */ /* 0x100fe200078e0a27 */
[----:B------:R-:W-:Y:S03]  /*8f20*/  STL [R1+0x8d4], R2 ;  /* 0x0008d40201007387 */ /* 0x000fe60000100800 */
[----:B------:R-:W-:-:S02]  /*8f30*/  @!P5 IMAD.IADD R96, R96, 0x1, -R39 ;  /* 0x000000016060d824 */ /* 0x000fc400078e0a27 */
[----:B--2---:R-:W-:Y:S02]  /*8f40*/  IMAD.MOV.U32 R124, RZ, RZ, R129 ;  /* 0x000000ffff7c7224 */ /* 0x004fe400078e0081 */
[----:B------:R-:W-:Y:S02]  /*8f50*/  IMAD.MOV.U32 R129, RZ, RZ, R103 ;  /* 0x000000ffff817224 */ /* 0x000fe400078e0067 */
[----:B------:R-:W-:Y:S02]  /*8f60*/  IMAD.MOV.U32 R103, RZ, RZ, R47 ;  /* 0x000000ffff677224 */ /* 0x000fe400078e002f */
[----:B------:R-:W-:-:S04]  /*8f70*/  IMAD.MOV.U32 R47, RZ, RZ, R44 ;  /* 0x000000ffff2f7224 */ /* 0x000fc800078e002c */
[----:B------:R-:W-:Y:S01]  /*8f80*/  @!P2 IMAD.MOV R47, RZ, RZ, -R47 ;  /* 0x000000ffff2fa224 */ /* 0x000fe200078e0a2f */
[----:B------:R-:W-:Y:S01]  /*8f90*/  ISETP.GT.U32.AND P2, PT, R39, R33, PT ;  /* 0x000000212700720c */ /* 0x000fe20003f44070 */
[----:B------:R-:W-:-:S12]  /*8fa0*/  IMAD.MOV.U32 R120, RZ, RZ, R124 ;  /* 0x000000ffff787224 */ /* 0x000fd800078e007c */
[----:B------:R-:W-:Y:S01]  /*8fb0*/  @!P2 IMAD.IADD R33, R33, 0x1, -R39 ;  /* 0x000000012121a824 */ /* 0x000fe200078e0a27 */
[----:B------:R-:W-:Y:S01]  /*8fc0*/  ISETP.GE.AND P2, PT, R5, RZ, PT ;  /* 0x000000ff0500720c */ /* 0x000fe20003f46270 */
[----:B------:R-:W-:Y:S02]  /*8fd0*/  IMAD.MOV.U32 R5, RZ, RZ, R120 ;  /* 0x000000ffff057224 */ /* 0x000fe400078e0078 */
[----:B------:R-:W-:Y:S02]  /*8fe0*/  IMAD.MOV.U32 R120, RZ, RZ, R121 ;  /* 0x000000ffff787224 */ /* 0x000fe400078e0079 */
[----:B------:R-:W-:Y:S01]  /*8ff0*/  IMAD.MOV.U32 R121, RZ, RZ, R122 ;  /* 0x000000ffff797224 */ /* 0x000fe200078e007a */
[----:B------:R-:W-:Y:S01]  /*9000*/  ISETP.GE.AND P0, PT, R5, RZ, PT ;  /* 0x000000ff0500720c */ /* 0x000fe20003f06270 */
[----:B------:R-:W-:Y:S02]  /*9010*/  IMAD.MOV.U32 R122, RZ, RZ, R127 ;  /* 0x000000ffff7a7224 */ /* 0x000fe400078e007f */
[----:B------:R-:W-:-:S02]  /*9020*/  IMAD.MOV.U32 R5, RZ, RZ, R120 ;  /* 0x000000ffff057224 */ /* 0x000fc400078e0078 */
[----:B------:R-:W-:Y:S02]  /*9030*/  IMAD.MOV.U32 R120, RZ, RZ, R121 ;  /* 0x000000ffff787224 */ /* 0x000fe400078e0079 */
[----:B------:R-:W-:Y:S01]  /*9040*/  IMAD.MOV.U32 R121, RZ, RZ, R122 ;  /* 0x000000ffff797224 */ /* 0x000fe200078e007a */
[----:B------:R-:W-:Y:S01]  /*9050*/  ISETP.GE.AND P5, PT, R5, RZ, PT ;  /* 0x000000ff0500720c */ /* 0x000fe20003fa6270 */
[----:B------:R-:W-:Y:S01]  /*9060*/  IMAD.MOV.U32 R5, RZ, RZ, R120 ;  /* 0x000000ffff057224 */ /* 0x000fe200078e0078 */
[----:B------:R-:W2:Y:S01]  /*9070*/  LDL R122, [R1+0x934] ;  /* 0x00093400017a7983 */ /* 0x000ea20000100800 */
[----:B------:R-:W-:-:S03]  /*9080*/  IMAD.MOV.U32 R120, RZ, RZ, R121 ;  /* 0x000000ffff787224 */ /* 0x000fc600078e0079 */
[----:B------:R-:W3:Y:S01]  /*9090*/  LDL R121, [R1+0x930] ;  /* 0x0009300001797983 */ /* 0x000ee20000100800 */
[----:B------:R-:W-:Y:S01]  /*90a0*/  IABS R31, R4 ;  /* 0x00000004001f7213 */ /* 0x000fe20000000000 */
[----:B------:R-:W-:-:S04]  /*90b0*/  IMAD.MOV.U32 R124, RZ, RZ, R129 ;  /* 0x000000ffff7c7224 */ /* 0x000fc800078e0081 */
[----:B------:R-:W-:Y:S01]  /*90c0*/  IMAD.HI.U32 R28, R40, R31, RZ ;  /* 0x0000001f281c7227 */ /* 0x000fe200078e00ff */
[----:B------:R-:W-:-:S03]  /*90d0*/  ISETP.GE.AND P6, PT, R0, RZ, PT ;  /* 0x000000ff0000720c */ /* 0x000fc60003fc6270 */
[----:B------:R-:W-:Y:S02]  /*90e0*/  IMAD.MOV.U32 R129, RZ, RZ, R102 ;  /* 0x000000ffff817224 */ /* 0x000fe400078e0066 */
[----:B------:R-:W-:Y:S02]  /*90f0*/  IMAD.MOV R28, RZ, RZ, -R28 ;  /* 0x000000ffff1c7224 */ /* 0x000fe400078e0a1c */
[----:B------:R-:W-:Y:S02]  /*9100*/  IMAD.MOV.U32 R102, RZ, RZ, R46 ;  /* 0x000000ffff667224 */ /* 0x000fe400078e002e */
[----:B------:R-:W-:-:S04]  /*9110*/  IMAD.HI.U32 R101, R40, R30, RZ ;  /* 0x0000001e28657227 */ /* 0x000fc800078e00ff */
[C---:B------:R-:W-:Y:S02]  /*9120*/  IMAD R31, R39.reuse, R28, R31 ;  /* 0x0000001c271f7224 */ /* 0x040fe400078e021f */
[----:B------:R-:W-:Y:S01]  /*9130*/  @!P3 IMAD.MOV R102, RZ, RZ, -R102 ;  /* 0x000000ffff66b224 */ /* 0x000fe200078e0a66 */
[----:B------:R-:W-:Y:S01]  /*9140*/  ISETP.GT.U32.AND P3, PT, R39, R41, PT ;  /* 0x000000292700720c */ /* 0x000fe20003f64070 */
[----:B------:R-:W-:Y:S02]  /*9150*/  IMAD.MOV R28, RZ, RZ, -R101 ;  /* 0x000000ffff1c7224 */ /* 0x000fe400078e0a65 */
[----:B------:R-:W-:-:S04]  /*9160*/  IMAD.MOV.U32 R101, RZ, RZ, R45 ;  /* 0x000000ffff657224 */ /* 0x000fc800078e002d */
[----:B------:R-:W-:Y:S01]  /*9170*/  @!P4 IMAD.MOV R101, RZ, RZ, -R101 ;  /* 0x000000ffff65c224 */ /* 0x000fe200078e0a65 */
[C---:B------:R-:W-:Y:S01]  /*9180*/  ISETP.GT.U32.AND P4, PT, R39.reuse, R34, PT ;  /* 0x000000222700720c */ /* 0x040fe20003f84070 */
[----:B------:R-:W-:Y:S01]  /*9190*/  @!P6 IMAD.MOV R103, RZ, RZ, -R103 ;  /* 0x000000ffff67e224 */ /* 0x000fe200078e0a67 */
[----:B------:R-:W-:-:S03]  /*91a0*/  ISETP.GT.U32.AND P6, PT, R39, R32, PT ;  /* 0x000000202700720c */ /* 0x000fc60003fc4070 */
[----:B------:R-:W-:Y:S01]  /*91b0*/  @!P3 IMAD.IADD R41, R41, 0x1, -R39 ;  /* 0x000000012929b824 */ /* 0x000fe200078e0a27 */
[----:B------:R-:W-:-:S07]  /*91c0*/  ISETP.GT.U32.AND P3, PT, R39, R92, PT ;  /* 0x0000005c2700720c */ /* 0x000fce0003f64070 */
[--C-:B------:R-:W-:Y:S01]  /*91d0*/  @!P4 IMAD.IADD R34, R34, 0x1, -R39.reuse ;  /* 0x000000012222c824 */ /* 0x100fe200078e0a27 */
[C---:B------:R-:W-:Y:S01]  /*91e0*/  ISETP.GT.U32.AND P4, PT, R39.reuse, R88, PT ;  /* 0x000000582700720c */ /* 0x040fe20003f84070 */
[----:B------:R-:W-:Y:S01]  /*91f0*/  @!P6 IMAD.IADD R32, R32, 0x1, -R39 ;  /* 0x000000012020e824 */ /* 0x000fe200078e0a27 */
[----:B------:R-:W-:-:S03]  /*9200*/  ISETP.GT.U32.AND P6, PT, R39, R84, PT ;  /* 0x000000542700720c */ /* 0x000fc60003fc4070 */
[----:B------:R-:W-:Y:S01]  /*9210*/  @!P3 IMAD.IADD R92, R92, 0x1, -R39 ;  /* 0x000000015c5cb824 */ /* 0x000fe200078e0a27 */
[----:B------:R-:W-:Y:S01]  /*9220*/  ISETP.GE.AND P3, PT, R5, RZ, PT ;  /* 0x000000ff0500720c */ /* 0x000fe20003f66270 */
[----:B------:R-:W-:Y:S02]  /*9230*/  IMAD.MOV.U32 R5, RZ, RZ, R120 ;  /* 0x000000ffff057224 */ /* 0x000fe400078e0078 */
[----:B------:R-:W-:-:S04]  /*9240*/  IMAD.MOV.U32 R46, RZ, RZ, R42 ;  /* 0x000000ffff2e7224 */ /* 0x000fc800078e002a */
[--C-:B------:R-:W-:Y:S01]  /*9250*/  @!P4 IMAD.IADD R88, R88, 0x1, -R39.reuse ;  /* 0x000000015858c824 */ /* 0x100fe200078e0a27 */
[----:B------:R-:W-:Y:S01]  /*9260*/  ISETP.GE.AND P4, PT, R5, RZ, PT ;  /* 0x000000ff0500720c */ /* 0x000fe20003f86270 */
[----:B------:R-:W-:Y:S02]  /*9270*/  @!P6 IMAD.IADD R84, R84, 0x1, -R39 ;  /* 0x000000015454e824 */ /* 0x000fe400078e0a27 */
[----:B------:R-:W-:Y:S01]  /*9280*/  @!P2 IMAD.MOV R46, RZ, RZ, -R46 ;  /* 0x000000ffff2ea224 */ /* 0x000fe200078e0a2e */
[C---:B------:R-:W-:Y:S01]  /*9290*/  ISETP.GT.U32.AND P2, PT, R39.reuse, R100, PT ;  /* 0x000000642700720c */ /* 0x040fe20003f44070 */
[----:B------:R-:W-:Y:S01]  /*92a0*/  IMAD.MOV.U32 R5, RZ, RZ, R104 ;  /* 0x000000ffff057224 */ /* 0x000fe200078e0068 */
[----:B------:R-:W-:Y:S01]  /*92b0*/  ISETP.GT.U32.AND P6, PT, R39, R84, PT ;  /* 0x000000542700720c */ /* 0x000fe20003fc4070 */
[----:B------:R-:W-:-:S06]  /*92c0*/  IMAD.MOV.U32 R104, RZ, RZ, R32 ;  /* 0x000000ffff687224 */ /* 0x000fcc00078e0020 */
[----:B------:R-:W-:Y:S01]  /*92d0*/  @!P4 IMAD.MOV R104, RZ, RZ, -R104 ;  /* 0x000000ffff68c224 */ /* 0x000fe200078e0a68 */
[C---:B------:R-:W-:Y:S01]  /*92e0*/  ISETP.GT.U32.AND P4, PT, R39.reuse, R80, PT ;  /* 0x000000502700720c */ /* 0x040fe20003f84070 */
[----:B------:R-:W-:Y:S02]  /*92f0*/  IMAD.MOV.U32 R120, RZ, RZ, R143 ;  /* 0x000000ffff787224 */ /* 0x000fe400078e008f */
[--C-:B------:R-:W-:Y:S01]  /*9300*/  @!P2 IMAD.IADD R100, R100, 0x1, -R39.reuse ;  /* 0x000000016464a824 */ /* 0x100fe200078e0a27 */
[----:B------:R-:W-:Y:S01]  /*9310*/  ISETP.GT.U32.AND P2, PT, R39, R76, PT ;  /* 0x0000004c2700720c */ /* 0x000fe20003f44070 */
[----:B------:R-:W-:Y:S01]  /*9320*/  @!P6 IMAD.IADD R84, R84, 0x1, -R39 ;  /* 0x000000015454e824 */ /* 0x000fe200078e0a27 */
[----:B------:R-:W-:Y:S01]  /*9330*/  ISETP.GE.AND P6, PT, R5, RZ, PT ;  /* 0x000000ff0500720c */ /* 0x000fe20003fc6270 */
[----:B------:R-:W-:Y:S01]  /*9340*/  IMAD.MOV.U32 R5, RZ, RZ, R120 ;  /* 0x000000ffff057224 */ /* 0x000fe200078e0078 */
[----:B------:R-:W4:Y:S01]  /*9350*/  LDL R143, [R1+0x928] ;  /* 0x00092800018f7983 */ /* 0x000f220000100800 */
[----:B------:R-:W-:-:S02]  /*9360*/  IMAD.MOV.U32 R127, RZ, RZ, R133 ;  /* 0x000000ffff7f7224 */ /* 0x000fc400078e0085 */
[----:B------:R-:W-:Y:S02]  /*9370*/  IMAD.MOV.U32 R133, RZ, RZ, R136 ;  /* 0x000000ffff857224 */ /* 0x000fe400078e0088 */
[----:B------:R-:W-:Y:S01]  /*9380*/  @!P4 IMAD.IADD R80, R80, 0x1, -R39 ;  /* 0x000000015050c824 */ /* 0x000fe200078e0a27 */
[----:B------:R-:W-:Y:S01]  /*9390*/  ISETP.GE.AND P4, PT, R5, RZ, PT ;  /* 0x000000ff0500720c */ /* 0x000fe20003f86270 */
[----:B------:R-:W-:Y:S02]  /*93a0*/  IMAD.MOV.U32 R136, RZ, RZ, R140 ;  /* 0x000000ffff887224 */ /* 0x000fe400078e008c */
[----:B------:R-:W-:Y:S02]  /*93b0*/  IMAD.MOV.U32 R140, RZ, RZ, R141 ;  /* 0x000000ffff8c7224 */ /* 0x000fe400078e008d */
[----:B------:R-:W-:Y:S02]  /*93c0*/  IMAD.MOV.U32 R141, RZ, RZ, R147 ;  /* 0x000000ffff8d7224 */ /* 0x000fe400078e0093 */
[----:B------:R-:W-:-:S02]  /*93d0*/  IMAD.MOV.U32 R147, RZ, RZ, R148 ;  /* 0x000000ffff937224 */ /* 0x000fc400078e0094 */
[----:B------:R-:W-:Y:S02]  /*93e0*/  IMAD.MOV.U32 R148, RZ, RZ, R153 ;  /* 0x000000ffff947224 */ /* 0x000fe400078e0099 */
[----:B------:R-:W-:Y:S02]  /*93f0*/  IMAD.MOV.U32 R153, RZ, RZ, R154 ;  /* 0x000000ffff997224 */ /* 0x000fe400078e009a */
[----:B------:R-:W-:Y:S02]  /*9400*/  @!P2 IMAD.IADD R76, R76, 0x1, -R39 ;  /* 0x000000014c4ca824 */ /* 0x000fe400078e0a27 */
[----:B------:R-:W-:Y:S02]  /*9410*/  IMAD.MOV.U32 R154, RZ, RZ, R159 ;  /* 0x000000ffff9a7224 */ /* 0x000fe400078e009f */
[----:B------:R-:W4:Y:S04]  /*9420*/  LDL R159, [R1+0x954] ;  /* 0x00095400019f7983 */ /* 0x000f280000100800 */
[----:B------:R-:W-:Y:S01]  /*9430*/  STL [R1+0xba0], R104 ;  /* 0x000ba06801007387 */ /* 0x000fe20000100800 */
[----:B---3--:R-:W-:-:S02]  /*9440*/  IMAD.MOV.U32 R120, RZ, RZ, R121 ;  /* 0x000000ffff787224 */ /* 0x008fc400078e0079 */
[----:B--2---:R-:W-:Y:S02]  /*9450*/  IMAD.MOV.U32 R121, RZ, RZ, R122 ;  /* 0x000000ffff797224 */ /* 0x004fe400078e007a */
[----:B------:R-:W-:Y:S02]  /*9460*/  IMAD.MOV.U32 R122, RZ, RZ, R124 ;  /* 0x000000ffff7a7224 */ /* 0x000fe400078e007c */
[----:B------:R-:W-:Y:S02]  /*9470*/  IMAD.MOV.U32 R124, RZ, RZ, R128 ;  /* 0x000000ffff7c7224 */ /* 0x000fe400078e0080 */
[----:B------:R-:W-:Y:S02]  /*9480*/  IMAD.MOV.U32 R128, RZ, RZ, R134 ;  /* 0x000000ffff807224 */ /* 0x000fe400078e0086 */
[----:B------:R-:W-:Y:S02]  /*9490*/  IMAD.MOV.U32 R134, RZ, RZ, R142 ;  /* 0x000000ffff867224 */ /* 0x000fe400078e008e */
[----:B------:R-:W-:Y:S01]  /*94a0*/  IMAD.MOV.U32 R5, RZ, RZ, R120 ;  /* 0x000000ffff057224 */ /* 0x000fe200078e0078 */
[----:B------:R-:W2:Y:S01]  /*94b0*/  LDL R142, [R1+0x990] ;  /* 0x00099000018e7983 */ /* 0x000ea20000100800 */
[----:B------:R-:W-:-:S02]  /*94c0*/  IMAD.MOV.U32 R120, RZ, RZ, R121 ;  /* 0x000000ffff787224 */ /* 0x000fc400078e0079 */
[----:B------:R-:W-:Y:S02]  /*94d0*/  IMAD.MOV.U32 R121, RZ, RZ, R122 ;  /* 0x000000ffff797224 */ /* 0x000fe400078e007a */
[----:B------:R-:W-:Y:S02]  /*94e0*/  IMAD.MOV.U32 R122, RZ, RZ, R128 ;  /* 0x000000ffff7a7224 */ /* 0x000fe400078e0080 */
[----:B------:R-:W-:Y:S01]  /*94f0*/  IMAD.MOV.U32 R128, RZ, RZ, R134 ;  /* 0x000000ffff807224 */ /* 0x000fe200078e0086 */
[----:B------:R-:W-:Y:S01]  /*9500*/  ISETP.GE.AND P2, PT, R5, RZ, PT ;  /* 0x000000ff0500720c */ /* 0x000fe20003f46270 */
[----:B------:R-:W-:Y:S02]  /*9510*/  IMAD.MOV.U32 R5, RZ, RZ, R120 ;  /* 0x000000ffff057224 */ /* 0x000fe400078e0078 */
[----:B------:R-:W-:Y:S02]  /*9520*/  IMAD.MOV.U32 R120, RZ, RZ, R121 ;  /* 0x000000ffff787224 */ /* 0x000fe400078e0079 */
[----:B------:R-:W-:-:S02]  /*9530*/  IMAD.MOV.U32 R121, RZ, RZ, R128 ;  /* 0x000000ffff797224 */ /* 0x000fc400078e0080 */
[----:B------:R-:W3:Y:S01]  /*9540*/  LDL R128, [R1+0x964] ;  /* 0x0009640001807983 */ /* 0x000ee20000100800 */
[----:B------:R-:W-:Y:S02]  /*9550*/  IMAD.MOV.U32 R45, RZ, RZ, R41 ;  /* 0x000000ffff2d7224 */ /* 0x000fe400078e0029 */
[C---:B------:R-:W-:Y:S01]  /*9560*/  IMAD R30, R39.reuse, R28, R30 ;  /* 0x0000001c271e7224 */ /* 0x040fe200078e021e */
[----:B------:R-:W-:Y:S01]  /*9570*/  IABS R28, R2 ;  /* 0x00000002001c7213 */ /* 0x000fe20000000000 */
[----:B------:R-:W-:Y:S01]  /*9580*/  @!P0 IMAD.MOV R45, RZ, RZ, -R45 ;  /* 0x000000ffff2d8224 */ /* 0x000fe200078e0a2d */
[----:B------:R-:W-:Y:S01]  /*9590*/  ISETP.GT.U32.AND P0, PT, R39, R96, PT ;  /* 0x000000602700720c */ /* 0x000fe20003f04070 */
[----:B------:R-:W-:Y:S02]  /*95a0*/  IMAD.MOV.U32 R44, RZ, RZ, R34 ;  /* 0x000000ffff2c7224 */ /* 0x000fe400078e0022 */
[----:B------:R-:W-:-:S04]  /*95b0*/  IMAD.HI.U32 R43, R40, R28, RZ ;  /* 0x0000001c282b7227 */ /* 0x000fc800078e00ff */
[----:B------:R-:W-:Y:S01]  /*95c0*/  @!P5 IMAD.MOV R44, RZ, RZ, -R44 ;  /* 0x000000ffff2cd224 */ /* 0x000fe200078e0a2c */
[C---:B------:R-:W-:Y:S01]  /*95d0*/  ISETP.GT.U32.AND P5, PT, R39.reuse, R92, PT ;  /* 0x0000005c2700720c */ /* 0x040fe20003fa4070 */
[----:B------:R-:W-:Y:S02]  /*95e0*/  IMAD.MOV R42, RZ, RZ, -R43 ;  /* 0x000000ffff2a7224 */ /* 0x000fe400078e0a2b */
[----:B------:R-:W-:Y:S02]  /*95f0*/  IMAD.MOV.U32 R43, RZ, RZ, R33 ;  /* 0x000000ffff2b7224 */ /* 0x000fe400078e0021 */
[----:B------:R-:W-:Y:S02]  /*9600*/  @!P0 IMAD.IADD R96, R96, 0x1, -R39 ;  /* 0x0000000160608824 */ /* 0x000fe400078e0a27 */
[----:B------:R-:W-:Y:S01]  /*9610*/  @!P3 IMAD.MOV R43, RZ, RZ, -R43 ;  /* 0x000000ffff2bb224 */ /* 0x000fe200078e0a2b */
[C---:B------:R-:W-:Y:S02]  /*9620*/  ISETP.GT.U32.AND P3, PT, R39.reuse, R88, PT ;  /* 0x000000582700720c */ /* 0x040fe40003f64070 */
[----:B------:R-:W-:-:S03]  /*9630*/  ISETP.GT.U32.AND P0, PT, R39, R72, PT ;  /* 0x000000482700720c */ /* 0x000fc60003f04070 */
[----:B------:R-:W-:Y:S01]  /*9640*/  @!P5 IMAD.IADD R92, R92, 0x1, -R39 ;  /* 0x000000015c5cd824 */ /* 0x000fe200078e0a27 */
[----:B------:R-:W-:-:S07]  /*9650*/  ISETP.GT.U32.AND P5, PT, R39, R68, PT ;  /* 0x000000442700720c */ /* 0x000fce0003fa4070 */
[--C-:B------:R-:W-:Y:S01]  /*9660*/  @!P3 IMAD.IADD R88, R88, 0x1, -R39.reuse ;  /* 0x000000015858b824 */ /* 0x100fe200078e0a27 */
[----:B------:R-:W-:Y:S01]  /*9670*/  ISETP.GT.U32.AND P3, PT, R39, R64, PT ;  /* 0x000000402700720c */ /* 0x000fe20003f64070 */
[--C-:B------:R-:W-:Y:S01]  /*9680*/  @!P0 IMAD.IADD R72, R72, 0x1, -R39.reuse ;  /* 0x0000000148488824 */ /* 0x100fe200078e0a27 */
[----:B------:R-:W-:Y:S01]  /*9690*/  ISETP.GE.AND P0, PT, R5, RZ, PT ;  /* 0x000000ff0500720c */ /* 0x000fe20003f06270 */
[----:B------:R-:W-:Y:S02]  /*96a0*/  IMAD.MOV.U32 R5, RZ, RZ, R120 ;  /* 0x000000ffff057224 */ /* 0x000fe400078e0078 */
[----:B------:R-:W-:-:S03]  /*96b0*/  @!P5 IMAD.IADD R68, R68, 0x1, -R39 ;  /* 0x000000014444d824 */ /* 0x000fc600078e0a27 */
[----:B------:R-:W-:-:S05]  /*96c0*/  ISETP.GE.AND P5, PT, R5, RZ, PT ;  /* 0x000000ff0500720c */ /* 0x000fca0003fa6270 */
[--C-:B------:R-:W-:Y:S01]  /*96d0*/  @!P3 IMAD.IADD R64, R64, 0x1, -R39.reuse ;  /* 0x000000014040b824 */ /* 0x100fe200078e0a27 */
[C---:B------:R-:W-:Y:S01]  /*96e0*/  ISETP.GT.U32.AND P3, PT, R39.reuse, R80, PT ;  /* 0x000000502700720c */ /* 0x040fe20003f64070 */
[----:B------:R-:W-:Y:S01]  /*96f0*/  @!P0 IMAD.MOV R88, RZ, RZ, -R88 ;  /* 0x000000ffff588224 */ /* 0x000fe200078e0a58 */
[C---:B------:R-:W-:Y:S01]  /*9700*/  ISETP.GT.U32.AND P0, PT, R39.reuse, R68, PT ;  /* 0x000000442700720c */ /* 0x040fe20003f04070 */
[----:B------:R-:W-:Y:S01]  /*9710*/  @!P4 IMAD.MOV R96, RZ, RZ, -R96 ;  /* 0x000000ffff60c224 */ /* 0x000fe200078e0a60 */
[C---:B------:R-:W-:Y:S01]  /*9720*/  ISETP.GT.U32.AND P4, PT, R39.reuse, R76, PT ;  /* 0x0000004c2700720c */ /* 0x040fe20003f84070 */
[----:B------:R-:W-:Y:S02]  /*9730*/  VIADD R5, R0, 0x14 ;  /* 0x0000001400057836 */ /* 0x000fe40000000000 */
[----:B------:R-:W-:Y:S01]  /*9740*/  @!P5 IMAD.MOV R84, RZ, RZ, -R84 ;  /* 0x000000ffff54d224 */ /* 0x000fe200078e0a54 */
[C---:B------:R-:W-:Y:S01]  /*9750*/  ISETP.GT.U32.AND P5, PT, R39.reuse, R60, PT ;  /* 0x0000003c2700720c */ /* 0x040fe20003fa4070 */
[C---:B------:R-:W-:Y:S01]  /*9760*/  IMAD R28, R39.reuse, R42, R28 ;  /* 0x0000002a271c7224 */ /* 0x040fe200078e021c */
[----:B------:R-:W-:Y:S01]  /*9770*/  IABS R42, R5 ;  /* 0x00000005002a7213 */ /* 0x000fe20000000000 */
[----:B------:R-:W-:Y:S01]  /*9780*/  @!P2 IMAD.MOV R92, RZ, RZ, -R92 ;  /* 0x000000ffff5ca224 */ /* 0x000fe200078e0a5c */
[C---:B------:R-:W-:Y:S01]  /*9790*/  ISETP.GT.U32.AND P2, PT, R39.reuse, R72, PT ;  /* 0x000000482700720c */ /* 0x040fe20003f44070 */
[--C-:B------:R-:W-:Y:S01]  /*97a0*/  @!P3 IMAD.IADD R80, R80, 0x1, -R39.reuse ;  /* 0x000000015050b824 */ /* 0x100fe200078e0a27 */
[----:B------:R-:W-:Y:S01]  /*97b0*/  ISETP.GT.U32.AND P3, PT, R39, R56, PT ;  /* 0x000000382700720c */ /* 0x000fe20003f64070 */
[----:B------:R-:W-:-:S02]  /*97c0*/  @!P0 IMAD.IADD R68, R68, 0x1, -R39 ;  /* 0x0000000144448824 */ /* 0x000fc400078e0a27 */
[----:B------:R-:W-:Y:S01]  /*97d0*/  @!P4 IMAD.IADD R76, R76, 0x1, -R39 ;  /* 0x000000014c4cc824 */ /* 0x000fe200078e0a27 */
[----:B------:R-:W-:-:S03]  /*97e0*/  ISETP.GT.U32.AND P4, PT, R39, R53, PT ;  /* 0x000000352700720c */ /* 0x000fc60003f84070 */
[----:B------:R-:W-:-:S04]  /*97f0*/  @!P5 IMAD.IADD R60, R60, 0x1, -R39 ;  /* 0x000000013c3cd824 */ /* 0x000fc800078e0a27 */
[--C-:B------:R-:W-:Y:S01]  /*9800*/  @!P2 IMAD.IADD R72, R72, 0x1, -R39.reuse ;  /* 0x000000014848a824 */ /* 0x100fe200078e0a27 */
[----:B------:R-:W-:Y:S01]  /*9810*/  ISETP.GT.U32.AND P2, PT, R39, R50, PT ;  /* 0x000000322700720c */ /* 0x000fe20003f44070 */
[----:B------:R-:W-:-:S04]  /*9820*/  @!P3 IMAD.IADD R56, R56, 0x1, -R39 ;  /* 0x000000013838b824 */ /* 0x000fc800078e0a27 */
[----:B------:R-:W-:-:S08]  /*9830*/  @!P4 IMAD.IADD R53, R53, 0x1, -R39 ;  /* 0x000000013535c824 */ /* 0x000fd000078e0a27 */
[----:B------:R-:W-:Y:S02]  /*9840*/  @!P2 IMAD.IADD R50, R50, 0x1, -R39 ;  /* 0x000000013232a824 */ /* 0x000fe400078e0a27 */
[----:B--2---:R-:W-:Y:S02]  /*9850*/  IMAD.MOV.U32 R134, RZ, RZ, R142 ;  /* 0x000000ffff867224 */ /* 0x004fe400078e008e */
[----:B----4-:R-:W-:Y:S02]  /*9860*/  IMAD.MOV.U32 R142, RZ, RZ, R143 ;  /* 0x000000ffff8e7224 */ /* 0x010fe400078e008f */
[----:B------:R-:W-:Y:S02]  /*9870*/  IMAD.MOV.U32 R143, RZ, RZ, R144 ;  /* 0x000000ffff8f7224 */ /* 0x000fe400078e0090 */
[----:B------:R-:W2:Y:S01]  /*9880*/  LDL R144, [R1+0x950] ;  /* 0x0009500001907983 */ /* 0x000ea20000100800 */
[----:B---3--:R-:W-:-:S03]  /*9890*/  IMAD.MOV.U32 R120, RZ, RZ, R128 ;  /* 0x000000ffff787224 */ /* 0x008fc600078e0080 */
[----:B------:R-:W3:Y:S04]  /*98a0*/  LDL R128, [R1+0x938] ;  /* 0x0009380001807983 */ /* 0x000ee80000100800 */
[----:B------:R4:W-:Y:S02]  /*98b0*/  STL [R1+0x8c4], R5 ;  /* 0x0008c40501007387 */ /* 0x0009e40000100800 */
[----:B----4-:R-:W-:Y:S02]  /*98c0*/  IMAD.MOV.U32 R5, RZ, RZ, R120 ;  /* 0x000000ffff057224 */ /* 0x010fe400078e0078 */
[----:B------:R-:W-:Y:S02]  /*98d0*/  IMAD.MOV.U32 R120, RZ, RZ, R121 ;  /* 0x000000ffff787224 */ /* 0x000fe400078e0079 */
[----:B------:R-:W-:Y:S01]  /*98e0*/  IMAD.MOV.U32 R121, RZ, RZ, R124 ;  /* 0x000000ffff797224 */ /* 0x000fe200078e007c */
[----:B------:R-:W-:Y:S01]  /*98f0*/  ISETP.GE.AND P0, PT, R5, RZ, PT ;  /* 0x000000ff0500720c */ /* 0x000fe20003f06270 */
[----:B------:R-:W-:-:S02]  /*9900*/  IMAD.MOV.U32 R124, RZ, RZ, R133 ;  /* 0x000000ffff7c7224 */ /* 0x000fc400078e0085 */
[----:B------:R-:W-:Y:S02]  /*9910*/  IMAD.MOV.U32 R5, RZ, RZ, R120 ;  /* 0x000000ffff057224 */ /* 0x000fe400078e0078 */
[----:B------:R-:W-:Y:S02]  /*9920*/  IMAD.MOV.U32 R133, RZ, RZ, R140 ;  /* 0x000000ffff857224 */ /* 0x000fe400078e008c */
[----:B------:R-:W-:Y:S01]  /*9930*/  IMAD.MOV.U32 R120, RZ, RZ, R121 ;  /* 0x000000ffff787224 */ /* 0x000fe200078e0079 */
[----:B------:R-:W-:Y:S01]  /*9940*/  ISETP.GE.AND P5, PT, R5, RZ, PT ;  /* 0x000000ff0500720c */ /* 0x000fe20003fa6270 */
[----:B------:R-:W-:Y:S02]  /*9950*/  IMAD.MOV.U32 R121, RZ, RZ, R124 ;  /* 0x000000ffff797224 */ /* 0x000fe400078e007c */
[----:B------:R-:W-:Y:S02]  /*9960*/  IMAD.MOV.U32 R124, RZ, RZ, R133 ;  /* 0x000000ffff7c7224 */ /* 0x000fe400078e0085 */
[----:B------:R-:W-:Y:S01]  /*9970*/  IMAD.MOV.U32 R5, RZ, RZ, R120 ;  /* 0x000000ffff057224 */ /* 0x000fe200078e0078 */
[----:B------:R-:W4:Y:S01]  /*9980*/  LDL R133, [R1+0x9b0] ;  /* 0x0009b00001857983 */ /* 0x000f220000100800 */
[----:B------:R-:W-:-:S02]  /*9990*/  IMAD.MOV.U32 R120, RZ, RZ, R121 ;  /* 0x000000ffff787224 */ /* 0x000fc400078e0079 */
[----:B------:R-:W-:Y:S01]  /*99a0*/  IMAD.MOV.U32 R121, RZ, RZ, R124 ;  /* 0x000000ffff797224 */ /* 0x000fe200078e007c */
[----:B------:R-:W-:Y:S01]  /*99b0*/  ISETP.GE.AND P3, PT, R5, RZ, PT ;  /* 0x000000ff0500720c */ /* 0x000fe20003f66270 */
[----:B------:R-:W-:Y:S01]  /*99c0*/  IMAD.MOV.U32 R5, RZ, RZ, R120 ;  /* 0x000000ffff057224 */ /* 0x000fe200078e0078 */
[----:B------:R-:W2:Y:S01]  /*99d0*/  LDL R124, [R1+0x95c] ;  /* 0x00095c00017c7983 */ /* 0x000ea20000100800 */
[----:B------:R-:W-:-:S03]  /*99e0*/  IMAD.MOV.U32 R120, RZ, RZ, R121 ;  /* 0x000000ffff787224 */ /* 0x000fc600078e0079 */
[----:B------:R-:W-:Y:S01]  /*99f0*/  ISETP.GE.AND P4, PT, R5, RZ, PT ;  /* 0x000000ff0500720c */ /* 0x000fe20003f86270 */
[----:B------:R-:W-:Y:S01]  /*9a00*/  IMAD.MOV.U32 R5, RZ, RZ, R120 ;  /* 0x000000ffff057224 */ /* 0x000fe200078e0078 */
[----:B------:R-:W2:Y:S04]  /*9a10*/  LDL R121, [R1+0x978] ;  /* 0x0009780001797983 */ /* 0x000ea80000100800 */
[----:B------:R-:W-:Y:S02]  /*9a20*/  ISETP.GE.AND P2, PT, R5, RZ, PT ;  /* 0x000000ff0500720c */ /* 0x000fe40003f46270 */
[----:B------:R-:W2:Y:S01]  /*9a30*/  LDL R5, [R1+0x99c] ;  /* 0x00099c0001057983 */ /* 0x000ea20000100800 */
[----:B------:R-:W-:Y:S01]  /*9a40*/  @!P6 IMAD.MOV R100, RZ, RZ, -R100 ;  /* 0x000000ffff64e224 */ /* 0x000fe200078e0a64 */
[----:B------:R-:W-:-:S13]  /*9a50*/  ISETP.GT.U32.AND P6, PT, R39, R64, PT ;  /* 0x000000402700720c */ /* 0x000fda0003fc4070 */
[----:B------:R-:W-:Y:S01]  /*9a60*/  @!P6 IMAD.IADD R64, R64, 0x1, -R39 ;  /* 0x000000014040e824 */ /* 0x000fe200078e0a27 */
[C---:B------:R-:W-:Y:S01]  /*9a70*/  ISETP.GT.U32.AND P6, PT, R39.reuse, R99, PT ;  /* 0x000000632700720c */ /* 0x040fe20003fc4070 */
[----:B------:R-:W-:Y:S01]  /*9a80*/  @!P0 IMAD.MOV R80, RZ, RZ, -R80 ;  /* 0x000000ffff508224 */ /* 0x000fe200078e0a50 */
[C---:B------:R-:W-:Y:S01]  /*9a90*/  ISETP.GT.U32.AND P0, PT, R39.reuse, R60, PT ;  /* 0x0000003c2700720c */ /* 0x040fe20003f04070 */
[----:B------:R-:W-:Y:S01]  /*9aa0*/  @!P5 IMAD.MOV R76, RZ, RZ, -R76 ;  /* 0x000000ffff4cd224 */ /* 0x000fe200078e0a4c */
[----:B------:R-:W-:-:S09]  /*9ab0*/  ISETP.GT.U32.AND P5, PT, R39, R56, PT ;  /* 0x000000382700720c */ /* 0x000fd20003fa4070 */
[----:B------:R-:W-:-:S05]  /*9ac0*/  @!P6 IMAD.IADD R99, R99, 0x1, -R39 ;  /* 0x000000016363e824 */ /* 0x000fca00078e0a27 */
[C---:B------:R-:W-:Y:S01]  /*9ad0*/  ISETP.GT.U32.AND P6, PT, R39.reuse, R99, PT ;  /* 0x000000632700720c */ /* 0x040fe20003fc4070 */
[----:B------:R-:W-:Y:S01]  /*9ae0*/  @!P2 IMAD.MOV R64, RZ, RZ, -R64 ;  /* 0x000000ffff40a224 */ /* 0x000fe200078e0a40 */
[C---:B------:R-:W-:Y:S01]  /*9af0*/  ISETP.GT.U32.AND P2, PT, R39.reuse, R95, PT ;  /* 0x0000005f2700720c */ /* 0x040fe20003f44070 */
[----:B------:R-:W-:Y:S02]  /*9b00*/  IMAD.MOV.U32 R120, RZ, RZ, R137 ;  /* 0x000000ffff787224 */ /* 0x000fe400078e0089 */
[--C-:B------:R-:W-:Y:S01]  /*9b10*/  @!P0 IMAD.IADD R60, R60, 0x1, -R39.reuse ;  /* 0x000000013c3c8824 */ /* 0x100fe200078e0a27 */
[C---:B------:R-:W-:Y:S01]  /*9b20*/  ISETP.GT.U32.AND P0, PT, R39.reuse, R91, PT ;  /* 0x0000005b2700720c */ /* 0x040fe20003f04070 */
[--C-:B------:R-:W-:Y:S01]  /*9b30*/  @!P5 IMAD.IADD R56, R56, 0x1, -R39.reuse ;  /* 0x000000013838d824 */ /* 0x100fe200078e0a27 */
[----:B------:R-:W-:Y:S01]  /*9b40*/  ISETP.GT.U32.AND P5, PT, R39, R87, PT ;  /* 0x000000572700720c */ /* 0x000fe20003fa4070 */
[----:B------:R-:W-:Y:S01]  /*9b50*/  IMAD.HI.U32 R32, R40, R42, RZ ;  /* 0x0000002a28207227 */ /* 0x000fe200078e00ff */
[----:B------:R-:W3:Y:S03]  /*9b60*/  LDL R137, [R1+0x958] ;  /* 0x0009580001897983 */ /* 0x000ee60000100800 */
[----:B------:R-:W-:-:S02]  /*9b70*/  @!P6 IMAD.IADD R99, R99, 0x1, -R39 ;  /* 0x000000016363e824 */ /* 0x000fc400078e0a27 */
[--C-:B------:R-:W-:Y:S02]  /*9b80*/  @!P2 IMAD.IADD R95, R95, 0x1, -R39.reuse ;  /* 0x000000015f5fa824 */ /* 0x100fe400078e0a27 */
[----:B------:R-:W-:Y:S02]  /*9b90*/  IMAD.MOV R32, RZ, RZ, -R32 ;  /* 0x000000ffff207224 */ /* 0x000fe400078e0a20 */
[----:B------:R-:W-:Y:S02]  /*9ba0*/  @!P0 IMAD.IADD R91, R91, 0x1, -R39 ;  /* 0x000000015b5b8824 */ /* 0x000fe400078e0a27 */
[----:B------:R-:W-:Y:S02]  /*9bb0*/  IMAD R42, R39, R32, R42 ;  /* 0x00000020272a7224 */ /* 0x000fe400078e022a */
[----:B------:R-:W-:Y:S02]  /*9bc0*/  IMAD.MOV.U32 R140, RZ, RZ, R141 ;  /* 0x000000ffff8c7224 */ /* 0x000fe400078e008d */
[----:B------:R-:W-:-:S02]  /*9bd0*/  @!P5 IMAD.IADD R87, R87, 0x1, -R39 ;  /* 0x000000015757d824 */ /* 0x000fc400078e0a27 */
[----:B------:R-:W-:Y:S02]  /*9be0*/  IMAD.MOV.U32 R141, RZ, RZ, R147 ;  /* 0x000000ffff8d7224 */ /* 0x000fe400078e0093 */
[----:B------:R-:W3:Y:S04]  /*9bf0*/  LDL R147, [R1+0x9a4] ;  /* 0x0009a40001937983 */ /* 0x000ee80000100800 */
[----:B------:R-:W-:Y:S01]  /*9c00*/  STL [R1+0xbf0], R42 ;  /* 0x000bf02a01007387 */ /* 0x000fe20000100800 */
[----:B--2---:R-:W-:Y:S01]  /*9c10*/  ISETP.GE.AND P6, PT, R5, RZ, PT ;  /* 0x000000ff0500720c */ /* 0x004fe20003fc6270 */
[----:B------:R-:W-:Y:S02]  /*9c20*/  IMAD.MOV.U32 R5, RZ, RZ, R120 ;  /* 0x000000ffff057224 */ /* 0x000fe400078e0078 */
[----:B------:R-:W-:-:S02]  /*9c30*/  IMAD.MOV.U32 R120, RZ, RZ, R121 ;  /* 0x000000ffff787224 */ /* 0x000fc400078e0079 */
[----:B------:R-:W-:Y:S01]  /*9c40*/  IMAD.MOV.U32 R121, RZ, RZ, R122 ;  /* 0x000000ffff797224 */ /* 0x000fe200078e007a */
[----:B------:R-:W-:Y:S01]  /*9c50*/  ISETP.GE.AND P2, PT, R5, RZ, PT ;  /* 0x000000ff0500720c */ /* 0x000fe20003f46270 */
[----:B------:R-:W-:Y:S02]  /*9c60*/  IMAD.MOV.U32 R122, RZ, RZ, R124 ;  /* 0x000000ffff7a7224 */ /* 0x000fe400078e007c */
[----:B------:R-:W-:Y:S02]  /*9c70*/  IMAD.MOV.U32 R124, RZ, RZ, R129 ;  /* 0x000000ffff7c7224 */ /* 0x000fe400078e0081 */
[----:B------:R-:W-:Y:S02]  /*9c80*/  IMAD.MOV.U32 R5, RZ, RZ, R120 ;  /* 0x000000ffff057224 */ /* 0x000fe400078e0078 */
[----:B------:R-:W-:Y:S02]  /*9c90*/  IMAD.MOV.U32 R120, RZ, RZ, R122 ;  /* 0x000000ffff787224 */ /* 0x000fe400078e007a */
[----:B------:R-:W-:Y:S01]  /*9ca0*/  IMAD.MOV.U32 R122, RZ, RZ, R124 ;  /* 0x000000ffff7a7224 */ /* 0x000fe200078e007c */
[----:B------:R-:W-:Y:S01]  /*9cb0*/  ISETP.GE.AND P0, PT, R5, RZ, PT ;  /* 0x000000ff0500720c */ /* 0x000fe20003f06270 */
[----:B------:R-:W-:Y:S01]  /*9cc0*/  IMAD.MOV.U32 R5, RZ, RZ, R120 ;  /* 0x000000ffff057224 */ /* 0x000fe200078e0078 */
[----:B------:R-:W2:Y:S01]  /*9cd0*/  LDL R124, [R1+0x968] ;  /* 0x00096800017c7983 */ /* 0x000ea20000100800 */
[----:B------:R-:W-:-:S03]  /*9ce0*/  IMAD.MOV.U32 R120, RZ, RZ, R122 ;  /* 0x000000ffff787224 */ /* 0x000fc600078e007a */
[----:B------:R-:W-:Y:S01]  /*9cf0*/  ISETP.GE.AND P5, PT, R5, RZ, PT ;  /* 0x000000ff0500720c */ /* 0x000fe20003fa6270 */
[----:B------:R-:W-:Y:S01]  /*9d00*/  IMAD.MOV.U32 R5, RZ, RZ, R120 ;  /* 0x000000ffff057224 */ /* 0x000fe200078e0078 */
[----:B------:R-:W3:Y:S01]  /*9d10*/  LDL R122, [R1+0x948] ;  /* 0x00094800017a7983 */ /* 0x000ee20000100800 */
[----:B------:R-:W-:-:S03]  /*9d20*/  IMAD.MOV.U32 R120, RZ, RZ, R121 ;  /* 0x000000ffff787224 */ /* 0x000fc600078e0079 */
[----:B------:R-:W3:Y:S01]  /*9d30*/  LDL R121, [R1+0x918] ;  /* 0x0009180001797983 */ /* 0x000ee20000100800 */
[----:B------:R-:W-:Y:S02]  /*9d40*/  IMAD.MOV.U32 R129, RZ, RZ, R131 ;  /* 0x000000ffff817224 */ /* 0x000fe400078e0083 */
[----:B----4-:R-:W-:Y:S02]  /*9d50*/  IMAD.MOV.U32 R131, RZ, RZ, R133 ;  /* 0x000000ffff837224 */ /* 0x010fe400078e0085 */
[----:B------:R-:W-:Y:S02]  /*9d60*/  IMAD.MOV.U32 R133, RZ, RZ, R134 ;  /* 0x000000ffff857224 */ /* 0x000fe400078e0086 */
[----:B------:R-:W4:Y:S01]  /*9d70*/  LDL R134, [R1+0x980] ;  /* 0x0009800001867983 */ /* 0x000f220000100800 */
[----:B------:R-:W-:Y:S01]  /*9d80*/  @!P3 IMAD.MOV R72, RZ, RZ, -R72 ;  /* 0x000000ffff48b224 */ /* 0x000fe200078e0a48 */
[C---:B------:R-:W-:Y:S01]  /*9d90*/  ISETP.GT.U32.AND P3, PT, R39.reuse, R53, PT ;  /* 0x000000352700720c */ /* 0x040fe20003f64070 */
[----:B------:R-:W-:Y:S01]  /*9da0*/  @!P4 IMAD.MOV R68, RZ, RZ, -R68 ;  /* 0x000000ffff44c224 */ /* 0x000fe200078e0a44 */
[----:B------:R-:W-:-:S11]  /*9db0*/  ISETP.GT.U32.AND P4, PT, R39, R50, PT ;  /* 0x000000322700720c */ /* 0x000fd60003f84070 */
[--C-:B------:R-:W-:Y:S01]  /*9dc0*/  @!P3 IMAD.IADD R53, R53, 0x1, -R39.reuse ;  /* 0x000000013535b824 */ /* 0x100fe200078e0a27 */
[C---:B------:R-:W-:Y:S01]  /*9dd0*/  ISETP.GT.U32.AND P3, PT, R39.reuse, R83, PT ;  /* 0x000000532700720c */ /* 0x040fe20003f64070 */
[----:B------:R-:W-:Y:S01]  /*9de0*/  @!P4 IMAD.IADD R50, R50, 0x1, -R39 ;  /* 0x000000013232c824 */ /* 0x000fe200078e0a27 */
[C---:B------:R-:W-:Y:S01]  /*9df0*/  ISETP.GT.U32.AND P4, PT, R39.reuse, R79, PT ;  /* 0x0000004f2700720c */ /* 0x040fe20003f84070 */
[----:B------:R-:W-:Y:S01]  /*9e00*/  @!P0 IMAD.MOV R53, RZ, RZ, -R53 ;  /* 0x000000ffff358224 */ /* 0x000fe200078e0a35 */
[----:B------:R-:W-:-:S09]  /*9e10*/  ISETP.GT.U32.AND P0, PT, R39, R87, PT ;  /* 0x000000572700720c */ /* 0x000fd20003f04070 */
[--C-:B------:R-:W-:Y:S01]  /*9e20*/  @!P3 IMAD.IADD R83, R83, 0x1, -R39.reuse ;  /* 0x000000015353b824 */ /* 0x100fe200078e0a27 */
[----:B------:R-:W-:Y:S01]  /*9e30*/  ISETP.GE.AND P3, PT, R5, RZ, PT ;  /* 0x000000ff0500720c */ /* 0x000fe20003f66270 */
[--C-:B------:R-:W-:Y:S01]  /*9e40*/  @!P4 IMAD.IADD R79, R79, 0x1, -R39.reuse ;  /* 0x000000014f4fc824 */ /* 0x100fe200078e0a27 */
[C---:B------:R-:W-:Y:S01]  /*9e50*/  ISETP.GT.U32.AND P4, PT, R39.reuse, R95, PT ;  /* 0x0000005f2700720c */ /* 0x040fe20003f84070 */
[----:B------:R-:W-:Y:S01]  /*9e60*/  @!P5 IMAD.MOV R50, RZ, RZ, -R50 ;  /* 0x000000ffff32d224 */ /* 0x000fe200078e0a32 */
[C---:B------:R-:W-:Y:S01]  /*9e70*/  ISETP.GT.U32.AND P5, PT, R39.reuse, R83, PT ;  /* 0x000000532700720c */ /* 0x040fe20003fa4070 */
[----:B------:R-:W-:Y:S01]  /*9e80*/  @!P2 IMAD.MOV R56, RZ, RZ, -R56 ;  /* 0x000000ffff38a224 */ /* 0x000fe200078e0a38 */
[----:B------:R-:W-:Y:S01]  /*9e90*/  ISETP.GT.U32.AND P2, PT, R39, R91, PT ;  /* 0x0000005b2700720c */ /* 0x000fe20003f44070 */
[----:B------:R-:W-:Y:S01]  /*9ea0*/  @!P0 IMAD.IADD R87, R87, 0x1, -R39 ;  /* 0x0000000157578824 */ /* 0x000fe200078e0a27 */
[----:B------:R-:W-:-:S05]  /*9eb0*/  ISETP.GT.U32.AND P0, PT, R39, R63, PT ;  /* 0x0000003f2700720c */ /* 0x000fca0003f04070 */
[----:B------:R-:W-:Y:S01]  /*9ec0*/  @!P3 IMAD.MOV R99, RZ, RZ, -R99 ;  /* 0x000000ffff63b224 */ /* 0x000fe200078e0a63 */
[----:B------:R-:W-:Y:S01]  /*9ed0*/  ISETP.GT.U32.AND P3, PT, R39, R75, PT ;  /* 0x0000004b2700720c */ /* 0x000fe20003f64070 */
[--C-:B------:R-:W-:Y:S01]  /*9ee0*/  @!P4 IMAD.IADD R95, R95, 0x1, -R39.reuse ;  /* 0x000000015f5fc824 */ /* 0x100fe200078e0a27 */
[C---:B------:R-:W-:Y:S01]  /*9ef0*/  ISETP.GT.U32.AND P4, PT, R39.reuse, R71, PT ;  /* 0x000000472700720c */ /* 0x040fe20003f84070 */
[----:B------:R-:W-:Y:S01]  /*9f00*/  @!P6 IMAD.MOV R60, RZ, RZ, -R60 ;  /* 0x000000ffff3ce224 */ /* 0x000fe200078e0a3c */
[----:B------:R-:W-:Y:S01]  /*9f10*/  ISETP.GT.U32.AND P6, PT, R39, R79, PT ;  /* 0x0000004f2700720c */ /* 0x000fe20003fc4070 */
[--C-:B------:R-:W-:Y:S02]  /*9f20*/  @!P5 IMAD.IADD R83, R83, 0x1, -R39.reuse ;  /* 0x000000015353d824 */ /* 0x100fe400078e0a27 */
[--C-:B------:R-:W-:Y:S01]  /*9f30*/  @!P2 IMAD.IADD R91, R91, 0x1, -R39.reuse ;  /* 0x000000015b5ba824 */ /* 0x100fe200078e0a27 */
[----:B------:R-:W-:Y:S01]  /*9f40*/  ISETP.GT.U32.AND P2, PT, R39, R67, PT ;  /* 0x000000432700720c */ /* 0x000fe20003f44070 */
[----:B------:R-:W-:-:S04]  /*9f50*/  @!P0 IMAD.IADD R63, R63, 0x1, -R39 ;  /* 0x000000013f3f8824 */ /* 0x000fc800078e0a27 */
[--C-:B------:R-:W-:Y:S01]  /*9f60*/  @!P3 IMAD.IADD R75, R75, 0x1, -R39.reuse ;  /* 0x000000014b4bb824 */ /* 0x100fe200078e0a27 */
[----:B------:R-:W-:Y:S01]  /*9f70*/  ISETP.GE.AND P3, PT, R120, RZ, PT ;  /* 0x000000ff7800720c */ /* 0x000fe20003f66270 */
[--C-:B------:R-:W-:Y:S02]  /*9f80*/  @!P4 IMAD.IADD R71, R71, 0x1, -R39.reuse ;  /* 0x000000014747c824 */ /* 0x100fe400078e0a27 */
[----:B------:R-:W-:-:S04]  /*9f90*/  @!P6 IMAD.IADD R79, R79, 0x1, -R39 ;  /* 0x000000014f4fe824 */ /* 0x000fc800078e0a27 */
[----:B------:R-:W-:-:S06]  /*9fa0*/  @!P2 IMAD.IADD R67, R67, 0x1, -R39 ;  /* 0x000000014343a824 */ /* 0x000fcc00078e0a27 */
[----:B------:R-:W-:Y:S01]  /*9fb0*/  @!P3 IMAD.MOV R91, RZ, RZ, -R91 ;  /* 0x000000ffff5bb224 */ /* 0x000fe200078e0a5b */
[C---:B------:R-:W-:Y:S02]  /*9fc0*/  ISETP.GT.U32.AND P3, PT, R39.reuse, R71, PT ;  /* 0x000000472700720c */ /* 0x040fe40003f64070 */
[----:B------:R-:W-:-:S11]  /*9fd0*/  ISETP.GT.U32.AND P6, PT, R39, R59, PT ;  /* 0x0000003b2700720c */ /* 0x000fd60003fc4070 */
[--C-:B------:R-:W-:Y:S01]  /*9fe0*/  @!P3 IMAD.IADD R71, R71, 0x1, -R39.reuse ;  /* 0x000000014747b824 */ /* 0x100fe200078e0a27 */
[----:B------:R-:W-:Y:S01]  /*9ff0*/  ISETP.GT.U32.AND P3, PT, R39, R49, PT ;  /* 0x000000312700720c */ /* 0x000fe20003f64070 */
[----:B------:R-:W-:-:S05]  /*a000*/  @!P6 IMAD.IADD R59, R59, 0x1, -R39 ;  /* 0x000000013b3be824 */ /* 0x000fca00078e0a27 */
[----:B------:R-:W-:-:S07]  /*a010*/  ISETP.GT.U32.AND P6, PT, R39, R59, PT ;  /* 0x0000003b2700720c */ /* 0x000fce0003fc4070 */
[----:B------:R-:W-:Y:S01]  /*a020*/  @!P3 IMAD.IADD R49, R49, 0x1, -R39 ;  /* 0x000000013131b824 */ /* 0x000fe200078e0a27 */
[----:B------:R-:W-:-:S05]  /*a030*/  ISETP.GE.AND P3, PT, R131, RZ, PT ;  /* 0x000000ff8300720c */ /* 0x000fca0003f66270 */
[----:B------:R-:W-:Y:S01]  /*a040*/  @!P6 IMAD.IADD R59, R59, 0x1, -R39 ;  /* 0x000000013b3be824 */ /* 0x000fe200078e0a27 */
[----:B------:R-:W-:Y:S02]  /*a050*/  ISETP.GE.AND P6, PT, R127, RZ, PT ;  /* 0x000000ff7f00720c */ /* 0x000fe40003fc6270 */
[----:B--2---:R-:W-:Y:S01]  /*a060*/  ISETP.GE.AND P0, PT, R124, RZ, PT ;  /* 0x000000ff7c00720c */ /* 0x004fe20003f06270 */
[----:B---3--:R-:W-:-:S05]  /*a070*/  IMAD.MOV.U32 R5, RZ, RZ, R121 ;  /* 0x000000ffff057224 */ /* 0x008fca00078e0079 */
[----:B------:R-:W-:Y:S01]  /*a080*/  ISETP.GE.AND P5, PT, R5, RZ, PT ;  /* 0x000000ff0500720c */ /* 0x000fe20003fa6270 */
[----:B------:R-:W-:-:S05]  /*a090*/  IMAD.MOV.U32 R121, RZ, RZ, R128 ;  /* 0x000000ffff797224 */ /* 0x000fca00078e0080 */
[----:B------:R-:W-:Y:S01]  /*a0a0*/  ISETP.GE.AND P4, PT, R121, RZ, PT ;  /* 0x000000ff7900720c */ /* 0x000fe20003f86270 */
[----:B------:R-:W-:Y:S01]  /*a0b0*/  @!P0 IMAD.MOV R79, RZ, RZ, -R79 ;  /* 0x000000ffff4f8224 */ /* 0x000fe200078e0a4f */
[----:B------:R-:W-:-:S05]  /*a0c0*/  ISETP.GE.AND P2, PT, R122, RZ, PT ;  /* 0x000000ff7a00720c */ /* 0x000fca0003f46270 */
[----:B------:R-:W-:Y:S01]  /*a0d0*/  @!P5 IMAD.MOV R95, RZ, RZ, -R95 ;  /* 0x000000ffff5fd224 */ /* 0x000fe200078e0a5f */
[C---:B------:R-:W-:Y:S02]  /*a0e0*/  ISETP.GT.U32.AND P5, PT, R39.reuse, R75, PT ;  /* 0x0000004b2700720c */ /* 0x040fe40003fa4070 */
[----:B------:R-:W-:-:S03]  /*a0f0*/  ISETP.GT.U32.AND P0, PT, R39, R55, PT ;  /* 0x000000372700720c */ /* 0x000fc60003f04070 */
[----:B------:R-:W-:Y:S01]  /*a100*/  @!P4 IMAD.MOV R87, RZ, RZ, -R87 ;  /* 0x000000ffff57c224 */ /* 0x000fe200078e0a57 */
[----:B------:R-:W-:Y:S01]  /*a110*/  ISETP.GT.U32.AND P4, PT, R39, R67, PT ;  /* 0x000000432700720c */ /* 0x000fe20003f84070 */
[----:B------:R-:W-:Y:S02]  /*a120*/  IMAD.MOV.U32 R128, RZ, RZ, R149 ;  /* 0x000000ffff807224 */ /* 0x000fe400078e0095 */
[----:B------:R-:W-:-:S04]  /*a130*/  @!P2 IMAD.MOV R83, RZ, RZ, -R83 ;  /* 0x000000ffff53a224 */ /* 0x000fc800078e0a53 */
[--C-:B------:R-:W-:Y:S01]  /*a140*/  @!P5 IMAD.IADD R75, R75, 0x1, -R39.reuse ;  /* 0x000000014b4bd824 */ /* 0x100fe200078e0a27 */
[----:B------:R-:W-:Y:S01]  /*a150*/  ISETP.GT.U32.AND P5, PT, R39, R52, PT ;  /* 0x000000342700720c */ /* 0x000fe20003fa4070 */
[--C-:B------:R-:W-:Y:S01]  /*a160*/  @!P0 IMAD.IADD R55, R55, 0x1, -R39.reuse ;  /* 0x0000000137378824 */ /* 0x100fe200078e0a27 */
[----:B------:R-:W-:Y:S02]  /*a170*/  ISETP.GT.U32.AND P2, PT, R39, R63, PT ;  /* 0x0000003f2700720c */ /* 0x000fe40003f44070 */
[----:B------:R-:W-:Y:S01]  /*a180*/  ISETP.GE.AND P0, PT, R128, RZ, PT ;  /* 0x000000ff8000720c */ /* 0x000fe20003f06270 */
[----:B------:R-:W-:Y:S01]  /*a190*/  @!P4 IMAD.IADD R67, R67, 0x1, -R39 ;  /* 0x000000014343c824 */ /* 0x000fe200078e0a27 */
[----:B------:R-:W-:-:S07]  /*a1a0*/  ISETP.GT.U32.AND P4, PT, R39, R98, PT ;  /* 0x000000622700720c */ /* 0x000fce0003f84070 */
[--C-:B------:R-:W-:Y:S01]  /*a1b0*/  @!P5 IMAD.IADD R52, R52, 0x1, -R39.reuse ;  /* 0x000000013434d824 */ /* 0x100fe200078e0a27 */
[----:B------:R-:W-:Y:S01]  /*a1c0*/  ISETP.GE.AND P5, PT, R129, RZ, PT ;  /* 0x000000ff8100720c */ /* 0x000fe20003fa6270 */
[----:B------:R-:W-:Y:S01]  /*a1d0*/  @!P2 IMAD.IADD R63, R63, 0x1, -R39 ;  /* 0x000000013f3fa824 */ /* 0x000fe200078e0a27 */
[C---:B------:R-:W-:Y:S01]  /*a1e0*/  ISETP.GT.U32.AND P2, PT, R39.reuse, R94, PT ;  /* 0x0000005e2700720c */ /* 0x040fe20003f44070 */
[----:B------:R-:W-:Y:S01]  /*a1f0*/  @!P0 IMAD.MOV R71, RZ, RZ, -R71 ;  /* 0x000000ffff478224 */ /* 0x000fe200078e0a47 */
[----:B------:R-:W-:Y:S01]  /*a200*/  ISETP.GT.U32.AND P0, PT, R39, R52, PT ;  /* 0x000000342700720c */ /* 0x000fe20003f04070 */
[----:B------:R-:W-:Y:S01]  /*a210*/  @!P4 IMAD.IADD R98, R98, 0x1, -R39 ;  /* 0x000000016262c824 */ /* 0x000fe200078e0a27 */
[----:B------:R-:W-:Y:S01]  /*a220*/  ISETP.GE.AND P4, PT, R133, RZ, PT ;  /* 0x000000ff8500720c */ /* 0x000fe20003f86270 */
[----:B------:R-:W-:-:S03]  /*a230*/  @!P3 IMAD.MOV R63, RZ, RZ, -R63 ;  /* 0x000000ffff3fb224 */ /* 0x000fc600078e0a3f */
[----:B------:R-:W-:-:S03]  /*a240*/  ISETP.GT.U32.AND P3, PT, R39, R98, PT ;  /* 0x000000622700720c */ /* 0x000fc60003f64070 */
[----:B------:R-:W-:Y:S01]  /*a250*/  @!P5 IMAD.MOV R67, RZ, RZ, -R67 ;  /* 0x000000ffff43d224 */ /* 0x000fe200078e0a43 */
[C---:B------:R-:W-:Y:S01]  /*a260*/  ISETP.GT.U32.AND P5, PT, R39.reuse, R49, PT ;  /* 0x000000312700720c */ /* 0x040fe20003fa4070 */
[--C-:B------:R-:W-:Y:S01]  /*a270*/  @!P2 IMAD.IADD R94, R94, 0x1, -R39.reuse ;  /* 0x000000015e5ea824 */ /* 0x100fe200078e0a27 */
[C---:B------:R-:W-:Y:S01]  /*a280*/  ISETP.GT.U32.AND P2, PT, R39.reuse, R55, PT ;  /* 0x000000372700720c */ /* 0x040fe20003f44070 */
[----:B------:R-:W-:Y:S01]  /*a290*/  @!P0 IMAD.IADD R52, R52, 0x1, -R39 ;  /* 0x0000000134348824 */ /* 0x000fe200078e0a27 */
[C---:B------:R-:W-:Y:S01]  /*a2a0*/  ISETP.GT.U32.AND P0, PT, R39.reuse, R82, PT ;  /* 0x000000522700720c */ /* 0x040fe20003f04070 */
[----:B------:R-:W-:Y:S01]  /*a2b0*/  @!P4 IMAD.MOV R59, RZ, RZ, -R59 ;  /* 0x000000ffff3bc224 */ /* 0x000fe200078e0a3b */
[----:B------:R-:W-:Y:S01]  /*a2c0*/  ISETP.GT.U32.AND P4, PT, R39, R90, PT ;  /* 0x0000005a2700720c */ /* 0x000fe20003f84070 */
[----:B------:R-:W-:Y:S02]  /*a2d0*/  @!P6 IMAD.MOV R75, RZ, RZ, -R75 ;  /* 0x000000ffff4be224 */ /* 0x000fe400078e0a4b */
[----:B------:R-:W-:Y:S01]  /*a2e0*/  @!P3 IMAD.IADD R98, R98, 0x1, -R39 ;  /* 0x000000016262b824 */ /* 0x000fe200078e0a27 */
[----:B----4-:R-:W-:-:S03]  /*a2f0*/  ISETP.GE.AND P3, PT, R134, RZ, PT ;  /* 0x000000ff8600720c */ /* 0x010fc60003f66270 */
[--C-:B------:R-:W-:Y:S01]  /*a300*/  @!P5 IMAD.IADD R49, R49, 0x1, -R39.reuse ;  /* 0x000000013131d824 */ /* 0x100fe200078e0a27 */
[C---:B------:R-:W-:Y:S02]  /*a310*/  ISETP.GT.U32.AND P5, PT, R39.reuse, R78, PT ;  /* 0x0000004e2700720c */ /* 0x040fe40003fa4070 */
[----:B------:R-:W-:Y:S01]  /*a320*/  ISETP.GT.U32.AND P6, PT, R39, R94, PT ;  /* 0x0000005e2700720c */ /* 0x000fe20003fc4070 */
[--C-:B------:R-:W-:Y:S01]  /*a330*/  @!P2 IMAD.IADD R55, R55, 0x1, -R39.reuse ;  /* 0x000000013737a824 */ /* 0x100fe200078e0a27 */
[----:B------:R-:W-:Y:S01]  /*a340*/  ISETP.GT.U32.AND P2, PT, R39, R86, PT ;  /* 0x000000562700720c */ /* 0x000fe20003f44070 */
[--C-:B------:R-:W-:Y:S01]  /*a350*/  @!P0 IMAD.IADD R82, R82, 0x1, -R39.reuse ;  /* 0x0000000152528824 */ /* 0x100fe200078e0a27 */
[----:B------:R-:W-:Y:S01]  /*a360*/  ISETP.GE.AND P0, PT, R140, RZ, PT ;  /* 0x000000ff8c00720c */ /* 0x000fe20003f06270 */
[----:B------:R-:W-:Y:S01]  /*a370*/  @!P4 IMAD.IADD R90, R90, 0x1, -R39 ;  /* 0x000000015a5ac824 */ /* 0x000fe200078e0a27 */
[----:B------:R-:W-:Y:S01]  /*a380*/  ISETP.GE.AND P4, PT, R136, RZ, PT ;  /* 0x000000ff8800720c */ /* 0x000fe20003f86270 */
[----:B------:R-:W-:-:S03]  /*a390*/  @!P3 IMAD.MOV R55, RZ, RZ, -R55 ;  /* 0x000000ffff37b224 */ /* 0x000fc600078e0a37 */
[----:B------:R-:W-:Y:S01]  /*a3a0*/  ISETP.GT.U32.AND P3, PT, R39, R90, PT ;  /* 0x0000005a2700720c */ /* 0x000fe20003f64070 */
[--C-:B------:R-:W-:Y:S01]  /*a3b0*/  @!P5 IMAD.IADD R78, R78, 0x1, -R39.reuse ;  /* 0x000000014e4ed824 */ /* 0x100fe200078e0a27 */
[----:B------:R-:W-:Y:S01]  /*a3c0*/  ISETP.GE.AND P5, PT, R141, RZ, PT ;  /* 0x000000ff8d00720c */ /* 0x000fe20003fa6270 */
[--C-:B------:R-:W-:Y:S01]  /*a3d0*/  @!P6 IMAD.IADD R94, R94, 0x1, -R39.reuse ;  /* 0x000000015e5ee824 */ /* 0x100fe200078e0a27 */
[----:B------:R-:W-:Y:S01]  /*a3e0*/  ISETP.GT.U32.AND P6, PT, R39, R74, PT ;  /* 0x0000004a2700720c */ /* 0x000fe20003fc4070 */
[----:B------:R-:W-:Y:S01]  /*a3f0*/  @!P2 IMAD.IADD R86, R86, 0x1, -R39 ;  /* 0x000000015656a824 */ /* 0x000fe200078e0a27 */
[----:B------:R-:W-:Y:S01]  /*a400*/  ISETP.GE.AND P2, PT, R137, RZ, PT ;  /* 0x000000ff8900720c */ /* 0x000fe20003f46270 */
[----:B------:R-:W-:Y:S01]  /*a410*/  @!P0 IMAD.MOV R98, RZ, RZ, -R98 ;  /* 0x000000ffff628224 */ /* 0x000fe200078e0a62 */
[C---:B------:R-:W-:Y:S01]  /*a420*/  ISETP.GT.U32.AND P0, PT, R39.reuse, R78, PT ;  /* 0x0000004e2700720c */ /* 0x040fe20003f04070 */
[----:B------:R-:W-:Y:S01]  /*a430*/  @!P4 IMAD.MOV R52, RZ, RZ, -R52 ;  /* 0x000000ffff34c224 */ /* 0x000fe200078e0a34 */
[----:B------:R-:W-:-:S03]  /*a440*/  ISETP.GT.U32.AND P4, PT, R39, R86, PT ;  /* 0x000000562700720c */ /* 0x000fc60003f84070 */
[--C-:B------:R-:W-:Y:S01]  /*a450*/  @!P3 IMAD.IADD R90, R90, 0x1, -R39.reuse ;  /* 0x000000015a5ab824 */ /* 0x100fe200078e0a27 */
[C---:B------:R-:W-:Y:S01]  /*a460*/  ISETP.GT.U32.AND P3, PT, R39.reuse, R66, PT ;  /* 0x000000422700720c */ /* 0x040fe20003f64070 */
[----:B------:R-:W-:Y:S01]  /*a470*/  @!P5 IMAD.MOV R94, RZ, RZ, -R94 ;  /* 0x000000ffff5ed224 */ /* 0x000fe200078e0a5e */
[C---:B------:R-:W-:Y:S01]  /*a480*/  ISETP.GT.U32.AND P5, PT, R39.reuse, R70, PT ;  /* 0x000000462700720c */ /* 0x040fe20003fa4070 */
[----:B------:R-:W-:Y:S02]  /*a490*/  @!P6 IMAD.IADD R74, R74, 0x1, -R39 ;  /* 0x000000014a4ae824 */ /* 0x000fe400078e0a27 */
[----:B------:R-:W-:Y:S01]  /*a4a0*/  @!P2 IMAD.MOV R49, RZ, RZ, -R49 ;  /* 0x000000ffff31a224 */ /* 0x000fe200078e0a31 */
[C---:B------:R-:W-:Y:S01]  /*a4b0*/  ISETP.GT.U32.AND P2, PT, R39.reuse, R82, PT ;  /* 0x000000522700720c */ /* 0x040fe20003f44070 */
[--C-:B------:R-:W-:Y:S01]  /*a4c0*/  @!P0 IMAD.IADD R78, R78, 0x1, -R39.reuse ;  /* 0x000000014e4e8824 */ /* 0x100fe200078e0a27 */
[C---:B------:R-:W-:Y:S02]  /*a4d0*/  ISETP.GT.U32.AND P0, PT, R39.reuse, R54, PT ;  /* 0x000000362700720c */ /* 0x040fe40003f04070 */
[C---:B------:R-:W-:Y:S01]  /*a4e0*/  ISETP.GT.U32.AND P6, PT, R39.reuse, R74, PT ;  /* 0x0000004a2700720c */ /* 0x040fe20003fc4070 */
[--C-:B------:R-:W-:Y:S01]  /*a4f0*/  @!P4 IMAD.IADD R86, R86, 0x1, -R39.reuse ;  /* 0x000000015656c824 */ /* 0x100fe200078e0a27 */
[----:B------:R-:W-:Y:S01]  /*a500*/  ISETP.GT.U32.AND P4, PT, R39, R62, PT ;  /* 0x0000003e2700720c */ /* 0x000fe20003f84070 */
[--C-:B------:R-:W-:Y:S01]  /*a510*/  @!P3 IMAD.IADD R66, R66, 0x1, -R39.reuse ;  /* 0x000000014242b824 */ /* 0x100fe200078e0a27 */
[----:B------:R-:W-:Y:S01]  /*a520*/  ISETP.GE.AND P3, PT, R144, RZ, PT ;  /* 0x000000ff9000720c */ /* 0x000fe20003f66270 */
[----:B------:R-:W-:Y:S01]  /*a530*/  @!P5 IMAD.IADD R70, R70, 0x1, -R39 ;  /* 0x000000014646d824 */ /* 0x000fe200078e0a27 */
[----:B------:R-:W-:-:S03]  /*a540*/  ISETP.GE.AND P5, PT, R143, RZ, PT ;  /* 0x000000ff8f00720c */ /* 0x000fc60003fa6270 */
[--C-:B------:R-:W-:Y:S01]  /*a550*/  @!P2 IMAD.IADD R82, R82, 0x1, -R39.reuse ;  /* 0x000000015252a824 */ /* 0x100fe200078e0a27 */
[C---:B------:R-:W-:Y:S01]  /*a560*/  ISETP.GT.U32.AND P2, PT, R39.reuse, R58, PT ;  /* 0x0000003a2700720c */ /* 0x040fe20003f44070 */
[--C-:B------:R-:W-:Y:S01]  /*a570*/  @!P0 IMAD.IADD R54, R54, 0x1, -R39.reuse ;  /* 0x0000000136368824 */ /* 0x100fe200078e0a27 */
[----:B------:R-:W-:Y:S01]  /*a580*/  ISETP.GT.U32.AND P0, PT, R39, R70, PT ;  /* 0x000000462700720c */ /* 0x000fe20003f04070 */
[--C-:B------:R-:W-:Y:S01]  /*a590*/  @!P6 IMAD.IADD R74, R74, 0x1, -R39.reuse ;  /* 0x000000014a4ae824 */ /* 0x100fe200078e0a27 */
[----:B------:R-:W-:Y:S01]  /*a5a0*/  ISETP.GE.AND P6, PT, R142, RZ, PT ;  /* 0x000000ff8e00720c */ /* 0x000fe20003fc6270 */
[----:B------:R-:W-:Y:S01]  /*a5b0*/  @!P4 IMAD.IADD R62, R62, 0x1, -R39 ;  /* 0x000000013e3ec824 */ /* 0x000fe200078e0a27 */
[----:B------:R-:W-:Y:S01]  /*a5c0*/  ISETP.GE.AND P4, PT, R145, RZ, PT ;  /* 0x000000ff9100720c */ /* 0x000fe20003f86270 */
[----:B------:R-:W-:Y:S02]  /*a5d0*/  @!P3 IMAD.MOV R82, RZ, RZ, -R82 ;  /* 0x000000ffff52b224 */ /* 0x000fe400078e0a52 */
[----:B------:R-:W-:Y:S01]  /*a5e0*/  @!P5 IMAD.MOV R86, RZ, RZ, -R86 ;  /* 0x000000ffff56d224 */ /* 0x000fe200078e0a56 */
[----:B------:R-:W-:-:S02]  /*a5f0*/  ISETP.GT.U32.AND P5, PT, R39, R66, PT ;  /* 0x000000422700720c */ /* 0x000fc40003fa4070 */
[----:B------:R-:W-:Y:S01]  /*a600*/  ISETP.GT.U32.AND P3, PT, R39, R62, PT ;  /* 0x0000003e2700720c */ /* 0x000fe20003f64070 */
[--C-:B------:R-:W-:Y:S01]  /*a610*/  @!P2 IMAD.IADD R58, R58, 0x1, -R39.reuse ;  /* 0x000000013a3aa824 */ /* 0x100fe200078e0a27 */
[----:B------:R-:W-:Y:S01]  /*a620*/  ISETP.GE.AND P2, PT, R147, RZ, PT ;  /* 0x000000ff9300720c */ /* 0x000fe20003f46270 */
[----:B------:R-:W-:Y:S01]  /*a630*/  @!P0 IMAD.IADD R70, R70, 0x1, -R39 ;  /* 0x0000000146468824 */ /* 0x000fe200078e0a27 */
[C---:B------:R-:W-:Y:S01]  /*a640*/  ISETP.GT.U32.AND P0, PT, R39.reuse, R48, PT ;  /* 0x000000302700720c */ /* 0x040fe20003f04070 */
[----:B------:R-:W-:Y:S01]  /*a650*/  @!P6 IMAD.MOV R90, RZ, RZ, -R90 ;  /* 0x000000ffff5ae224 */ /* 0x000fe200078e0a5a */
[C---:B------:R-:W-:Y:S01]  /*a660*/  ISETP.GT.U32.AND P6, PT, R39.reuse, R54, PT ;  /* 0x000000362700720c */ /* 0x040fe20003fc4070 */
[----:B------:R-:W-:Y:S01]  /*a670*/  @!P4 IMAD.MOV R78, RZ, RZ, -R78 ;  /* 0x000000ffff4ec224 */ /* 0x000fe200078e0a4e */
[----:B------:R-:W-:-:S03]  /*a680*/  ISETP.GT.U32.AND P4, PT, R39, R58, PT ;  /* 0x0000003a2700720c */ /* 0x000fc60003f84070 */
[--C-:B------:R-:W-:Y:S01]  /*a690*/  @!P5 IMAD.IADD R66, R66, 0x1, -R39.reuse ;  /* 0x000000014242d824 */ /* 0x100fe200078e0a27 */
[C---:B------:R-:W-:Y:S01]  /*a6a0*/  ISETP.GT.U32.AND P5, PT, R39.reuse, R97, PT ;  /* 0x000000612700720c */ /* 0x040fe20003fa4070 */
[--C-:B------:R-:W-:Y:S01]  /*a6b0*/  @!P3 IMAD.IADD R62, R62, 0x1, -R39.reuse ;  /* 0x000000013e3eb824 */ /* 0x100fe200078e0a27 */
[C---:B------:R-:W-:Y:S01]  /*a6c0*/  ISETP.GT.U32.AND P3, PT, R39.reuse, R93, PT ;  /* 0x0000005d2700720c */ /* 0x040fe20003f64070 */
[----:B------:R-:W-:Y:S01]  /*a6d0*/  @!P2 IMAD.MOV R74, RZ, RZ, -R74 ;  /* 0x000000ffff4aa224 */ /* 0x000fe200078e0a4a */
[C---:B------:R-:W-:Y:S01]  /*a6e0*/  ISETP.GT.U32.AND P2, PT, R39.reuse, R51, PT ;  /* 0x000000332700720c */ /* 0x040fe20003f44070 */
[--C-:B------:R-:W-:Y:S01]  /*a6f0*/  @!P0 IMAD.IADD R48, R48, 0x1, -R39.reuse ;  /* 0x0000000130308824 */ /* 0x100fe200078e0a27 */
[----:B------:R-:W-:Y:S01]  /*a700*/  ISETP.GE.AND P0, PT, R152, RZ, PT ;  /* 0x000000ff9800720c */ /* 0x000fe20003f06270 */
[--C-:B------:R-:W-:Y:S01]  /*a710*/  @!P6 IMAD.IADD R54, R54, 0x1, -R39.reuse ;  /* 0x000000013636e824 */ /* 0x100fe200078e0a27 */
[----:B------:R-:W-:Y:S01]  /*a720*/  ISETP.GT.U32.AND P6, PT, R39, R89, PT ;  /* 0x000000592700720c */ /* 0x000fe20003fc4070 */
[----:B------:R-:W-:Y:S01]  /*a730*/  @!P4 IMAD.IADD R58, R58, 0x1, -R39 ;  /* 0x000000013a3ac824 */ /* 0x000fe200078e0a27 */
[----:B------:R-:W-:-:S03]  /*a740*/  ISETP.GE.AND P4, PT, R148, RZ, PT ;  /* 0x000000ff9400720c */ /* 0x000fc60003f86270 */
[--C-:B------:R-:W-:Y:S02]  /*a750*/  @!P5 IMAD.IADD R97, R97, 0x1, -R39.reuse ;  /* 0x000000016161d824 */ /* 0x100fe400078e0a27 */
[--C-:B------:R-:W-:Y:S01]  /*a760*/  @!P3 IMAD.IADD R93, R93, 0x1, -R39.reuse ;  /* 0x000000015d5db824 */ /* 0x100fe200078e0a27 */
[----:B------:R-:W-:Y:S01]  /*a770*/  ISETP.GE.AND P3, PT, R154, RZ, PT ;  /* 0x000000ff9a00720c */ /* 0x000fe20003f66270 */
[--C-:B------:R-:W-:Y:S01]  /*a780*/  @!P2 IMAD.IADD R51, R51, 0x1, -R39.reuse ;  /* 0x000000013333a824 */ /* 0x100fe200078e0a27 */
[----:B------:R-:W-:Y:S01]  /*a790*/  ISETP.GE.AND P2, PT, R151, RZ, PT ;  /* 0x000000ff9700720c */ /* 0x000fe20003f46270 */
[----:B------:R-:W-:Y:S01]  /*a7a0*/  @!P0 IMAD.MOV R62, RZ, RZ, -R62 ;  /* 0x000000ffff3e8224 */ /* 0x000fe200078e0a3e */
[----:B------:R-:W-:Y:S01]  /*a7b0*/  ISETP.GT.U32.AND P0, PT, R39, R97, PT ;  /* 0x000000612700720c */ /* 0x000fe20003f04070 */
[----:B------:R-:W-:Y:S02]  /*a7c0*/  @!P6 IMAD.IADD R89, R89, 0x1, -R39 ;  /* 0x000000015959e824 */ /* 0x000fe400078e0a27 */
[----:B------:R-:W-:Y:S01]  /*a7d0*/  @!P4 IMAD.MOV R70, RZ, RZ, -R70 ;  /* 0x000000ffff46c224 */ /* 0x000fe200078e0a46 */
[----:B------:R-:W-:-:S02]  /*a7e0*/  ISETP.GT.U32.AND P4, PT, R39, R51, PT ;  /* 0x000000332700720c */ /* 0x000fc40003f84070 */
[----:B------:R-:W-:-:S03]  /*a7f0*/  ISETP.GT.U32.AND P6, PT, R39, R89, PT ;  /* 0x000000592700720c */ /* 0x000fc60003fc4070 */
[----:B------:R-:W-:Y:S01]  /*a800*/  @!P3 IMAD.MOV R54, RZ, RZ, -R54 ;  /* 0x000000ffff36b224 */ /* 0x000fe200078e0a36 */
[C---:B------:R-:W-:Y:S01]  /*a810*/  ISETP.GT.U32.AND P3, PT, R39.reuse, R85, PT ;  /* 0x000000552700720c */ /* 0x040fe20003f64070 */
[----:B------:R-:W-:Y:S01]  /*a820*/  @!P2 IMAD.MOV R66, RZ, RZ, -R66 ;  /* 0x000000ffff42a224 */ /* 0x000fe200078e0a42 */
[----:B------:R-:W-:Y:S01]  /*a830*/  ISETP.GT.U32.AND P2, PT, R39, R48, PT ;  /* 0x000000302700720c */ /* 0x000fe20003f44070 */
[--C-:B------:R-:W-:Y:S01]  /*a840*/  @!P0 IMAD.IADD R97, R97, 0x1, -R39.reuse ;  /* 0x0000000161618824 */ /* 0x100fe200078e0a27 */
[----:B------:R-:W-:Y:S02]  /*a850*/  ISETP.GT.U32.AND P0, PT, R39, R73, PT ;  /* 0x000000492700720c */ /* 0x000fe40003f04070 */
[----:B------:R-:W-:Y:S01]  /*a860*/  ISETP.GE.AND P5, PT, R153, RZ, PT ;  /* 0x000000ff9900720c */ /* 0x000fe20003fa6270 */
[--C-:B------:R-:W-:Y:S02]  /*a870*/  @!P4 IMAD.IADD R51, R51, 0x1, -R39.reuse ;  /* 0x000000013333c824 */ /* 0x100fe400078e0a27 */
[----:B------:R-:W-:Y:S01]  /*a880*/  @!P6 IMAD.IADD R89, R89, 0x1, -R39 ;  /* 0x000000015959e824 */ /* 0x000fe200078e0a27 */
[----:B------:R-:W-:-:S02]  /*a890*/  ISETP.GT.U32.AND P6, PT, R39, R69, PT ;  /* 0x000000452700720c */ /* 0x000fc40003fc4070 */
        /* <DEDUP_REMOVED lines=8> */
[----:B------:R-:W-:-:S03]  /*a920*/  ISETP.GT.U32.AND P5, PT, R39, R93, PT ;  /* 0x0000005d2700720c */ /* 0x000fc60003fa4070 */
[--C-:B------:R-:W-:Y:S01]  /*a930*/  @!P6 IMAD.IADD R69, R69, 0x1, -R39.reuse ;  /* 0x000000014545e824 */ /* 0x100fe200078e0a27 */
[----:B------:R-:W-:Y:S01]  /*a940*/  ISETP.GT.U32.AND P6, PT, R39, R85, PT ;  /* 0x000000552700720c */ /* 0x000fe20003fc4070 */
[----:B------:R-:W-:Y:S01]  /*a950*/  @!P4 IMAD.IADD R81, R81, 0x1, -R39 ;  /* 0x000000015151c824 */ /* 0x000fe200078e0a27 */
[----:B------:R-:W-:Y:S01]  /*a960*/  ISETP.GE.AND P4, PT, R160, RZ, PT ;  /* 0x000000ffa000720c */ /* 0x000fe20003f86270 */
[----:B------:R-:W-:-:S03]  /*a970*/  @!P3 IMAD.MOV R48, RZ, RZ, -R48 ;  /* 0x000000ffff30b224 */ /* 0x000fc600078e0a30 */
[----:B------:R-:W-:Y:S01]  /*a980*/  ISETP.GT.U32.AND P3, PT, R39, R81, PT ;  /* 0x000000512700720c */ /* 0x000fe20003f64070 */
[----:B------:R-:W-:Y:S01]  /*a990*/  @!P2 IMAD.IADD R77, R77, 0x1, -R39 ;  /* 0x000000014d4da824 */ /* 0x000fe200078e0a27 */
[----:B------:R-:W-:Y:S01]  /*a9a0*/  ISETP.GE.AND P2, PT, R161, RZ, PT ;  /* 0x000000ffa100720c */ /* 0x000fe20003f46270 */
[----:B------:R-:W-:Y:S01]  /*a9b0*/  @!P0 IMAD.MOV R89, RZ, RZ, -R89 ;  /* 0x000000ffff598224 */ /* 0x000fe200078e0a59 */
[----:B------:R-:W-:Y:S01]  /*a9c0*/  ISETP.GT.U32.AND P0, PT, R39, R65, PT ;  /* 0x000000412700720c */ /* 0x000fe20003f04070 */
[--C-:B------:R-:W-:Y:S01]  /*a9d0*/  @!P5 IMAD.IADD R93, R93, 0x1, -R39.reuse ;  /* 0x000000015d5dd824 */ /* 0x100fe200078e0a27 */
[----:B------:R-:W-:Y:S01]  /*a9e0*/  ISETP.GE.AND P5, PT, R155, RZ, PT ;  /* 0x000000ff9b00720c */ /* 0x000fe20003fa6270 */
[----:B------:R-:W-:Y:S01]  /*a9f0*/  @!P6 IMAD.IADD R85, R85, 0x1, -R39 ;  /* 0x000000015555e824 */ /* 0x000fe200078e0a27 */
[C---:B------:R-:W-:Y:S01]  /*aa00*/  ISETP.GT.U32.AND P6, PT, R39.reuse, R61, PT ;  /* 0x0000003d2700720c */ /* 0x040fe20003fc4070 */
[----:B------:R-:W-:Y:S01]  /*aa10*/  @!P4 IMAD.MOV R97, RZ, RZ, -R97 ;  /* 0x000000ffff61c224 */ /* 0x000fe200078e0a61 */
[----:B------:R-:W-:-:S03]  /*aa20*/  ISETP.GT.U32.AND P4, PT, R39, R77, PT ;  /* 0x0000004d2700720c */ /* 0x000fc60003f84070 */
[----:B------:R-:W-:Y:S01]  /*aa30*/  @!P3 IMAD.IADD R81, R81, 0x1, -R39 ;  /* 0x000000015151b824 */ /* 0x000fe200078e0a27 */
[C---:B------:R-:W-:Y:S01]  /*aa40*/  ISETP.GT.U32.AND P3, PT, R39.reuse, R57, PT ;  /* 0x000000392700720c */ /* 0x040fe20003f64070 */
[----:B------:R-:W-:Y:S01]  /*aa50*/  @!P2 IMAD.MOV R93, RZ, RZ, -R93 ;  /* 0x000000ffff5da224 */ /* 0x000fe200078e0a5d */
[----:B------:R-:W-:Y:S01]  /*aa60*/  ISETP.GT.U32.AND P2, PT, R39, R69, PT ;  /* 0x000000452700720c */ /* 0x000fe20003f44070 */
[----:B------:R-:W-:Y:S01]  /*aa70*/  @!P0 IMAD.IADD R65, R65, 0x1, -R39 ;  /* 0x0000000141418824 */ /* 0x000fe200078e0a27 */
[----:B------:R-:W-:Y:S01]  /*aa80*/  ISETP.GE.AND P0, PT, R116, RZ, PT ;  /* 0x000000ff7400720c */ /* 0x000fe20003f06270 */
[----:B------:R-:W-:Y:S01]  /*aa90*/  @!P5 IMAD.MOV R51, RZ, RZ, -R51 ;  /* 0x000000ffff33d224 */ /* 0x000fe200078e0a33 */
[----:B------:R-:W-:Y:S01]  /*aaa0*/  ISETP.GT.U32.AND P5, PT, R39, R73, PT ;  /* 0x000000492700720c */ /* 0x000fe20003fa4070 */
[----:B------:R-:W-:Y:S01]  /*aab0*/  @!P6 IMAD.IADD R61, R61, 0x1, -R39 ;  /* 0x000000013d3de824 */ /* 0x000fe200078e0a27 */
[----:B------:R-:W-:Y:S01]  /*aac0*/  ISETP.GE.AND P6, PT, R115, RZ, PT ;  /* 0x000000ff7300720c */ /* 0x000fe20003fc6270 */
[----:B------:R-:W-:-:S02]  /*aad0*/  VIADD R149, R0, 0x1c ;  /* 0x0000001c00957836 */ /* 0x000fc40000000000 */
[--C-:B------:R-:W-:Y:S01]  /*aae0*/  @!P4 IMAD.IADD R77, R77, 0x1, -R39.reuse ;  /* 0x000000014d4dc824 */ /* 0x100fe200078e0a27 */
[----:B------:R-:W-:Y:S01]  /*aaf0*/  ISETP.GT.U32.AND P4, PT, R39, R31, PT ;  /* 0x0000001f2700720c */ /* 0x000fe20003f84070 */
[--C-:B------:R-:W-:Y:S01]  /*ab00*/  @!P3 IMAD.IADD R57, R57, 0x1, -R39.reuse ;  /* 0x000000013939b824 */ /* 0x100fe200078e0a27 */
[----:B------:R-:W-:Y:S01]  /*ab10*/  ISETP.GE.AND P3, PT, R114, RZ, PT ;  /* 0x000000ff7200720c */ /* 0x000fe20003f66270 */
[----:B------:R-:W-:Y:S01]  /*ab20*/  @!P2 IMAD.IADD R69, R69, 0x1, -R39 ;  /* 0x000000014545a824 */ /* 0x000fe200078e0a27 */
[----:B------:R-:W-:Y:S01]  /*ab30*/  IABS R41, R149 ;  /* 0x0000009500297213 */ /* 0x000fe20000000000 */
[----:B------:R-:W-:Y:S01]  /*ab40*/  @!P0 IMAD.MOV R77, RZ, RZ, -R77 ;  /* 0x000000ffff4d8224 */ /* 0x000fe200078e0a4d */
[----:B------:R-:W-:Y:S01]  /*ab50*/  ISETP.GE.AND P2, PT, R117, RZ, PT ;  /* 0x000000ff7500720c */ /* 0x000fe20003f46270 */
[----:B------:R-:W-:Y:S01]  /*ab60*/  @!P5 IMAD.IADD R73, R73, 0x1, -R39 ;  /* 0x000000014949d824 */ /* 0x000fe200078e0a27 */
[----:B------:R-:W-:Y:S01]  /*ab70*/  ISETP.GT.U32.AND P0, PT, R39, R57, PT ;  /* 0x000000392700720c */ /* 0x000fe20003f04070 */
[----:B------:R-:W-:-:S02]  /*ab80*/  VIADD R120, R0, 0x24 ;  /* 0x0000002400787836 */ /* 0x000fc40000000000 */
[----:B------:R-:W-:-:S04]  /*ab90*/  IMAD.HI.U32 R32, R40, R41, RZ ;  /* 0x0000002928207227 */ /* 0x000fc800078e00ff */
[----:B------:R-:W-:Y:S01]  /*aba0*/  @!P6 IMAD.MOV R73, RZ, RZ, -R73 ;  /* 0x000000ffff49e224 */ /* 0x000fe200078e0a49 */
[----:B------:R-:W-:Y:S01]  /*abb0*/  ISETP.GT.U32.AND P6, PT, R39, R30, PT ;  /* 0x0000001e2700720c */ /* 0x000fe20003fc4070 */
[----:B------:R-:W-:Y:S01]  /*abc0*/  IMAD.MOV R32, RZ, RZ, -R32 ;  /* 0x000000ffff207224 */ /* 0x000fe200078e0a20 */
[----:B------:R-:W-:Y:S01]  /*abd0*/  IABS R34, R120 ;  /* 0x0000007800227213 */ /* 0x000fe20000000000 */
[----:B------:R-:W-:Y:S01]  /*abe0*/  @!P4 IMAD.IADD R31, R31, 0x1, -R39 ;  /* 0x000000011f1fc824 */ /* 0x000fe200078e0a27 */
[C---:B------:R-:W-:Y:S01]  /*abf0*/  ISETP.GT.U32.AND P4, PT, R39.reuse, R61, PT ;  /* 0x0000003d2700720c */ /* 0x040fe20003f84070 */
[----:B------:R-:W-:Y:S01]  /*ac00*/  @!P3 IMAD.MOV R69, RZ, RZ, -R69 ;  /* 0x000000ffff45b224 */ /* 0x000fe200078e0a45 */
[C---:B------:R-:W-:Y:S01]  /*ac10*/  ISETP.GT.U32.AND P3, PT, R39.reuse, R28, PT ;  /* 0x0000001c2700720c */ /* 0x040fe20003f64070 */
[----:B------:R-:W-:Y:S02]  /*ac20*/  IMAD R41, R39, R32, R41 ;  /* 0x0000002027297224 */ /* 0x000fe400078e0229 */
[----:B------:R-:W-:-:S04]  /*ac30*/  IMAD.HI.U32 R32, R40, R34, RZ ;  /* 0x0000002228207227 */ /* 0x000fc800078e00ff */
[----:B------:R-:W-:Y:S01]  /*ac40*/  @!P2 IMAD.MOV R81, RZ, RZ, -R81 ;  /* 0x000000ffff51a224 */ /* 0x000fe200078e0a51 */
[----:B------:R-:W-:Y:S01]  /*ac50*/  ISETP.GT.U32.AND P2, PT, R39, R31, PT ;  /* 0x0000001f2700720c */ /* 0x000fe20003f44070 */
[--C-:B------:R-:W-:Y:S01]  /*ac60*/  @!P0 IMAD.IADD R57, R57, 0x1, -R39.reuse ;  /* 0x0000000139398824 */ /* 0x100fe200078e0a27 */
[----:B------:R-:W-:Y:S01]  /*ac70*/  ISETP.GE.AND P0, PT, R109, RZ, PT ;  /* 0x000000ff6d00720c */ /* 0x000fe20003f06270 */
[----:B------:R-:W-:Y:S01]  /*ac80*/  IMAD.MOV R32, RZ, RZ, -R32 ;  /* 0x000000ffff207224 */ /* 0x000fe200078e0a20 */
[----:B------:R-:W-:Y:S01]  /*ac90*/  IABS R33, R13 ;  /* 0x0000000d00217213 */ /* 0x000fe20000000000 */
[----:B------:R-:W-:Y:S02]  /*aca0*/  IMAD.MOV.U32 R162, RZ, RZ, R106 ;  /* 0x000000ffffa27224 */ /* 0x000fe400078e006a */
[----:B------:R-:W-:Y:S01]  /*acb0*/  @!P6 IMAD.IADD R30, R30, 0x1, -R39 ;  /* 0x000000011e1ee824 */ /* 0x000fe200078e0a27 */
[----:B------:R-:W-:Y:S01]  /*acc0*/  ISETP.GE.AND P6, PT, R4, RZ, PT ;  /* 0x000000ff0400720c */ /* 0x000fe20003fc6270 */
[----:B------:R-:W-:Y:S01]  /*acd0*/  IMAD R34, R39, R32, R34 ;  /* 0x0000002027227224 */ /* 0x000fe200078e0222 */
[----:B------:R-:W-:Y:S01]  /*ace0*/  ISETP.GE.AND P5, PT, R162, RZ, PT ;  /* 0x000000ffa200720c */ /* 0x000fe20003fa6270 */
[----:B------:R-:W-:-:S04]  /*acf0*/  IMAD.HI.U32 R32, R40, R33, RZ ;  /* 0x0000002128207227 */ /* 0x000fc800078e00ff */
[--C-:B------:R-:W-:Y:S02]  /*ad00*/  @!P4 IMAD.IADD R61, R61, 0x1, -R39.reuse ;  /* 0x000000013d3dc824 */ /* 0x100fe400078e0a27 */
[--C-:B------:R-:W-:Y:S01]  /*ad10*/  @!P3 IMAD.IADD R28, R28, 0x1, -R39.reuse ;  /* 0x000000011c1cb824 */ /* 0x100fe200078e0a27 */
[----:B------:R-:W-:Y:S01]  /*ad20*/  STL [R1+0x8d0], R149 ;  /* 0x0008d09501007387 */ /* 0x000fe20000100800 */
[----:B------:R-:W-:Y:S01]  /*ad30*/  IMAD.MOV R32, RZ, RZ, -R32 ;  /* 0x000000ffff207224 */ /* 0x000fe200078e0a20 */
[----:B------:R-:W-:Y:S01]  /*ad40*/  ISETP.GT.U32.AND P3, PT, R39, R30, PT ;  /* 0x0000001e2700720c */ /* 0x000fe20003f64070 */
[----:B------:R-:W-:Y:S01]  /*ad50*/  @!P2 IMAD.IADD R31, R31, 0x1, -R39 ;  /* 0x000000011f1fa824 */ /* 0x000fe200078e0a27 */
[----:B------:R-:W-:Y:S01]  /*ad60*/  STL [R1+0xba4], R149 ;  /* 0x000ba49501007387 */ /* 0x000fe20000100800 */
[----:B------:R-:W-:Y:S01]  /*ad70*/  @!P0 IMAD.MOV R61, RZ, RZ, -R61 ;  /* 0x000000ffff3d8224 */ /* 0x000fe200078e0a3d */
[----:B------:R-:W-:Y:S02]  /*ad80*/  ISETP.GE.AND P2, PT, R108, RZ, PT ;  /* 0x000000ff6c00720c */ /* 0x000fe40003f46270 */
[C---:B------:R-:W-:Y:S01]  /*ad90*/  ISETP.GT.U32.AND P0, PT, R39.reuse, R28, PT ;  /* 0x0000001c2700720c */ /* 0x040fe20003f04070 */
[----:B------:R-:W-:Y:S01]  /*ada0*/  STL [R1+0xba8], R41 ;  /* 0x000ba82901007387 */ /* 0x000fe20000100800 */
[----:B------:R-:W-:-:S03]  /*adb0*/  IMAD R33, R39, R32, R33 ;  /* 0x0000002027217224 */ /* 0x000fc600078e0221 */
[----:B------:R-:W-:Y:S01]  /*adc0*/  STL [R1+0x8c0], R120 ;  /* 0x0008c07801007387 */ /* 0x000fe20000100800 */
[----:B------:R-:W-:Y:S01]  /*add0*/  @!P6 IMAD.MOV R31, RZ, RZ, -R31 ;  /* 0x000000ffff1fe224 */ /* 0x000fe200078e0a1f */
[----:B------:R-:W-:Y:S02]  /*ade0*/  ISETP.GE.AND P6, PT, R2, RZ, PT ;  /* 0x000000ff0200720c */ /* 0x000fe40003fc6270 */
[----:B------:R-:W-:Y:S01]  /*adf0*/  STL [R1+0xbac], R120 ;  /* 0x000bac7801007387 */ /* 0x000fe20000100800 */
[----:B------:R-:W-:-:S03]  /*ae00*/  IABS R32, R22 ;  /* 0x0000001600207213 */ /* 0x000fc60000000000 */
[----:B------:R-:W-:Y:S01]  /*ae10*/  STL [R1+0xbb0], R34 ;  /* 0x000bb02201007387 */ /* 0x000fe20000100800 */
[----:B------:R-:W-:-:S03]  /*ae20*/  @!P5 IMAD.MOV R85, RZ, RZ, -R85 ;  /* 0x000000ffff55d224 */ /* 0x000fc600078e0a55 */
[----:B------:R-:W-:Y:S01]  /*ae30*/  STL [R1+0x8cc], R13 ;  /* 0x0008cc0d01007387 */ /* 0x000fe20000100800 */
[----:B------:R-:W-:-:S03]  /*ae40*/  ISETP.GT.U32.AND P5, PT, R39, R65, PT ;  /* 0x000000412700720c */ /* 0x000fc60003fa4070 */
[----:B------:R-:W-:Y:S04]  /*ae50*/  STL [R1+0xbb4], R13 ;  /* 0x000bb40d01007387 */ /* 0x000fe80000100800 */
[----:B------:R-:W-:Y:S04]  /*ae60*/  STL [R1+0xbb8], R33 ;  /* 0x000bb82101007387 */ /* 0x000fe80000100800 */
[----:B------:R2:W-:Y:S01]  /*ae70*/  STL [R1+0xbbc], R0 ;  /* 0x000bbc0001007387 */ /* 0x0005e20000100800 */
[----:B------:R-:W-:Y:S01]  /*ae80*/  IMAD.HI.U32 R106, R40, R32, RZ ;  /* 0x00000020286a7227 */ /* 0x000fe200078e00ff */
[----:B------:R-:W-:-:S03]  /*ae90*/  LOP3.LUT R5, RZ, R29, RZ, 0x33, !PT ;  /* 0x0000001dff057212 */ /* 0x000fc600078e33ff */
[----:B------:R-:W-:Y:S02]  /*aea0*/  @!P2 IMAD.MOV R57, RZ, RZ, -R57 ;  /* 0x000000ffff39a224 */ /* 0x000fe400078e0a39 */
[----:B--2---:R-:W-:Y:S01]  /*aeb0*/  VIADD R0, R12, 0x7f ;  /* 0x0000007f0c007836 */ /* 0x004fe20000000000 */
[----:B------:R-:W-:Y:S01]  /*aec0*/  ISETP.GE.AND P2, PT, R3, RZ, PT ;  /* 0x000000ff0300720c */ /* 0x000fe20003f46270 */
[--C-:B------:R-:W-:Y:S01]  /*aed0*/  @!P3 IMAD.IADD R30, R30, 0x1, -R39.reuse ;  /* 0x000000011e1eb824 */ /* 0x100fe200078e0a27 */
[----:B------:R-:W-:Y:S01]  /*aee0*/  ISETP.NE.AND P3, PT, R29, RZ, PT ;  /* 0x000000ff1d00720c */ /* 0x000fe20003f65270 */
[--C-:B------:R-:W-:Y:S01]  /*aef0*/  @!P0 IMAD.IADD R28, R28, 0x1, -R39.reuse ;  /* 0x000000011c1c8824 */ /* 0x100fe200078e0a27 */
[----:B------:R-:W-:Y:S01]  /*af00*/  ISETP.GT.AND P0, PT, R0, 0x7f, PT ;  /* 0x0000007f0000780c */ /* 0x000fe20003f04270 */
[----:B------:R-:W-:Y:S01]  /*af10*/  IMAD.MOV R106, RZ, RZ, -R106 ;  /* 0x000000ffff6a7224 */ /* 0x000fe200078e0a6a */
[----:B------:R-:W-:Y:S01]  /*af20*/  SEL R103, R5, R103, !P3 ;  /* 0x0000006705677207 */ /* 0x000fe20005800000 */
[----:B------:R-:W-:Y:S01]  /*af30*/  @!P6 IMAD.MOV R28, RZ, RZ, -R28 ;  /* 0x000000ffff1ce224 */ /* 0x000fe200078e0a1c */
[----:B------:R-:W-:Y:S01]  /*af40*/  ISETP.LT.AND P0, PT, R107, R12, P0 ;  /* 0x0000000c6b00720c */ /* 0x000fe20000701270 */
[----:B------:R-:W-:Y:S01]  /*af50*/  IMAD R32, R39, R106, R32 ;  /* 0x0000006a27207224 */ /* 0x000fe200078e0220 */
[----:B------:R-:W-:Y:S01]  /*af60*/  SEL R107, R5, R46, !P3 ;  /* 0x0000002e056b7207 */ /* 0x000fe20005800000 */
[----:B------:R-:W-:Y:S01]  /*af70*/  @!P5 IMAD.IADD R65, R65, 0x1, -R39 ;  /* 0x000000014141d824 */ /* 0x000fe200078e0a27 */
[----:B------:R-:W-:Y:S01]  /*af80*/  STL [R1+0x8c8], R22 ;  /* 0x0008c81601007387 */ /* 0x000fe20000100800 */
[----:B------:R-:W-:Y:S01]  /*af90*/  ISETP.GE.AND P5, PT, R113, RZ, PT ;  /* 0x000000ff7100720c */ /* 0x000fe20003fa6270 */
[----:B------:R-:W-:Y:S01]  /*afa0*/  IMAD R103, R103, UR11, RZ ;  /* 0x0000000b67677c24 */ /* 0x000fe2000f8e02ff */
[C---:B------:R-:W-:Y:S01]  /*afb0*/  SEL R116, R5.reuse, R28, !P3 ;  /* 0x0000001c05747207 */ /* 0x040fe20005800000 */
[----:B------:R-:W-:Y:S01]  /*afc0*/  STL [R1+0xbc0], R22 ;  /* 0x000bc01601007387 */ /* 0x000fe20000100800 */
[----:B------:R-:W-:Y:S01]  /*afd0*/  SEL R96, R5, R96, !P3 ;  /* 0x0000006005607207 */ /* 0x000fe20005800000 */
[----:B------:R-:W-:Y:S01]  /*afe0*/  IMAD R28, R107, UR11, RZ ;  /* 0x0000000b6b1c7c24 */ /* 0x000fe2000f8e02ff */
[C---:B------:R-:W-:Y:S01]  /*aff0*/  SEL R29, R5.reuse, R100, !P3 ;  /* 0x00000064051d7207 */ /* 0x040fe20005800000 */
[----:B------:R-:W-:Y:S01]  /*b000*/  STL [R1+0xbc4], R40 ;  /* 0x000bc42801007387 */ /* 0x000fe20000100800 */
[----:B------:R-:W-:Y:S01]  /*b010*/  VIADD R106, R12, 0xffffffa8 ;  /* 0xffffffa80c6a7836 */ /* 0x000fe20000000000 */
[----:B------:R-:W-:-:S02]  /*b020*/  SEL R92, R5, R92, !P3 ;  /* 0x0000005c055c7207 */ /* 0x000fc40005800000 */
[----:B------:R-:W-:Y:S01]  /*b030*/  STL [R1+0xbc8], R32 ;  /* 0x000bc82001007387 */ /* 0x000fe20000100800 */
[C---:B------:R-:W-:Y:S01]  /*b040*/  SEL R99, R5.reuse, R99, !P3 ;  /* 0x0000006305637207 */ /* 0x040fe20005800000 */
[----:B------:R-:W-:Y:S01]  /*b050*/  @!P2 IMAD.MOV R30, RZ, RZ, -R30 ;  /* 0x000000ffff1ea224 */ /* 0x000fe200078e0a1e */
[----:B------:R-:W-:Y:S01]  /*b060*/  SEL R95, R5, R95, !P3 ;  /* 0x0000005f055f7207 */ /* 0x000fe20005800000 */
[----:B------:R-:W-:Y:S01]  /*b070*/  STL [R1+0xbcc], R12 ;  /* 0x000bcc0c01007387 */ /* 0x000fe20000100800 */
[----:B------:R-:W-:-:S03]  /*b080*/  IADD3 R26, P2, PT, R103, R38, RZ ;  /* 0x00000026671a7210 */ /* 0x000fc60007f5e0ff */
[----:B------:R-:W-:Y:S01]  /*b090*/  STL [R1+0xbd0], R5 ;  /* 0x000bd00501007387 */ /* 0x000fe20000100800 */
[----:B------:R-:W-:Y:S01]  /*b0a0*/  IADD3 R0, P6, PT, R28, R38, RZ ;  /* 0x000000261c007210 */ /* 0x000fe20007fde0ff */
[----:B------:R-:W-:Y:S01]  /*b0b0*/  IMAD R29, R29, UR5, RZ ;  /* 0x000000051d1d7c24 */ /* 0x000fe2000f8e02ff */
[----:B------:R-:W-:Y:S01]  /*b0c0*/  ISETP.GE.U32.AND P4, PT, R106, 0x7fffff29, PT ;  /* 0x7fffff296a00780c */ /* 0x000fe20003f86070 */
[----:B------:R-:W-:Y:S01]  /*b0d0*/  STL [R1+0xbd4], R107 ;  /* 0x000bd46b01007387 */ /* 0x000fe20000100800 */
[C---:B------:R-:W-:Y:S01]  /*b0e0*/  VIADD R106, R12.reuse, 0xffffffa0 ;  /* 0xffffffa00c6a7836 */ /* 0x040fe20000000000 */
[C---:B------:R-:W-:Y:S01]  /*b0f0*/  SEL R109, R5.reuse, R101, !P3 ;  /* 0x00000065056d7207 */ /* 0x040fe20005800000 */
[----:B------:R-:W-:Y:S01]  /*b100*/  @!P5 IMAD.MOV R65, RZ, RZ, -R65 ;  /* 0x000000ffff41d224 */ /* 0x000fe200078e0a41 */
[----:B------:R-:W-:Y:S01]  /*b110*/  STL [R1+0xbd8], R96 ;  /* 0x000bd86001007387 */ /* 0x000fe20000100800 */
[C---:B------:R-:W-:Y:S01]  /*b120*/  SEL R101, R5.reuse, R43, !P3 ;  /* 0x0000002b05657207 */ /* 0x040fe20005800000 */
[----:B------:R-:W-:Y:S01]  /*b130*/  VIADD R117, R12, 0xffffff98 ;  /* 0xffffff980c757836 */ /* 0x000fe20000000000 */
[C---:B------:R-:W-:Y:S01]  /*b140*/  SEL R115, R5.reuse, R30, !P3 ;  /* 0x0000001e05737207 */ /* 0x040fe20005800000 */
[----:B------:R-:W-:Y:S01]  /*b150*/  STL [R1+0xbdc], R92 ;  /* 0x000bdc5c01007387 */ /* 0x000fe20000100800 */
[----:B------:R-:W-:Y:S01]  /*b160*/  SEL R43, R5, R88, !P3 ;  /* 0x00000058052b7207 */ /* 0x000fe20005800000 */
[----:B------:R-:W-:Y:S01]  /*b170*/  IMAD R30, R96, UR16, RZ ;  /* 0x00000010601e7c24 */ /* 0x000fe2000f8e02ff */
[----:B------:R-:W-:Y:S01]  /*b180*/  LEA.HI.X.SX32 R42, R103, R35, 0x1, P2 ;  /* 0x00000023672a7211 */ /* 0x000fe200010f0eff */
[----:B------:R-:W-:Y:S01]  /*b190*/  STL [R1+0xbe0], R99 ;  /* 0x000be06301007387 */ /* 0x000fe20000100800 */
[----:B------:R-:W-:Y:S01]  /*b1a0*/  SEL R113, R5, R102, !P3 ;  /* 0x0000006605717207 */ /* 0x000fe20005800000 */
[----:B------:R-:W2:Y:S02]  /*b1b0*/  LDCU UR5, c[0x0][0x3b0] ;  /* 0x00007600ff0577ac */ /* 0x000ea40008000800 */
[----:B------:R-:W-:Y:S01]  /*b1c0*/  STL [R1+0xbe4], R95 ;  /* 0x000be45f01007387 */ /* 0x000fe20000100800 */
[----:B------:R-:W-:-:S03]  /*b1d0*/  ISETP.GE.U32.AND P5, PT, R106, 0x7fffff21, PT ;  /* 0x7fffff216a00780c */ /* 0x000fc60003fa6070 */
[----:B------:R-:W-:Y:S01]  /*b1e0*/  STL [R1+0x128], R26 ;  /* 0x0001281a01007387 */ /* 0x000fe20000100800 */
[----:B------:R-:W-:-:S03]  /*b1f0*/  SEL R102, R5, R44, !P3 ;  /* 0x0000002c05667207 */ /* 0x000fc60005800000 */
[----:B------:R3:W-:Y:S01]  /*b200*/  STL [R1+0x168], R0 ;  /* 0x0001680001007387 */ /* 0x0007e20000100800 */
[----:B------:R-:W-:Y:S01]  /*b210*/  SEL R100, R5, R57, !P3 ;  /* 0x0000003905647207 */ /* 0x000fe20005800000 */
[----:B------:R-:W-:Y:S01]  /*b220*/  IMAD R57, R95, UR17, RZ ;  /* 0x000000115f397c24 */ /* 0x000fe2000f8e02ff */
[C---:B------:R-:W-:Y:S01]  /*b230*/  SEL R114, R5.reuse, R31, !P3 ;  /* 0x0000001f05727207 */ /* 0x040fe20005800000 */
[----:B------:R-:W-:Y:S01]  /*b240*/  IMAD R31, R92, UR21, RZ ;  /* 0x000000155c1f7c24 */ /* 0x000fe2000f8e02ff */
[----:B------:R-:W-:Y:S01]  /*b250*/  SEL R106, R5, R45, !P3 ;  /* 0x0000002d056a7207 */ /* 0x000fe20005800000 */
[----:B------:R-:W-:Y:S01]  /*b260*/  IMAD R43, R43, UR25, RZ ;  /* 0x000000192b2b7c24 */ /* 0x000fe2000f8e02ff */
[----:B------:R-:W-:Y:S02]  /*b270*/  SEL R44, R5, R84, !P3 ;  /* 0x00000054052c7207 */ /* 0x000fe40005800000 */
[----:B---3--:R-:W-:Y:S01]  /*b280*/  IADD3 R0, P2, PT, R29, R38, RZ ;  /* 0x000000261d007210 */ /* 0x008fe20007f5e0ff */
[----:B------:R3:W-:Y:S01]  /*b290*/  STL [R1+0xbe8], R103 ;  /* 0x000be86701007387 */ /* 0x0007e20000100800 */
[----:B------:R-:W-:-:S02]  /*b2a0*/  LEA.HI.X.SX32 R2, R28, R35, 0x1, P6 ;  /* 0x000000231c027211 */ /* 0x000fc400030f0eff */
[C---:B------:R-:W-:Y:S01]  /*b2b0*/  SEL R45, R5.reuse, R80, !P3 ;  /* 0x00000050052d7207 */ /* 0x040fe20005800000 */
[----:B------:R-:W-:Y:S01]  /*b2c0*/  STL [R1+0x124], R42 ;  /* 0x0001242a01007387 */ /* 0x000fe20000100800 */
[----:B------:R-:W-:Y:S01]  /*b2d0*/  IADD3 R95, P6, PT, R30, R38, RZ ;  /* 0x000000261e5f7210 */ /* 0x000fe20007fde0ff */
[----:B------:R-:W-:Y:S02]  /*b2e0*/  IMAD R44, R44, UR29, RZ ;  /* 0x0000001d2c2c7c24 */ /* 0x000fe4000f8e02ff */
[----:B------:R4:W-:Y:S01]  /*b2f0*/  STL [R1+0x1a8], R0 ;  /* 0x0001a80001007387 */ /* 0x0009e20000100800 */
[----:B------:R-:W-:Y:S01]  /*b300*/  SEL R108, R5, R47, !P3 ;  /* 0x0000002f056c7207 */ /* 0x000fe20005800000 */
[----:B------:R-:W-:Y:S01]  /*b310*/  IMAD R45, R45, UR33, RZ ;  /* 0x000000212d2d7c24 */ /* 0x000fe2000f8e02ff */
[----:B------:R-:W-:Y:S02]  /*b320*/  SEL R46, R5, R76, !P3 ;  /* 0x0000004c052e7207 */ /* 0x000fe40005800000 */
[----:B---3--:R-:W-:-:S02]  /*b330*/  LEA.HI.X.SX32 R103, R30, R35, 0x1, P6 ;  /* 0x000000231e677211 */ /* 0x008fc400030f0eff */
[----:B------:R-:W-:Y:S02]  /*b340*/  SEL R47, R5, R72, !P3 ;  /* 0x00000048052f7207 */ /* 0x000fe40005800000 */
[-C--:B----4-:R-:W-:Y:S02]  /*b350*/  LEA.HI.X.SX32 R0, R29, R35.reuse, 0x1, P2 ;  /* 0x000000231d007211 */ /* 0x090fe400010f0eff */
[-C--:B------:R-:W-:Y:S02]  /*b360*/  IADD3 R92, P2, PT, R31, R38.reuse, RZ ;  /* 0x000000261f5c7210 */ /* 0x080fe40007f5e0ff */
[----:B------:R-:W-:Y:S02]  /*b370*/  IADD3 R107, P6, PT, R43, R38, RZ ;  /* 0x000000262b6b7210 */ /* 0x000fe40007fde0ff */
[----:B------:R-:W-:Y:S01]  /*b380*/  SEL R80, R5, R54, !P3 ;  /* 0x0000003605507207 */ /* 0x000fe20005800000 */
[----:B------:R-:W-:Y:S01]  /*b390*/  IMAD R54, R99, UR12, RZ ;  /* 0x0000000c63367c24 */ /* 0x000fe2000f8e02ff */
[----:B------:R-:W-:Y:S01]  /*b3a0*/  SEL R72, R5, R68, !P3 ;  /* 0x0000004405487207 */ /* 0x000fe20005800000 */
[----:B------:R-:W-:Y:S01]  /*b3b0*/  IMAD R46, R46, UR37, RZ ;  /* 0x000000252e2e7c24 */ /* 0x000fe2000f8e02ff */
[----:B------:R-:W-:Y:S01]  /*b3c0*/  LEA.HI.X.SX32 R99, R31, R35, 0x1, P2 ;  /* 0x000000231f637211 */ /* 0x000fe200010f0eff */
[----:B------:R-:W-:Y:S01]  /*b3d0*/  IMAD R47, R47, UR41, RZ ;  /* 0x000000292f2f7c24 */ /* 0x000fe2000f8e02ff */
[----:B------:R-:W-:-:S02]  /*b3e0*/  SEL R68, R5, R64, !P3 ;  /* 0x0000004005447207 */ /* 0x000fc40005800000 */
[----:B------:R-:W-:Y:S01]  /*b3f0*/  LEA.HI.X.SX32 R96, R43, R35, 0x1, P6 ;  /* 0x000000232b607211 */ /* 0x000fe200030f0eff */
[----:B------:R-:W-:Y:S01]  /*b400*/  STL [R1+0x164], R2 ;  /* 0x0001640201007387 */ /* 0x000fe20000100800 */
[----:B------:R-:W-:Y:S02]  /*b410*/  IADD3 R12, P2, PT, R44, R38, RZ ;  /* 0x000000262c0c7210 */ /* 0x000fe40007f5e0ff */
[C---:B------:R-:W-:Y:S02]  /*b420*/  SEL R53, R5.reuse, R53, !P3 ;  /* 0x0000003505357207 */ /* 0x040fe40005800000 */
[C---:B------:R-:W-:Y:S02]  /*b430*/  SEL R91, R5.reuse, R91, !P3 ;  /* 0x0000005b055b7207 */ /* 0x040fe40005800000 */
[C---:B------:R-:W-:Y:S02]  /*b440*/  SEL R87, R5.reuse, R87, !P3 ;  /* 0x0000005705577207 */ /* 0x040fe40005800000 */
[----:B------:R-:W-:-:S02]  /*b450*/  SEL R83, R5, R83, !P3 ;  /* 0x0000005305537207 */ /* 0x000fc40005800000 */
[C---:B------:R-:W-:Y:S02]  /*b460*/  SEL R79, R5.reuse, R79, !P3 ;  /* 0x0000004f054f7207 */ /* 0x040fe40005800000 */
[C---:B------:R-:W-:Y:S02]  /*b470*/  SEL R75, R5.reuse, R75, !P3 ;  /* 0x0000004b054b7207 */ /* 0x040fe40005800000 */
        /* <DEDUP_REMOVED lines=29> */
[----:B------:R-:W-:Y:S01]  /*b650*/  SEL R61, R5, R61, !P3 ;  /* 0x0000003d053d7207 */ /* 0x000fe20005800000 */
[----:B------:R-:W-:Y:S01]  /*b660*/  IMAD R113, R113, UR11, RZ ;  /* 0x0000000b71717c24 */ /* 0x000fe2000f8e02ff */
[----:B------:R-:W-:Y:S01]  /*b670*/  SEL R64, R5, R60, !P3 ;  /* 0x0000003c05407207 */ /* 0x000fe20005800000 */
[----:B------:R-:W-:Y:S01]  /*b680*/  IMAD R106, R106, UR11, RZ ;  /* 0x0000000b6a6a7c24 */ /* 0x000fe2000f8e02ff */
[----:B------:R-:W-:Y:S01]  /*b690*/  IADD3 R40, P6, PT, R45, R38, RZ ;  /* 0x000000262d287210 */ /* 0x000fe20007fde0ff */
[----:B------:R-:W-:Y:S01]  /*b6a0*/  IMAD R109, R109, UR11, RZ ;  /* 0x0000000b6d6d7c24 */ /* 0x000fe2000f8e02ff */
[C---:B------:R-:W-:Y:S01]  /*b6b0*/  SEL R60, R5.reuse, R56, !P3 ;  /* 0x00000038053c7207 */ /* 0x040fe20005800000 */
[----:B------:R3:W-:Y:S01]  /*b6c0*/  STL [R1+0x1a4], R0 ;  /* 0x0001a40001007387 */ /* 0x0007e20000100800 */
[----:B------:R-:W-:Y:S01]  /*b6d0*/  SEL R56, R5, R50, !P3 ;  /* 0x0000003205387207 */ /* 0x000fe20005800000 */
[----:B------:R-:W-:Y:S01]  /*b6e0*/  IMAD R48, R72, UR45, RZ ;  /* 0x0000002d48307c24 */ /* 0x000fe2000f8e02ff */
[-C--:B------:R-:W-:Y:S01]  /*b6f0*/  LEA.HI.X.SX32 R5, R44, R35.reuse, 0x1, P2 ;  /* 0x000000232c057211 */ /* 0x080fe200010f0eff */
[----:B------:R-:W-:Y:S01]  /*b700*/  IMAD R49, R68, UR49, RZ ;  /* 0x0000003144317c24 */ /* 0x000fe2000f8e02ff */
[-C--:B------:R-:W-:Y:S01]  /*b710*/  LEA.HI.X.SX32 R32, R45, R35.reuse, 0x1, P6 ;  /* 0x000000232d207211 */ /* 0x080fe200030f0eff */
[----:B------:R-:W-:Y:S01]  /*b720*/  IMAD R102, R102, UR11, RZ ;  /* 0x0000000b66667c24 */ /* 0x000fe2000f8e02ff */
[CC--:B------:R-:W-:Y:S01]  /*b730*/  IADD3 R13, P6, PT, R47.reuse, R38.reuse, RZ ;  /* 0x000000262f0d7210 */ /* 0x0c0fe20007fde0ff */
[----:B------:R-:W-:Y:S01]  /*b740*/  IMAD R30, R80, UR59, RZ ;  /* 0x0000003b501e7c24 */ /* 0x000fe2000f8e02ff */
[----:B------:R-:W-:Y:S01]  /*b750*/  PRMT R23, RZ, 0x7610, R23 ;  /* 0x00007610ff177816 */ /* 0x000fe20000000017 */
[----:B------:R-:W-:Y:S01]  /*b760*/  IMAD R108, R108, UR11, RZ ;  /* 0x0000000b6c6c7c24 */ /* 0x000fe2000f8e02ff */
[-C--:B---3--:R-:W-:Y:S01]  /*b770*/  IADD3 R0, P2, PT, R46, R38.reuse, RZ ;  /* 0x000000262e007210 */ /* 0x088fe20007f5e0ff */
[----:B------:R-:W-:Y:S01]  /*b780*/  IMAD R50, R64, UR53, RZ ;  /* 0x0000003540327c24 */ /* 0x000fe2000f8e02ff */
[-C--:B------:R-:W-:Y:S01]  /*b790*/  LEA.HI.X.SX32 R33, R47, R35.reuse, 0x1, P6 ;  /* 0x000000232f217211 */ /* 0x080fe200030f0eff */
[----:B------:R-:W-:Y:S01]  /*b7a0*/  IMAD R101, R101, UR11, RZ ;  /* 0x0000000b65657c24 */ /* 0x000fe2000f8e02ff */
[-C--:B------:R-:W-:Y:S01]  /*b7b0*/  LEA.HI.X.SX32 R22, R46, R35.reuse, 0x1, P2 ;  /* 0x000000232e167211 */ /* 0x080fe200010f0eff */
[----:B------:R-:W-:Y:S01]  /*b7c0*/  IMAD R51, R60, UR57, RZ ;  /* 0x000000393c337c24 */ /* 0x000fe2000f8e02ff */
[CC--:B------:R-:W-:Y:S01]  /*b7d0*/  IADD3 R120, P2, PT, R48.reuse, R38.reuse, RZ ;  /* 0x0000002630787210 */ /* 0x0c0fe20007f5e0ff */
[----:B------:R-:W3:Y:S01]  /*b7e0*/  LDCU UR12, c[0x0][0x3b0] ;  /* 0x00007600ff0c77ac */ /* 0x000ee20008000800 */
[-C--:B------:R-:W-:Y:S01]  /*b7f0*/  IADD3 R149, P6, PT, R49, R38.reuse, RZ ;  /* 0x0000002631957210 */ /* 0x080fe20007fde0ff */
[----:B------:R-:W-:Y:S01]  /*b800*/  IMAD R53, R53, UR61, RZ ;  /* 0x0000003d35357c24 */ /* 0x000fe2000f8e02ff */
[----:B------:R-:W-:Y:S01]  /*b810*/  LEA.HI.X.SX32 R34, R48, R35, 0x1, P2 ;  /* 0x0000002330227211 */ /* 0x000fe200010f0eff */
[----:B------:R-:W-:Y:S01]  /*b820*/  IMAD R56, R56, UR65, RZ ;  /* 0x0000004138387c24 */ /* 0x000fe2000f8e02ff */
[----:B------:R-:W-:-:S02]  /*b830*/  IADD3 R105, P2, PT, R50, R38, RZ ;  /* 0x0000002632697210 */ /* 0x000fc40007f5e0ff */
[-C--:B------:R-:W-:Y:S02]  /*b840*/  LEA.HI.X.SX32 R41, R49, R35.reuse, 0x1, P6 ;  /* 0x0000002331297211 */ /* 0x080fe400030f0eff */
[-C--:B------:R-:W-:Y:S02]  /*b850*/  IADD3 R2, P6, PT, R51, R38.reuse, RZ ;  /* 0x0000002633027210 */ /* 0x080fe40007fde0ff */
[-C--:B------:R-:W-:Y:S02]  /*b860*/  LEA.HI.X.SX32 R104, R50, R35.reuse, 0x1, P2 ;  /* 0x0000002332687211 */ /* 0x080fe400010f0eff */
[-C--:B------:R-:W-:Y:S02]  /*b870*/  IADD3 R4, P2, PT, R53, R38.reuse, RZ ;  /* 0x0000002635047210 */ /* 0x080fe40007f5e0ff */
[----:B------:R-:W-:Y:S02]  /*b880*/  LEA.HI.X.SX32 R3, R51, R35, 0x1, P6 ;  /* 0x0000002333037211 */ /* 0x000fe400030f0eff */
[----:B------:R-:W-:-:S02]  /*b890*/  IADD3 R162, P6, PT, R56, R38, RZ ;  /* 0x0000002638a27210 */ /* 0x000fc40007fde0ff */
[-C--:B------:R-:W-:Y:S01]  /*b8a0*/  LEA.HI.X.SX32 R36, R53, R35.reuse, 0x1, P2 ;  /* 0x0000002335247211 */ /* 0x080fe200010f0eff */
[----:B------:R-:W-:Y:S01]  /*b8b0*/  STL [R1+0x1e8], R95 ;  /* 0x0001e85f01007387 */ /* 0x000fe20000100800 */
[-C--:B------:R-:W-:Y:S02]  /*b8c0*/  IADD3 R161, P2, PT, R113, R38.reuse, RZ ;  /* 0x0000002671a17210 */ /* 0x080fe40007f5e0ff */
[-C--:B------:R-:W-:Y:S01]  /*b8d0*/  LEA.HI.X.SX32 R125, R56, R35.reuse, 0x1, P6 ;  /* 0x00000023387d7211 */ /* 0x080fe200030f0eff */
[----:B------:R4:W-:Y:S01]  /*b8e0*/  STL [R1+0xbec], R95 ;  /* 0x000bec5f01007387 */ /* 0x0009e20000100800 */
[-C--:B------:R-:W-:Y:S01]  /*b8f0*/  IADD3 R160, P6, PT, R106, R38.reuse, RZ ;  /* 0x000000266aa07210 */ /* 0x080fe20007fde0ff */
[----:B------:R-:W-:Y:S01]  /*b900*/  IMAD R91, R91, UR22, RZ ;  /* 0x000000165b5b7c24 */ /* 0x000fe2000f8e02ff */
[-C--:B------:R-:W-:Y:S01]  /*b910*/  LEA.HI.X.SX32 R126, R113, R35.reuse, 0x1, P2 ;  /* 0x00000023717e7211 */ /* 0x080fe200010f0eff */
[----:B------:R-:W-:Y:S01]  /*b920*/  STL [R1+0x240], R92 ;  /* 0x0002405c01007387 */ /* 0x000fe20000100800 */
[-C--:B------:R-:W-:Y:S01]  /*b930*/  IADD3 R130, P2, PT, R54, R38.reuse, RZ ;  /* 0x0000002636827210 */ /* 0x080fe20007f5e0ff */
[----:B------:R-:W-:Y:S01]  /*b940*/  IMAD R87, R87, UR26, RZ ;  /* 0x0000001a57577c24 */ /* 0x000fe2000f8e02ff */
[----:B------:R-:W-:Y:S01]  /*b950*/  LEA.HI.X.SX32 R7, R106, R35, 0x1, P6 ;  /* 0x000000236a077211 */ /* 0x000fe200030f0eff */
[----:B------:R-:W-:Y:S01]  /*b960*/  STL [R1+0x1e4], R103 ;  /* 0x0001e46701007387 */ /* 0x000fe20000100800 */
[----:B------:R-:W-:-:S03]  /*b970*/  IADD3 R155, P6, PT, R57, R38, RZ ;  /* 0x00000026399b7210 */ /* 0x000fc60007fde0ff */
[----:B------:R-:W-:Y:S01]  /*b980*/  STL [R1+0x288], R107 ;  /* 0x0002886b01007387 */ /* 0x000fe20000100800 */
[----:B------:R-:W-:-:S03]  /*b990*/  LEA.HI.X.SX32 R6, R54, R35, 0x1, P2 ;  /* 0x0000002336067211 */ /* 0x000fc600010f0eff */
[----:B------:R-:W-:Y:S01]  /*b9a0*/  STL [R1+0x224], R99 ;  /* 0x0002246301007387 */ /* 0x000fe20000100800 */
[----:B------:R-:W-:-:S03]  /*b9b0*/  IMAD R83, R83, UR30, RZ ;  /* 0x0000001e53537c24 */ /* 0x000fc6000f8e02ff */
[----:B------:R-:W-:Y:S01]  /*b9c0*/  STL [R1+0x2c8], R12 ;  /* 0x0002c80c01007387 */ /* 0x000fe20000100800 */
[----:B------:R-:W-:-:S03]  /*b9d0*/  IADD3 R9, P2, PT, R91, R38, RZ ;  /* 0x000000265b097210 */ /* 0x000fc60007f5e0ff */
[----:B------:R-:W-:Y:S01]  /*b9e0*/  STL [R1+0x284], R96 ;  /* 0x0002846001007387 */ /* 0x000fe20000100800 */
[----:B------:R-:W-:Y:S01]  /*b9f0*/  LEA.HI.X.SX32 R159, R57, R35, 0x1, P6 ;  /* 0x00000023399f7211 */ /* 0x000fe200030f0eff */
[----:B------:R-:W-:Y:S02]  /*ba00*/  IMAD R79, R79, UR34, RZ ;  /* 0x000000224f4f7c24 */ /* 0x000fe4000f8e02ff */
        /* <DEDUP_REMOVED lines=49> */
[----:B------:R-:W-:-:S03]  /*bd20*/  IADD3 R142, P2, PT, R52, R38, RZ ;  /* 0x00000026348e7210 */ /* 0x000fc60007f5e0ff */
[----:B------:R-:W-:Y:S01]  /*bd30*/  STL [R1+0x16c], R7 ;  /* 0x00016c0701007387 */ /* 0x000fe20000100800 */
[----:B------:R-:W-:-:S03]  /*bd40*/  LEA.HI.X.SX32 R144, R55, R35, 0x1, P6 ;  /* 0x0000002337907211 */ /* 0x000fc600030f0eff */
[----:B------:R-:W-:Y:S01]  /*bd50*/  STL [R1+0x1f0], R155 ;  /* 0x0001f09b01007387 */ /* 0x000fe20000100800 */
[----:B------:R-:W-:-:S03]  /*bd60*/  IADD3 R141, P6, PT, R28, R38, RZ ;  /* 0x000000261c8d7210 */ /* 0x000fc60007fde0ff */
[----:B------:R-:W-:Y:S04]  /*bd70*/  STL [R1+0x1ac], R6 ;  /* 0x0001ac0601007387 */ /* 0x000fe80000100800 */
[----:B------:R-:W-:Y:S01]  /*bd80*/  STL [R1+0x250], R9 ;  /* 0x0002500901007387 */ /* 0x000fe20000100800 */
[----:B------:R-:W-:-:S03]  /*bd90*/  LEA.HI.X.SX32 R143, R52, R35, 0x1, P2 ;  /* 0x00000023348f7211 */ /* 0x000fc600010f0eff */
[----:B------:R-:W-:Y:S01]  /*bda0*/  STL [R1+0x1ec], R159 ;  /* 0x0001ec9f01007387 */ /* 0x000fe20000100800 */
[----:B------:R-:W-:Y:S01]  /*bdb0*/  IMAD R98, R98, UR13, RZ ;  /* 0x0000000d62627c24 */ /* 0x000fe2000f8e02ff */
[-C--:B------:R-:W-:Y:S01]  /*bdc0*/  IADD3 R137, P2, PT, R109, R38.reuse, RZ ;  /* 0x000000266d897210 */ /* 0x080fe20007f5e0ff */
[----:B------:R-:W-:Y:S01]  /*bdd0*/  IMAD R94, R94, UR20, RZ ;  /* 0x000000145e5e7c24 */ /* 0x000fe2000f8e02ff */
[----:B------:R-:W-:Y:S01]  /*bde0*/  STL [R1+0x290], R154 ;  /* 0x0002909a01007387 */ /* 0x000fe20000100800 */
[----:B------:R-:W-:Y:S01]  /*bdf0*/  LEA.HI.X.SX32 R10, R28, R35, 0x1, P6 ;  /* 0x000000231c0a7211 */ /* 0x000fe200030f0eff */
[----:B------:R-:W-:Y:S02]  /*be00*/  IMAD R90, R90, UR23, RZ ;  /* 0x000000175a5a7c24 */ /* 0x000fe4000f8e02ff */
[----:B------:R-:W-:Y:S01]  /*be10*/  IMAD R49, R86, UR27, RZ ;  /* 0x0000001b56317c24 */ /* 0x000fe2000f8e02ff */
[----:B------:R-:W-:Y:S01]  /*be20*/  STL [R1+0x24c], R132 ;  /* 0x00024c8401007387 */ /* 0x000fe20000100800 */
[----:B------:R-:W-:Y:S01]  /*be30*/  IADD3 R134, P6, PT, R102, R38, RZ ;  /* 0x0000002666867210 */ /* 0x000fe20007fde0ff */
[----:B------:R-:W-:-:S02]  /*be40*/  IMAD R48, R82, UR31, RZ ;  /* 0x0000001f52307c24 */ /* 0x000fc4000f8e02ff */
[----:B------:R-:W-:Y:S01]  /*be50*/  IMAD R47, R78, UR35, RZ ;  /* 0x000000234e2f7c24 */ /* 0x000fe2000f8e02ff */
[----:B------:R-:W-:Y:S01]  /*be60*/  STL [R1+0x2d0], R11 ;  /* 0x0002d00b01007387 */ /* 0x000fe20000100800 */
[----:B------:R-:W-:Y:S02]  /*be70*/  IMAD R29, R84, UR63, RZ ;  /* 0x0000003f541d7c24 */ /* 0x000fe4000f8e02ff */
        /* <DEDUP_REMOVED lines=10> */
[-C--:B------:R-:W-:Y:S01]  /*bf20*/  LEA.HI.X.SX32 R136, R102, R35.reuse, 0x1, P6 ;  /* 0x0000002366887211 */ /* 0x080fe200030f0eff */
[----:B0-----:R-:W-:Y:S02]  /*bf30*/  IMAD R51, R97, UR14, RZ ;  /* 0x0000000e61337c24 */ /* 0x001fe4000f8e02ff */
[----:B-1----:R-:W-:Y:S01]  /*bf40*/  IMAD R50, R93, UR15, RZ ;  /* 0x0000000f5d327c24 */ /* 0x002fe2000f8e02ff */
[----:B------:R-:W-:Y:S01]  /*bf50*/  STL [R1+0x350], R147 ;  /* 0x0003509301007387 */ /* 0x000fe20000100800 */
[----:B------:R-:W-:Y:S01]  /*bf60*/  IADD3 R128, P6, PT, R94, R38, RZ ;  /* 0x000000265e807210 */ /* 0x000fe20007fde0ff */
[----:B------:R-:W0:Y:S02]  /*bf70*/  LDCU UR13, c[0x0][0x3b0] ;  /* 0x00007600ff0d77ac */ /* 0x000e240008000800 */
[----:B------:R-:W-:Y:S04]  /*bf80*/  STL [R1+0x30c], R152 ;  /* 0x00030c9801007387 */ /* 0x000fe80000100800 */
        /* <DEDUP_REMOVED lines=43> */
[----:B------:R-:W-:Y:S01]  /*c240*/  IMAD R28, R88, UR67, RZ ;  /* 0x00000043581c7c24 */ /* 0x000fe2000f8e02ff */
[----:B------:R-:W-:Y:S02]  /*c250*/  IADD3 R70, P6, PT, R30, R38, RZ ;  /* 0x000000261e467210 */ /* 0x000fe40007fde0ff */
        /* <DEDUP_REMOVED lines=15> */
[----:B------:R-:W2:Y:S01]  /*c350*/  LDL R85, [R1+0x1a8] ;  /* 0x0001a80001557983 */ /* 0x000ea20000100800 */
[----:B------:R-:W-:-:S03]  /*c360*/  LEA.HI.X.SX32 R54, R28, R35, 0x1, P6 ;  /* 0x000000231c367211 */ /* 0x000fc600030f0eff */
[----:B------:R-:W-:Y:S01]  /*c370*/  STL [R1+0x398], R58 ;  /* 0x0003983a01007387 */ /* 0x000fe20000100800 */
[----:B------:R-:W-:-:S03]  /*c380*/  IADD3 R86, P6, PT, R101, R38, RZ ;  /* 0x0000002665567210 */ /* 0x000fc60007fde0ff */
[----:B------:R-:W-:Y:S04]  /*c390*/  STL [R1+0x354], R80 ;  /* 0x0003545001007387 */ /* 0x000fe80000100800 */
[----:B------:R-:W-:Y:S01]  /*c3a0*/  STL [R1+0x3d8], R71 ;  /* 0x0003d84701007387 */ /* 0x000fe20000100800 */
[----:B------:R-:W-:-:S03]  /*c3b0*/  LEA.HI.X.SX32 R56, R108, R35, 0x1, P2 ;  /* 0x000000236c387211 */ /* 0x000fc600010f0eff */
[----:B------:R-:W-:Y:S01]  /*c3c0*/  STL [R1+0x394], R63 ;  /* 0x0003943f01007387 */ /* 0x000fe20000100800 */
[----:B------:R-:W-:-:S03]  /*c3d0*/  IMAD R48, R89, UR24, RZ ;  /* 0x0000001859307c24 */ /* 0x000fc6000f8e02ff */
        /* <DEDUP_REMOVED lines=62> */
[----:B------:R-:W-:-:S03]  /*c7c0*/  LEA.HI.X.SX32 R37, R28, R35, 0x1, P6 ;  /* 0x000000231c257211 */ /* 0x000fc600030f0eff */
[----:B------:R-:W-:Y:S01]  /*c7d0*/  STL [R1+0x3e0], R119 ;  /* 0x0003e07701007387 */ /* 0x000fe20000100800 */
[----:B------:R-:W-:-:S03]  /*c7e0*/  @P0 IMAD.MOV.U32 R28, RZ, RZ, R26 ;  /* 0x000000ffff1c0224 */ /* 0x000fc600078e001a */
[----:B------:R-:W-:Y:S01]  /*c7f0*/  STL [R1+0x39c], R138 ;  /* 0x00039c8a01007387 */ /* 0x000fe20000100800 */
[----:B------:R-:W-:-:S03]  /*c800*/  @P0 IMAD.MOV.U32 R29, RZ, RZ, R42 ;  /* 0x000000ffff1d0224 */ /* 0x000fc600078e002a */
[----:B------:R-:W-:Y:S04]  /*c810*/  STL [R1+0x420], R112 ;  /* 0x0004207001007387 */ /* 0x000fe80000100800 */
[----:B------:R-:W-:Y:S04]  /*c820*/  STL [R1+0x3dc], R123 ;  /* 0x0003dc7b01007387 */ /* 0x000fe80000100800 */
[----:B------:R-:W-:Y:S04]  /*c830*/  STL [R1+0x460], R110 ;  /* 0x0004606e01007387 */ /* 0x000fe80000100800 */
[----:B------:R-:W-:Y:S04]  /*c840*/  STL [R1+0x41c], R118 ;  /* 0x00041c7601007387 */ /* 0x000fe80000100800 */
[----:B------:R-:W-:Y:S04]  /*c850*/  STL [R1+0x4a0], R27 ;  /* 0x0004a01b01007387 */ /* 0x000fe80000100800 */
[----:B------:R-:W-:Y:S04]  /*c860*/  STL [R1+0x45c], R111 ;  /* 0x00045c6f01007387 */ /* 0x000fe80000100800 */
[----:B------:R-:W2:Y:S04]  /*c870*/  LDL.LU R42, [R1+0xbf0] ;  /* 0x000bf000012a7983 */ /* 0x000ea80000300800 */
[----:B------:R-:W-:Y:S04]  /*c880*/  STL [R1+0x49c], R37 ;  /* 0x00049c2501007387 */ /* 0x000fe80000100800 */
[----:B------:R-:W2:Y:S04]  /*c890*/  @P0 LDG.E.U8 R23, desc[UR18][R28.64] ;  /* 0x000000121c170981 */ /* 0x000ea8000c1e1100 */
[----:B------:R-:W3:Y:S04]  /*c8a0*/  LDL R28, [R1+0x164] ;  /* 0x00016400011c7983 */ /* 0x000ee80000100800 */
[----:B------:R-:W3:Y:S01]  /*c8b0*/  LDL R29, [R1+0x168] ;  /* 0x00016800011d7983 */ /* 0x000ee20000100800 */
[----:B------:R-:W-:Y:S01]  /*c8c0*/  IMAD R30, R115, UR64, RZ ;  /* 0x00000040731e7c24 */ /* 0x000fe2000f8e02ff */
[----:B------:R-:W-:-:S04]  /*c8d0*/  PRMT R24, RZ, 0x7610, R24 ;  /* 0x00007610ff187816 */ /* 0x000fc80000000018 */
[----:B------:R-:W-:-:S05]  /*c8e0*/  IADD3 R25, P6, PT, R30, R38, RZ ;  /* 0x000000261e197210 */ /* 0x000fca0007fde0ff */
[----:B------:R-:W-:Y:S04]  /*c8f0*/  STL [R1+0x4e0], R25 ;  /* 0x0004e01901007387 */ /* 0x000fe80000100800 */
[----:B--2---:R1:W-:Y:S01]  /*c900*/  STL [R1+0x60], R23 ;  /* 0x0000601701007387 */ /* 0x0043e20000100800 */
[----:B---3--:R-:W-:-:S04]  /*c910*/  @P0 LOP3.LUT R29, R29, R28, RZ, 0x3c, !PT ;  /* 0x0000001c1d1d0212 */ /* 0x008fc800078e3cff */
[----:B------:R-:W-:-:S04]  /*c920*/  @P0 LOP3.LUT R28, R29, R28, RZ, 0x3c, !PT ;  /* 0x0000001c1d1c0212 */ /* 0x000fc800078e3cff */
[----:B------:R-:W-:-:S05]  /*c930*/  @P0 LOP3.LUT R29, R29, R28, RZ, 0x3c, !PT ;  /* 0x0000001c1d1d0212 */ /* 0x000fca00078e3cff */
[----:B------:R2:W3:Y:S04]  /*c940*/  @P0 LDG.E.U8 R24, desc[UR18][R28.64] ;  /* 0x000000121c180981 */ /* 0x0004e8000c1e1100 */
[----:B------:R-:W3:Y:S01]  /*c950*/  LDL R29, [R1+0x1a4] ;  /* 0x0001a400011d7983 */ /* 0x000ee20000100800 */
[----:B----4-:R-:W-:Y:S01]  /*c960*/  PRMT R95, RZ, 0x7610, R95 ;  /* 0x00007610ff5f7816 */ /* 0x010fe2000000005f */
[----:B--2---:R-:W-:Y:S02]  /*c970*/  @P0 IMAD.MOV.U32 R28, RZ, RZ, R85 ;  /* 0x000000ffff1c0224 */ /* 0x004fe400078e0055 */
[----:B------:R-:W-:Y:S01]  /*c980*/  IMAD R31, R116, UR68, RZ ;  /* 0x00000044741f7c24 */ /* 0x000fe2000f8e02ff */
[----:B------:R-:W-:Y:S02]  /*c990*/  LEA.HI.X.SX32 R26, R30, R35, 0x1, P6 ;  /* 0x000000231e1a7211 */ /* 0x000fe400030f0eff */
[----:B---3--:R-:W2:Y:S02]  /*c9a0*/  @P0 LDG.E.U8 R95, desc[UR18][R28.64] ;  /* 0x000000121c5f0981 */ /* 0x008ea4000c1e1100 */
[----:B-1----:R-:W-:-:S02]  /*c9b0*/  IADD3 R23, P6, PT, R31, R38, RZ ;  /* 0x000000261f177210 */ /* 0x002fc40007fde0ff */
[----:B------:R-:W-:Y:S04]  /*c9c0*/  STL [R1+0x4dc], R26 ;  /* 0x0004dc1a01007387 */ /* 0x000fe80000100800 */
[----:B------:R-:W-:Y:S04]  /*c9d0*/  STL [R1+0x518], R23 ;  /* 0x0005181701007387 */ /* 0x000fe80000100800 */
[----:B------:R-:W-:Y:S04]  /*c9e0*/  STL [R1+0x5c], R24 ;  /* 0x00005c1801007387 */ /* 0x000fe80000100800 */
[----:B------:R-:W3:Y:S04]  /*c9f0*/  LDL R85, [R1+0x8c4] ;  /* 0x0008c40001557983 */ /* 0x000ee80000100800 */
[----:B--2---:R1:W-:Y:S04]  /*ca00*/  STL [R1+0x54], R95 ;  /* 0x0000545f01007387 */ /* 0x0043e80000100800 */
[----:B-1----:R-:W2:Y:S01]  /*ca10*/  LDL.LU R95, [R1+0xbec] ;  /* 0x000bec00015f7983 */ /* 0x002ea20000300800 */
[----:B------:R-:W-:Y:S01]  /*ca20*/  PRMT R81, RZ, 0x7610, R81 ;  /* 0x00007610ff517816 */ /* 0x000fe20000000051 */
[----:B------:R-:W-:Y:S01]  /*ca30*/  @P0 IMAD.MOV.U32 R29, RZ, RZ, R103 ;  /* 0x000000ffff1d0224 */ /* 0x000fe200078e0067 */
[----:B------:R-:W-:-:S02]  /*ca40*/  PRMT R77, RZ, 0x7610, R77 ;  /* 0x00007610ff4d7816 */ /* 0x000fc4000000004d */
[----:B------:R-:W-:Y:S02]  /*ca50*/  PRMT R73, RZ, 0x7610, R73 ;  /* 0x00007610ff497816 */ /* 0x000fe40000000049 */
[----:B------:R-:W-:Y:S02]  /*ca60*/  PRMT R69, RZ, 0x7610, R69 ;  /* 0x00007610ff457816 */ /* 0x000fe40000000045 */
[----:B------:R-:W-:Y:S02]  /*ca70*/  PRMT R65, RZ, 0x7610, R65 ;  /* 0x00007610ff417816 */ /* 0x000fe40000000041 */
[----:B------:R-:W-:Y:S02]  /*ca80*/  PRMT R61, RZ, 0x7610, R61 ;  /* 0x00007610ff3d7816 */ /* 0x000fe4000000003d */
[----:B------:R-:W-:Y:S02]  /*ca90*/  PRMT R51, RZ, 0x7610, R51 ;  /* 0x00007610ff337816 */ /* 0x000fe40000000033 */
[----:B------:R-:W-:-:S02]  /*caa0*/  PRMT R50, RZ, 0x7610, R50 ;  /* 0x00007610ff327816 */ /* 0x000fc40000000032 */
[----:B------:R-:W-:Y:S02]  /*cab0*/  PRMT R48, RZ, 0x7610, R48 ;  /* 0x00007610ff307816 */ /* 0x000fe40000000030 */
[----:B------:R-:W-:Y:S02]  /*cac0*/  PRMT R47, RZ, 0x7610, R47 ;  /* 0x00007610ff2f7816 */ /* 0x000fe4000000002f */
[----:B------:R-:W-:Y:S01]  /*cad0*/  PRMT R46, RZ, 0x7610, R46 ;  /* 0x00007610ff2e7816 */ /* 0x000fe2000000002e */
[----:B--2---:R-:W-:-:S05]  /*cae0*/  @P0 IMAD.MOV.U32 R28, RZ, RZ, R95 ;  /* 0x000000ffff1c0224 */ /* 0x004fca00078e005f */
[----:B------:R1:W2:Y:S02]  /*caf0*/  @P0 LDG.E.U8 R81, desc[UR18][R28.64] ;  /* 0x000000121c510981 */ /* 0x0002a4000c1e1100 */
[----:B-1----:R-:W-:Y:S02]  /*cb00*/  @P0 IMAD.MOV.U32 R28, RZ, RZ, R92 ;  /* 0x000000ffff1c0224 */ /* 0x002fe400078e005c */
[----:B------:R-:W-:-:S05]  /*cb10*/  @P0 IMAD.MOV.U32 R29, RZ, RZ, R99 ;  /* 0x000000ffff1d0224 */ /* 0x000fca00078e0063 */
[----:B------:R1:W4:Y:S02]  /*cb20*/  @P0 LDG.E.U8 R77, desc[UR18][R28.64] ;  /* 0x000000121c4d0981 */ /* 0x000324000c1e1100 */
[----:B-1----:R-:W-:Y:S02]  /*cb30*/  @P0 IMAD.MOV.U32 R28, RZ, RZ, R107 ;  /* 0x000000ffff1c0224 */ /* 0x002fe400078e006b */
[----:B------:R-:W-:-:S05]  /*cb40*/  @P0 IMAD.MOV.U32 R29, RZ, RZ, R96 ;  /* 0x000000ffff1d0224 */ /* 0x000fca00078e0060 */
[----:B------:R1:W3:Y:S02]  /*cb50*/  @P0 LDG.E.U8 R73, desc[UR18][R28.64] ;  /* 0x000000121c490981 */ /* 0x0002e4000c1e1100 */
        /* <DEDUP_REMOVED lines=23> */
[----:B------:R1:W3:Y:S01]  /*ccd0*/  @P0 LDG.E.U8 R46, desc[UR18][R28.64] ;  /* 0x000000121c2e0981 */ /* 0x0002e2000c1e1100 */
[----:B------:R-:W-:-:S05]  /*cce0*/  LEA.HI.X.SX32 R24, R31, R35, 0x1, P6 ;  /* 0x000000231f187211 */ /* 0x000fca00030f0eff */
[----:B------:R-:W-:Y:S04]  /*ccf0*/  STL [R1+0x514], R24 ;  /* 0x0005141801007387 */ /* 0x000fe80000100800 */
[----:B------:R-:W3:Y:S04]  /*cd00*/  LDL.LU R103, [R1+0xbe8] ;  /* 0x000be80001677983 */ /* 0x000ee80000300800 */
        /* <DEDUP_REMOVED lines=12> */
[----:B------:R-:W3:Y:S01]  /*cdd0*/  LDL.LU R13, [R1+0xbb4] ;  /* 0x000bb400010d7983 */ /* 0x000ee20000300800 */
[----:B------:R-:W-:Y:S01]  /*cde0*/  PRMT R45, RZ, 0x7610, R45 ;  /* 0x00007610ff2d7816 */ /* 0x000fe2000000002d */
[----:B-1----:R-:W-:-:S02]  /*cdf0*/  @P0 IMAD.MOV.U32 R28, RZ, RZ, R4 ;  /* 0x000000ffff1c0224 */ /* 0x002fc400078e0004 */
[----:B------:R-:W-:Y:S01]  /*ce00*/  @P0 IMAD.MOV.U32 R29, RZ, RZ, R36 ;  /* 0x000000ffff1d0224 */ /* 0x000fe200078e0024 */
[----:B------:R-:W-:-:S04]  /*ce10*/  PRMT R44, RZ, 0x7610, R44 ;  /* 0x00007610ff2c7816 */ /* 0x000fc8000000002c */
[----:B------:R1:W3:Y:S01]  /*ce20*/  @P0 LDG.E.U8 R45, desc[UR18][R28.64] ;  /* 0x000000121c2d0981 */ /* 0x0002e2000c1e1100 */
[----:B------:R-:W-:Y:S01]  /*ce30*/  PRMT R43, RZ, 0x7610, R43 ;  /* 0x00007610ff2b7816 */ /* 0x000fe2000000002b */
[----:B-1----:R-:W-:Y:S02]  /*ce40*/  @P0 IMAD.MOV.U32 R28, RZ, RZ, R162 ;  /* 0x000000ffff1c0224 */ /* 0x002fe400078e00a2 */
[----:B------:R-:W-:-:S05]  /*ce50*/  @P0 IMAD.MOV.U32 R29, RZ, RZ, R125 ;  /* 0x000000ffff1d0224 */ /* 0x000fca00078e007d */
[----:B------:R1:W3:Y:S01]  /*ce60*/  @P0 LDG.E.U8 R44, desc[UR18][R28.64] ;  /* 0x000000121c2c0981 */ /* 0x0002e2000c1e1100 */
[----:B------:R-:W-:Y:S01]  /*ce70*/  PRMT R31, RZ, 0x7610, R31 ;  /* 0x00007610ff1f7816 */ /* 0x000fe2000000001f */
[----:B-1----:R-:W-:Y:S02]  /*ce80*/  @P0 IMAD.MOV.U32 R28, RZ, RZ, R161 ;  /* 0x000000ffff1c0224 */ /* 0x002fe400078e00a1 */
[----:B------:R-:W-:-:S05]  /*ce90*/  @P0 IMAD.MOV.U32 R29, RZ, RZ, R126 ;  /* 0x000000ffff1d0224 */ /* 0x000fca00078e007e */
[----:B------:R1:W3:Y:S04]  /*cea0*/  @P0 LDG.E.U8 R43, desc[UR18][R28.64] ;  /* 0x000000121c2b0981 */ /* 0x0002e8000c1e1100 */
[----:B--2---:R-:W-:Y:S04]  /*ceb0*/  STL [R1+0x50], R81 ;  /* 0x0000505101007387 */ /* 0x004fe80000100800 */
[----:B------:R-:W2:Y:S04]  /*cec0*/  LDL.LU R34, [R1+0xbb0] ;  /* 0x000bb00001227983 */ /* 0x000ea80000300800 */
[----:B------:R-:W2:Y:S04]  /*ced0*/  LDL.LU R120, [R1+0xbac] ;  /* 0x000bac0001787983 */ /* 0x000ea80000300800 */
[----:B----4-:R-:W-:Y:S04]  /*cee0*/  STL [R1+0x4c], R77 ;  /* 0x00004c4d01007387 */ /* 0x010fe80000100800 */
[----:B---3--:R-:W-:Y:S04]  /*cef0*/  STL [R1+0x48], R73 ;  /* 0x0000484901007387 */ /* 0x008fe80000100800 */
[----:B------:R-:W3:Y:S04]  /*cf00*/  LDL.LU R41, [R1+0xba8] ;  /* 0x000ba80001297983 */ /* 0x000ee80000300800 */
[----:B------:R-:W4:Y:S04]  /*cf10*/  LDL.LU R149, [R1+0xba4] ;  /* 0x000ba40001957983 */ /* 0x000f280000300800 */
[----:B------:R-:W2:Y:S04]  /*cf20*/  LDL.LU R104, [R1+0xba0] ;  /* 0x000ba00001687983 */ /* 0x000ea80000300800 */
[----:B------:R-:W-:Y:S04]  /*cf30*/  STL [R1+0x44], R69 ;  /* 0x0000444501007387 */ /* 0x000fe80000100800 */
[----:B------:R-:W2:Y:S04]  /*cf40*/  LDL.LU R105, [R1+0xb9c] ;  /* 0x000b9c0001697983 */ /* 0x000ea80000300800 */
[----:B------:R-:W2:Y:S04]  /*cf50*/  LDL.LU R3, [R1+0xb98] ;  /* 0x000b980001037983 */ /* 0x000ea80000300800 */
[----:B------:R-:W2:Y:S04]  /*cf60*/  LDL.LU R2, [R1+0xb94] ;  /* 0x000b940001027983 */ /* 0x000ea80000300800 */
[----:B------:R-:W-:Y:S04]  /*cf70*/  STL [R1+0x40], R65 ;  /* 0x0000404101007387 */ /* 0x000fe80000100800 */
[----:B------:R-:W2:Y:S04]  /*cf80*/  LDL.LU R36, [R1+0xb90] ;  /* 0x000b900001247983 */ /* 0x000ea80000300800 */
[----:B------:R-:W2:Y:S04]  /*cf90*/  LDL.LU R4, [R1+0xb8c] ;  /* 0x000b8c0001047983 */ /* 0x000ea80000300800 */
[----:B------:R-:W-:Y:S01]  /*cfa0*/  STL [R1+0x3c], R61 ;  /* 0x00003c3d01007387 */ /* 0x000fe20000100800 */
[----:B-1----:R-:W-:-:S02]  /*cfb0*/  @P0 IMAD.MOV.U32 R28, RZ, RZ, R160 ;  /* 0x000000ffff1c0224 */ /* 0x002fc400078e00a0 */
[----:B------:R-:W-:Y:S01]  /*cfc0*/  @P0 IMAD.MOV.U32 R29, RZ, RZ, R7 ;  /* 0x000000ffff1d0224 */ /* 0x000fe200078e0007 */
[----:B------:R-:W-:-:S04]  /*cfd0*/  PRMT R30, RZ, 0x7610, R30 ;  /* 0x00007610ff1e7816 */ /* 0x000fc8000000001e */
[----:B------:R1:W2:Y:S04]  /*cfe0*/  @P0 LDG.E.U8 R31, desc[UR18][R28.64] ;  /* 0x000000121c1f0981 */ /* 0x0002a8000c1e1100 */
[----:B------:R-:W-:Y:S04]  /*cff0*/  STL [R1+0x38], R51 ;  /* 0x0000383301007387 */ /* 0x000fe80000100800 */
[----:B------:R-:W2:Y:S04]  /*d000*/  LDL.LU R125, [R1+0xb88] ;  /* 0x000b8800017d7983 */ /* 0x000ea80000300800 */
[----:B------:R-:W2:Y:S01]  /*d010*/  LDL.LU R162, [R1+0xb84] ;  /* 0x000b840001a27983 */ /* 0x000ea20000300800 */
[----:B-1----:R-:W-:-:S03]  /*d020*/  @P0 IMAD.MOV.U32 R28, RZ, RZ, R130 ;  /* 0x000000ffff1c0224 */ /* 0x002fc600078e0082 */
[----:B------:R-:W-:Y:S04]  /*d030*/  STL [R1+0x34], R50 ;  /* 0x0000343201007387 */ /* 0x000fe80000100800 */
[----:B------:R-:W3:Y:S04]  /*d040*/  LDL.LU R126, [R1+0xb80] ;  /* 0x000b8000017e7983 */ /* 0x000ee80000300800 */
[----:B------:R-:W3:Y:S01]  /*d050*/  LDL.LU R161, [R1+0xb7c] ;  /* 0x000b7c0001a17983 */ /* 0x000ee20000300800 */
[----:B------:R-:W-:-:S03]  /*d060*/  @P0 IMAD.MOV.U32 R29, RZ, RZ, R6 ;  /* 0x000000ffff1d0224 */ /* 0x000fc600078e0006 */
[----:B------:R-:W4:Y:S04]  /*d070*/  LDL.LU R7, [R1+0xb78] ;  /* 0x000b780001077983 */ /* 0x000f280000300800 */
[----:B------:R1:W4:Y:S04]  /*d080*/  @P0 LDG.E.U8 R30, desc[UR18][R28.64] ;  /* 0x000000121c1e0981 */ /* 0x000328000c1e1100 */
[----:B------:R-:W-:Y:S04]  /*d090*/  STL [R1+0x30], R48 ;  /* 0x0000303001007387 */ /* 0x000fe80000100800 */
[----:B------:R-:W4:Y:S04]  /*d0a0*/  LDL.LU R160, [R1+0xb74] ;  /* 0x000b740001a07983 */ /* 0x000f280000300800 */
[----:B------:R-:W4:Y:S01]  /*d0b0*/  LDL.LU R6, [R1+0xb70] ;  /* 0x000b700001067983 */ /* 0x000f220000300800 */
[----:B-1----:R-:W-:-:S03]  /*d0c0*/  @P0 IMAD.MOV.U32 R29, RZ, RZ, R159 ;  /* 0x000000ffff1d0224 */ /* 0x002fc600078e009f */
[----:B------:R-:W-:Y:S04]  /*d0d0*/  STL [R1+0x28], R47 ;  /* 0x0000282f01007387 */ /* 0x000fe80000100800 */
[----:B------:R-:W4:Y:S01]  /*d0e0*/  LDL.LU R130, [R1+0xb6c] ;  /* 0x000b6c0001827983 */ /* 0x000f220000300800 */
[----:B------:R-:W-:-:S03]  /*d0f0*/  @P0 IMAD.MOV.U32 R28, RZ, RZ, R155 ;  /* 0x000000ffff1c0224 */ /* 0x000fc600078e009b */
[----:B------:R-:W-:Y:S04]  /*d100*/  STL [R1+0x24], R46 ;  /* 0x0000242e01007387 */ /* 0x000fe80000100800 */
[----:B------:R-:W4:Y:S04]  /*d110*/  LDL.LU R159, [R1+0xb68] ;  /* 0x000b6800019f7983 */ /* 0x000f280000300800 */
[----:B------:R-:W4:Y:S01]  /*d120*/  LDL.LU R155, [R1+0xb64] ;  /* 0x000b6400019b7983 */ /* 0x000f220000300800 */
[----:B--2---:R-:W-:-:S06]  /*d130*/  PRMT R162, RZ, 0x7610, R162 ;  /* 0x00007610ffa27816 */ /* 0x004fcc00000000a2 */
[----:B------:R1:W2:Y:S02]  /*d140*/  @P0 LDG.E.U8 R162, desc[UR18][R28.64] ;  /* 0x000000121ca20981 */ /* 0x0002a4000c1e1100 */
[----:B-1----:R-:W-:Y:S01]  /*d150*/  @P0 IMAD.MOV.U32 R28, RZ, RZ, R9 ;  /* 0x000000ffff1c0224 */ /* 0x002fe200078e0009 */
[----:B---3--:R-:W-:Y:S01]  /*d160*/  PRMT R161, RZ, 0x7610, R161 ;  /* 0x00007610ffa17816 */ /* 0x008fe200000000a1 */
[----:B------:R-:W-:-:S05]  /*d170*/  @P0 IMAD.MOV.U32 R29, RZ, RZ, R132 ;  /* 0x000000ffff1d0224 */ /* 0x000fca00078e0084 */
[----:B------:R1:W3:Y:S01]  /*d180*/  @P0 LDG.E.U8 R161, desc[UR18][R28.64] ;  /* 0x000000121ca10981 */ /* 0x0002e2000c1e1100 */
[----:B----4-:R-:W-:Y:S01]  /*d190*/  PRMT R160, RZ, 0x7610, R160 ;  /* 0x00007610ffa07816 */ /* 0x010fe200000000a0 */
[----:B-1----:R-:W-:Y:S02]  /*d1a0*/  @P0 IMAD.MOV.U32 R28, RZ, RZ, R154 ;  /* 0x000000ffff1c0224 */ /* 0x002fe400078e009a */
[----:B------:R-:W-:-:S05]  /*d1b0*/  @P0 IMAD.MOV.U32 R29, RZ, RZ, R8 ;  /* 0x000000ffff1d0224 */ /* 0x000fca00078e0008 */
[----:B------:R1:W4:Y:S02]  /*d1c0*/  @P0 LDG.E.U8 R160, desc[UR18][R28.64] ;  /* 0x000000121ca00981 */ /* 0x000324000c1e1100 */
[----:B-1----:R-:W-:Y:S02]  /*d1d0*/  @P0 IMAD.MOV.U32 R28, RZ, RZ, R11 ;  /* 0x000000ffff1c0224 */ /* 0x002fe400078e000b */
[----:B------:R-:W-:Y:S01]  /*d1e0*/  @P0 IMAD.MOV.U32 R29, RZ, RZ, R153 ;  /* 0x000000ffff1d0224 */ /* 0x000fe200078e0099 */
[----:B------:R-:W-:-:S06]  /*d1f0*/  PRMT R159, RZ, 0x7610, R159 ;  /* 0x00007610ff9f7816 */ /* 0x000fcc000000009f */
[----:B------:R1:W4:Y:S01]  /*d200*/  @P0 LDG.E.U8 R159, desc[UR18][R28.64] ;  /* 0x000000121c9f0981 */ /* 0x000322000c1e1100 */
[----:B------:R-:W-:Y:S01]  /*d210*/  PRMT R155, RZ, 0x7610, R155 ;  /* 0x00007610ff9b7816 */ /* 0x000fe2000000009b */
[----:B-1----:R-:W-:Y:S02]  /*d220*/  @P0 IMAD.MOV.U32 R28, RZ, RZ, R151 ;  /* 0x000000ffff1c0224 */ /* 0x002fe400078e0097 */
[----:B------:R-:W-:-:S05]  /*d230*/  @P0 IMAD.MOV.U32 R29, RZ, RZ, R152 ;  /* 0x000000ffff1d0224 */ /* 0x000fca00078e0098 */
[----:B------:R-:W4:Y:S01]  /*d240*/  @P0 LDG.E.U8 R155, desc[UR18][R28.64] ;  /* 0x000000121c9b0981 */ /* 0x000f22000c1e1100 */
[----:B------:R-:W-:-:S13]  /*d250*/  ISETP.GT.U32.AND P6, PT, R39, R42, PT ;  /* 0x0000002a2700720c */ /* 0x000fda0003fc4070 */
[----:B------:R-:W-:-:S05]  /*d260*/  @!P6 IMAD.IADD R42, R42, 0x1, -R39 ;  /* 0x000000012a2ae824 */ /* 0x000fca00078e0a27 */
[----:B------:R-:W-:-:S13]  /*d270*/  ISETP.GT.U32.AND P6, PT, R39, R42, PT ;  /* 0x0000002a2700720c */ /* 0x000fda0003fc4070 */
[----:B------:R-:W-:Y:S01]  /*d280*/  @!P6 IMAD.IADD R42, R42, 0x1, -R39 ;  /* 0x000000012a2ae824 */ /* 0x000fe200078e0a27 */
[----:B------:R-:W-:-:S13]  /*d290*/  ISETP.GE.AND P6, PT, R85, RZ, PT ;  /* 0x000000ff5500720c */ /* 0x000fda0003fc6270 */
[----:B------:R-:W-:Y:S01]  /*d2a0*/  @!P6 IMAD.MOV R42, RZ, RZ, -R42 ;  /* 0x000000ffff2ae224 */ /* 0x000fe200078e0a2a */
[----:B------:R-:W-:-:S13]  /*d2b0*/  ISETP.GT.U32.AND P6, PT, R39, R41, PT ;  /* 0x000000292700720c */ /* 0x000fda0003fc4070 */
[----:B------:R-:W-:-:S05]  /*d2c0*/  @!P6 IMAD.IADD R41, R41, 0x1, -R39 ;  /* 0x000000012929e824 */ /* 0x000fca00078e0a27 */
[----:B------:R-:W-:-:S13]  /*d2d0*/  ISETP.GT.U32.AND P6, PT, R39, R41, PT ;  /* 0x000000292700720c */ /* 0x000fda0003fc4070 */
[----:B------:R-:W-:Y:S01]  /*d2e0*/  @!P6 IMAD.IADD R41, R41, 0x1, -R39 ;  /* 0x000000012929e824 */ /* 0x000fe200078e0a27 */
[----:B------:R-:W-:Y:S01]  /*d2f0*/  ISETP.GE.AND P6, PT, R149, RZ, PT ;  /* 0x000000ff9500720c */ /* 0x000fe20003fc6270 */
[----:B--2---:R-:W-:Y:S04]  /*d300*/  STL [R1+0xa94], R162 ;  /* 0x000a94a201007387 */ /* 0x004fe80000100800 */
[----:B------:R-:W-:Y:S04]  /*d310*/  STL [R1+0x1c], R45 ;  /* 0x00001c2d01007387 */ /* 0x000fe80000100800 */
[----:B------:R-:W2:Y:S04]  /*d320*/  LDL.LU R132, [R1+0xb60] ;  /* 0x000b600001847983 */ /* 0x000ea80000300800 */
[----:B------:R-:W2:Y:S04]  /*d330*/  LDL.LU R9, [R1+0xb5c] ;  /* 0x000b5c0001097983 */ /* 0x000ea80000300800 */
[----:B---3--:R-:W-:Y:S04]  /*d340*/  STL [R1+0xa98], R161 ;  /* 0x000a98a101007387 */ /* 0x008fe80000100800 */
[----:B------:R-:W-:Y:S04]  /*d350*/  STL [R1+0x8], R44 ;  /* 0x0000082c01007387 */ /* 0x000fe80000100800 */
[----:B------:R-:W3:Y:S04]  /*d360*/  LDL.LU R8, [R1+0xb58] ;  /* 0x000b580001087983 */ /* 0x000ee80000300800 */
[----:B------:R-:W2:Y:S04]  /*d370*/  LDL.LU R154, [R1+0xb54] ;  /* 0x000b5400019a7983 */ /* 0x000ea80000300800 */
[----:B----4-:R-:W-:Y:S04]  /*d380*/  STL [R1+0xa9c], R160 ;  /* 0x000a9ca001007387 */ /* 0x010fe80000100800 */
[----:B------:R-:W-:Y:S04]  /*d390*/  STL [R1+0xc], R43 ;  /* 0x00000c2b01007387 */ /* 0x000fe80000100800 */
[----:B------:R-:W4:Y:S04]  /*d3a0*/  LDL.LU R153, [R1+0xb50] ;  /* 0x000b500001997983 */ /* 0x000f280000300800 */
[----:B------:R-:W3:Y:S04]  /*d3b0*/  LDL.LU R11, [R1+0xb4c] ;  /* 0x000b4c00010b7983 */ /* 0x000ee80000300800 */
[----:B------:R-:W-:Y:S04]  /*d3c0*/  STL [R1+0xaa0], R159 ;  /* 0x000aa09f01007387 */ /* 0x000fe80000100800 */
[----:B------:R-:W-:Y:S04]  /*d3d0*/  STL [R1+0x4], R31 ;  /* 0x0000041f01007387 */ /* 0x000fe80000100800 */
[----:B------:R-:W3:Y:S04]  /*d3e0*/  LDL.LU R152, [R1+0xb48] ;  /* 0x000b480001987983 */ /* 0x000ee80000300800 */
[----:B------:R-:W3:Y:S04]  /*d3f0*/  LDL.LU R151, [R1+0xb44] ;  /* 0x000b440001977983 */ /* 0x000ee80000300800 */
[----:B------:R-:W-:Y:S04]  /*d400*/  STL [R1+0xaa4], R155 ;  /* 0x000aa49b01007387 */ /* 0x000fe80000100800 */
[----:B------:R-:W-:Y:S04]  /*d410*/  STL [R1], R30 ;  /* 0x0000001e01007387 */ /* 0x000fe80000100800 */
[----:B------:R-:W3:Y:S01]  /*d420*/  LDL.LU R149, [R1+0xb40] ;  /* 0x000b400001957983 */ /* 0x000ee20000300800 */
[----:B------:R-:W-:-:S02]  /*d430*/  @P0 IMAD.MOV.U32 R28, RZ, RZ, R147 ;  /* 0x000000ffff1c0224 */ /* 0x000fc400078e0093 */
[----:B------:R-:W-:Y:S02]  /*d440*/  @P0 IMAD.MOV.U32 R29, RZ, RZ, R148 ;  /* 0x000000ffff1d0224 */ /* 0x000fe400078e0094 */
[----:B------:R-:W3:Y:S01]  /*d450*/  LDL.LU R148, [R1+0xb3c] ;  /* 0x000b3c0001947983 */ /* 0x000ee20000300800 */
[----:B------:R-:W-:-:S03]  /*d460*/  SEL R105, R5, R105, !P3 ;  /* 0x0000006905697207 */ /* 0x000fc60005800000 */
[----:B------:R-:W3:Y:S01]  /*d470*/  LDL.LU R147, [R1+0xb38] ;  /* 0x000b380001937983 */ /* 0x000ee20000300800 */
[----:B--2---:R-:W-:-:S06]  /*d480*/  PRMT R154, RZ, 0x7610, R154 ;  /* 0x00007610ff9a7816 */ /* 0x004fcc000000009a */
[----:B------:R1:W2:Y:S01]  /*d490*/  @P0 LDG.E.U8 R154, desc[UR18][R28.64] ;  /* 0x000000121c9a0981 */ /* 0x0002a2000c1e1100 */
[----:B----4-:R-:W-:Y:S01]  /*d4a0*/  PRMT R153, RZ, 0x7610, R153 ;  /* 0x00007610ff997816 */ /* 0x010fe20000000099 */
[----:B-1----:R-:W-:Y:S02]  /*d4b0*/  @P0 IMAD.MOV.U32 R28, RZ, RZ, R21 ;  /* 0x000000ffff1c0224 */ /* 0x002fe400078e0015 */
[----:B------:R-:W-:-:S05]  /*d4c0*/  @P0 IMAD.MOV.U32 R29, RZ, RZ, R145 ;  /* 0x000000ffff1d0224 */ /* 0x000fca00078e0091 */
[----:B------:R1:W4:Y:S02]  /*d4d0*/  @P0 LDG.E.U8 R153, desc[UR18][R28.64] ;  /* 0x000000121c990981 */ /* 0x000324000c1e1100 */
[----:B-1----:R-:W-:Y:S02]  /*d4e0*/  @P0 IMAD.MOV.U32 R28, RZ, RZ, R18 ;  /* 0x000000ffff1c0224 */ /* 0x002fe400078e0012 */
[----:B------:R-:W-:Y:S01]  /*d4f0*/  @P0 IMAD.MOV.U32 R29, RZ, RZ, R20 ;  /* 0x000000ffff1d0224 */ /* 0x000fe200078e0014 */
[----:B---3--:R-:W-:Y:S02]  /*d500*/  PRMT R152, RZ, 0x7610, R152 ;  /* 0x00007610ff987816 */ /* 0x008fe40000000098 */
[----:B------:R-:W-:-:S04]  /*d510*/  PRMT R151, RZ, 0x7610, R151 ;  /* 0x00007610ff977816 */ /* 0x000fc80000000097 */
[----:B------:R1:W3:Y:S02]  /*d520*/  @P0 LDG.E.U8 R152, desc[UR18][R28.64] ;  /* 0x000000121c980981 */ /* 0x0002e4000c1e1100 */
[----:B-1----:R-:W-:Y:S02]  /*d530*/  @P0 IMAD.MOV.U32 R28, RZ, RZ, R16 ;  /* 0x000000ffff1c0224 */ /* 0x002fe400078e0010 */
[----:B------:R-:W-:Y:S01]  /*d540*/  @P0 IMAD.MOV.U32 R29, RZ, RZ, R19 ;  /* 0x000000ffff1d0224 */ /* 0x000fe200078e0013 */
[----:B------:R-:W-:-:S04]  /*d550*/  PRMT R149, RZ, 0x7610, R149 ;  /* 0x00007610ff957816 */ /* 0x000fc80000000095 */
[----:B------:R1:W3:Y:S02]  /*d560*/  @P0 LDG.E.U8 R151, desc[UR18][R28.64] ;  /* 0x000000121c970981 */ /* 0x0002e4000c1e1100 */
[----:B-1----:R-:W-:Y:S02]  /*d570*/  @P0 IMAD.MOV.U32 R28, RZ, RZ, R14 ;  /* 0x000000ffff1c0224 */ /* 0x002fe400078e000e */
[----:B------:R-:W-:-:S05]  /*d580*/  @P0 IMAD.MOV.U32 R29, RZ, RZ, R17 ;  /* 0x000000ffff1d0224 */ /* 0x000fca00078e0011 */
[----:B------:R1:W3:Y:S01]  /*d590*/  @P0 LDG.E.U8 R149, desc[UR18][R28.64] ;  /* 0x000000121c950981 */ /* 0x0002e2000c1e1100 */
[----:B------:R-:W-:Y:S01]  /*d5a0*/  SEL R104, R5, R104, !P3 ;  /* 0x0000006805687207 */ /* 0x000fe20005800000 */
[----:B------:R-:W-:Y:S01]  /*d5b0*/  IMAD R105, R105, UR11, RZ ;  /* 0x0000000b69697c24 */ /* 0x000fe2000f8e02ff */
[----:B------:R-:W-:Y:S01]  /*d5c0*/  SEL R42, R5, R42, !P3 ;  /* 0x0000002a052a7207 */ /* 0x000fe20005800000 */
[----:B------:R-:W-:Y:S02]  /*d5d0*/  @!P6 IMAD.MOV R41, RZ, RZ, -R41 ;  /* 0x000000ffff29e224 */ /* 0x000fe400078e0a29 */
[----:B------:R-:W-:Y:S01]  /*d5e0*/  IMAD R104, R104, UR11, RZ ;  /* 0x0000000b68687c24 */ /* 0x000fe2000f8e02ff */
[CC--:B------:R-:W-:Y:S01]  /*d5f0*/  IADD3 R20, P6, PT, R105.reuse, R38.reuse, RZ ;  /* 0x0000002669147210 */ /* 0x0c0fe20007fde0ff */
[----:B------:R-:W-:Y:S02]  /*d600*/  IMAD R42, R42, UR5, RZ ;  /* 0x000000052a2a7c24 */ /* 0x000fe4000f8e02ff */
[----:B-1----:R-:W-:Y:S01]  /*d610*/  @P0 IMAD.MOV.U32 R29, RZ, RZ, R144 ;  /* 0x000000ffff1d0224 */ /* 0x002fe200078e0090 */
[-C--:B------:R-:W-:Y:S01]  /*d620*/  LEA.HI.X.SX32 R21, R105, R35.reuse, 0x1, P6 ;  /* 0x0000002369157211 */ /* 0x080fe200030f0eff */
[----:B--2---:R-:W-:Y:S01]  /*d630*/  STL [R1+0xaa8], R154 ;  /* 0x000aa89a01007387 */ /* 0x004fe20000100800 */
[CC--:B------:R-:W-:Y:S01]  /*d640*/  IADD3 R18, P6, PT, R104.reuse, R38.reuse, RZ ;  /* 0x0000002668127210 */ /* 0x0c0fe20007fde0ff */
[----:B------:R-:W-:Y:S01]  /*d650*/  @P0 IMAD.MOV.U32 R28, RZ, RZ, R15 ;  /* 0x000000ffff1c0224 */ /* 0x000fe200078e000f */
[----:B------:R-:W-:Y:S01]  /*d660*/  PRMT R148, RZ, 0x7610, R148 ;  /* 0x00007610ff947816 */ /* 0x000fe20000000094 */
[----:B------:R-:W2:Y:S01]  /*d670*/  LDL.LU R145, [R1+0xb34] ;  /* 0x000b340001917983 */ /* 0x000ea20000300800 */
[----:B------:R-:W-:Y:S01]  /*d680*/  LEA.HI.X.SX32 R19, R104, R35, 0x1, P6 ;  /* 0x0000002368137211 */ /* 0x000fe200030f0eff */
[----:B------:R-:W1:Y:S01]  /*d690*/  LDCU UR5, c[0x0][0x3b0] ;  /* 0x00007600ff0577ac */ /* 0x000e620008000800 */
[----:B------:R-:W-:-:S02]  /*d6a0*/  IADD3 R16, P6, PT, R42, R38, RZ ;  /* 0x000000262a107210 */ /* 0x000fc40007fde0ff */
[----:B------:R0:W2:Y:S04]  /*d6b0*/  @P0 LDG.E.U8 R148, desc[UR18][R28.64] ;  /* 0x000000121c940981 */ /* 0x0000a8000c1e1100 */
[----:B----4-:R-:W-:Y:S04]  /*d6c0*/  STL [R1+0xaac], R153 ;  /* 0x000aac9901007387 */ /* 0x010fe80000100800 */
[----:B---3--:R-:W-:Y:S04]  /*d6d0*/  STL [R1+0xab0], R152 ;  /* 0x000ab09801007387 */ /* 0x008fe80000100800 */
[----:B------:R-:W-:Y:S04]  /*d6e0*/  STL [R1+0x148], R20 ;  /* 0x0001481401007387 */ /* 0x000fe80000100800 */
[----:B------:R-:W-:Y:S04]  /*d6f0*/  STL [R1+0x144], R21 ;  /* 0x0001441501007387 */ /* 0x000fe80000100800 */
[----:B------:R-:W-:Y:S04]  /*d700*/  STL [R1+0xab4], R151 ;  /* 0x000ab49701007387 */ /* 0x000fe80000100800 */
[----:B------:R-:W-:Y:S04]  /*d710*/  STL [R1+0x188], R18 ;  /* 0x0001881201007387 */ /* 0x000fe80000100800 */
[----:B------:R-:W-:Y:S04]  /*d720*/  STL [R1+0x184], R19 ;  /* 0x0001841301007387 */ /* 0x000fe80000100800 */
[----:B------:R3:W-:Y:S04]  /*d730*/  STL [R1+0x1c8], R16 ;  /* 0x0001c81001007387 */ /* 0x0007e80000100800 */
[----:B------:R-:W-:Y:S04]  /*d740*/  STL [R1+0xab8], R149 ;  /* 0x000ab89501007387 */ /* 0x000fe80000100800 */
[----:B------:R-:W4:Y:S01]  /*d750*/  LDL.LU R144, [R1+0xb30] ;  /* 0x000b300001907983 */ /* 0x000f220000300800 */
[----:B------:R-:W-:Y:S01]  /*d760*/  PRMT R147, RZ, 0x7610, R147 ;  /* 0x00007610ff937816 */ /* 0x000fe20000000093 */
[----:B0-----:R-:W-:-:S02]  /*d770*/  @P0 IMAD.MOV.U32 R28, RZ, RZ, R142 ;  /* 0x000000ffff1c0224 */ /* 0x001fc400078e008e */
[----:B------:R-:W-:-:S05]  /*d780*/  @P0 IMAD.MOV.U32 R29, RZ, RZ, R143 ;  /* 0x000000ffff1d0224 */ /* 0x000fca00078e008f */
[----:B------:R0:W3:Y:S02]  /*d790*/  @P0 LDG.E.U8 R147, desc[UR18][R28.64] ;  /* 0x000000121c930981 */ /* 0x0000e4000c1e1100 */
[----:B0-----:R-:W-:Y:S02]  /*d7a0*/  @P0 IMAD.MOV.U32 R28, RZ, RZ, R141 ;  /* 0x000000ffff1c0224 */ /* 0x001fe400078e008d */
[----:B------:R-:W-:Y:S01]  /*d7b0*/  @P0 IMAD.MOV.U32 R29, RZ, RZ, R10 ;  /* 0x000000ffff1d0224 */ /* 0x000fe200078e000a */
[----:B--2---:R-:W-:-:S06]  /*d7c0*/  PRMT R145, RZ, 0x7610, R145 ;  /* 0x00007610ff917816 */ /* 0x004fcc0000000091 */
[----:B------:R0:W2:Y:S02]  /*d7d0*/  @P0 LDG.E.U8 R145, desc[UR18][R28.64] ;  /* 0x000000121c910981 */ /* 0x0000a4000c1e1100 */
[----:B0-----:R-:W-:Y:S02]  /*d7e0*/  @P0 IMAD.MOV.U32 R28, RZ, RZ, R137 ;  /* 0x000000ffff1c0224 */ /* 0x001fe400078e0089 */
[----:B------:R-:W-:Y:S01]  /*d7f0*/  @P0 IMAD.MOV.U32 R29, RZ, RZ, R140 ;  /* 0x000000ffff1d0224 */ /* 0x000fe200078e008c */
[----:B----4-:R-:W-:-:S06]  /*d800*/  PRMT R144, RZ, 0x7610, R144 ;  /* 0x00007610ff907816 */ /* 0x010fcc0000000090 */
[----:B------:R0:W4:Y:S01]  /*d810*/  @P0 LDG.E.U8 R144, desc[UR18][R28.64] ;  /* 0x000000121c900981 */ /* 0x000122000c1e1100 */
[----:B------:R-:W-:Y:S02]  /*d820*/  SEL R41, R5, R41, !P3 ;  /* 0x0000002905297207 */ /* 0x000fe40005800000 */
[----:B------:R-:W-:-:S03]  /*d830*/  LEA.HI.X.SX32 R17, R42, R35, 0x1, P6 ;  /* 0x000000232a117211 */ /* 0x000fc600030f0eff */
[----:B------:R-:W-:Y:S01]  /*d840*/  IMAD R41, R41, UR12, RZ ;  /* 0x0000000c29297c24 */ /* 0x000fe2000f8e02ff */
[----:B------:R-:W-:Y:S01]  /*d850*/  ISETP.GE.U32.AND P2, PT, R117, 0x7fffff19, PT ;  /* 0x7fffff197500780c */ /* 0x000fe20003f46070 */
[----:B------:R1:W-:Y:S01]  /*d860*/  STL [R1+0x1c4], R17 ;  /* 0x0001c41101007387 */ /* 0x0003e20000100800 */
[----:B------:R-:W-:Y:S01]  /*d870*/  PRMT R116, RZ, 0x7610, R116 ;  /* 0x00007610ff747816 */ /* 0x000fe20000000074 */
[----:B0-----:R-:W-:Y:S01]  /*d880*/  @P0 IMAD.MOV.U32 R29, RZ, RZ, R136 ;  /* 0x000000ffff1d0224 */ /* 0x001fe200078e0088 */
[C---:B------:R-:W-:Y:S01]  /*d890*/  IADD3 R14, P6, PT, R41.reuse, R38, RZ ;  /* 0x00000026290e7210 */ /* 0x040fe20007fde0ff */
[----:B------:R-:W-:Y:S01]  /*d8a0*/  STL [R1+0xabc], R148 ;  /* 0x000abc9401007387 */ /* 0x000fe20000100800 */
[----:B------:R-:W-:Y:S01]  /*d8b0*/  @P0 IMAD.MOV.U32 R28, RZ, RZ, R134 ;  /* 0x000000ffff1c0224 */ /* 0x000fe200078e0086 */
[----:B------:R-:W-:Y:S01]  /*d8c0*/  PRMT R115, RZ, 0x7610, R115 ;  /* 0x00007610ff737816 */ /* 0x000fe20000000073 */
[----:B------:R-:W0:Y:S01]  /*d8d0*/  LDCU UR12, c[0x0][0x3b0] ;  /* 0x00007600ff0c77ac */ /* 0x000e220008000800 */
[----:B------:R0:W-:Y:S04]  /*d8e0*/  STL [R1+0x208], R14 ;  /* 0x0002080e01007387 */ /* 0x0001e80000100800 */
[----:B------:R-:W4:Y:S04]  /*d8f0*/  LDL.LU R143, [R1+0xb2c] ;  /* 0x000b2c00018f7983 */ /* 0x000f280000300800 */
[----:B------:R-:W4:Y:S01]  /*d900*/  LDL.LU R142, [R1+0xb28] ;  /* 0x000b2800018e7983 */ /* 0x000f220000300800 */
[----:B------:R-:W-:-:S05]  /*d910*/  LEA.HI.X.SX32 R15, R41, R35, 0x1, P6 ;  /* 0x00000023290f7211 */ /* 0x000fca00030f0eff */
[----:B------:R0:W-:Y:S04]  /*d920*/  STL [R1+0x204], R15 ;  /* 0x0002040f01007387 */ /* 0x0001e80000100800 */
[----:B---3--:R-:W-:Y:S04]  /*d930*/  STL [R1+0xac0], R147 ;  /* 0x000ac09301007387 */ /* 0x008fe80000100800 */
[----:B------:R-:W3:Y:S04]  /*d940*/  LDL.LU R10, [R1+0xb24] ;  /* 0x000b2400010a7983 */ /* 0x000ee80000300800 */
[----:B------:R-:W3:Y:S04]  /*d950*/  LDL.LU R141, [R1+0xb20] ;  /* 0x000b2000018d7983 */ /* 0x000ee80000300800 */
[----:B--2---:R-:W-:Y:S04]  /*d960*/  STL [R1+0xac4], R145 ;  /* 0x000ac49101007387 */ /* 0x004fe80000100800 */
[----:B------:R-:W2:Y:S04]  /*d970*/  LDL.LU R140, [R1+0xb1c] ;  /* 0x000b1c00018c7983 */ /* 0x000ea80000300800 */
[----:B------:R-:W2:Y:S04]  /*d980*/  LDL.LU R137, [R1+0xb18] ;  /* 0x000b180001897983 */ /* 0x000ea80000300800 */
[----:B----4-:R-:W-:Y:S04]  /*d990*/  STL [R1+0xac8], R144 ;  /* 0x000ac89001007387 */ /* 0x010fe80000100800 */
[----:B------:R-:W4:Y:S04]  /*d9a0*/  LDL.LU R136, [R1+0xb14] ;  /* 0x000b140001887983 */ /* 0x000f280000300800 */
[----:B------:R-:W4:Y:S01]  /*d9b0*/  LDL.LU R134, [R1+0xb10] ;  /* 0x000b100001867983 */ /* 0x000f220000300800 */
[----:B------:R-:W-:-:S06]  /*d9c0*/  PRMT R143, RZ, 0x7610, R143 ;  /* 0x00007610ff8f7816 */ /* 0x000fcc000000008f */
[----:B------:R0:W4:Y:S01]  /*d9d0*/  @P0 LDG.E.U8 R143, desc[UR18][R28.64] ;  /* 0x000000121c8f0981 */ /* 0x000122000c1e1100 */
[----:B------:R-:W-:Y:S01]  /*d9e0*/  PRMT R142, RZ, 0x7610, R142 ;  /* 0x00007610ff8e7816 */ /* 0x000fe2000000008e */
[----:B0-----:R-:W-:Y:S02]  /*d9f0*/  @P0 IMAD.MOV.U32 R28, RZ, RZ, R131 ;  /* 0x000000ffff1c0224 */ /* 0x001fe400078e0083 */
[----:B------:R-:W-:-:S05]  /*da00*/  @P0 IMAD.MOV.U32 R29, RZ, RZ, R133 ;  /* 0x000000ffff1d0224 */ /* 0x000fca00078e0085 */
[----:B------:R0:W4:Y:S01]  /*da10*/  @P0 LDG.E.U8 R142, desc[UR18][R28.64] ;  /* 0x000000121c8e0981 */ /* 0x000122000c1e1100 */
[----:B---3--:R-:W-:Y:S01]  /*da20*/  PRMT R141, RZ, 0x7610, R141 ;  /* 0x00007610ff8d7816 */ /* 0x008fe2000000008d */
[----:B0-----:R-:W-:Y:S02]  /*da30*/  @P0 IMAD.MOV.U32 R28, RZ, RZ, R128 ;  /* 0x000000ffff1c0224 */ /* 0x001fe400078e0080 */
[----:B------:R-:W-:-:S05]  /*da40*/  @P0 IMAD.MOV.U32 R29, RZ, RZ, R129 ;  /* 0x000000ffff1d0224 */ /* 0x000fca00078e0081 */
[----:B------:R0:W3:Y:S02]  /*da50*/  @P0 LDG.E.U8 R141, desc[UR18][R28.64] ;  /* 0x000000121c8d0981 */ /* 0x0000e4000c1e1100 */
[----:B0-----:R-:W-:Y:S02]  /*da60*/  @P0 IMAD.MOV.U32 R28, RZ, RZ, R124 ;  /* 0x000000ffff1c0224 */ /* 0x001fe400078e007c */
[----:B------:R-:W-:Y:S01]  /*da70*/  @P0 IMAD.MOV.U32 R29, RZ, RZ, R127 ;  /* 0x000000ffff1d0224 */ /* 0x000fe200078e007f */
[----:B--2---:R-:W-:Y:S02]  /*da80*/  PRMT R140, RZ, 0x7610, R140 ;  /* 0x00007610ff8c7816 */ /* 0x004fe4000000008c */
[----:B------:R-:W-:-:S04]  /*da90*/  PRMT R137, RZ, 0x7610, R137 ;  /* 0x00007610ff897816 */ /* 0x000fc80000000089 */
[----:B------:R0:W2:Y:S02]  /*daa0*/  @P0 LDG.E.U8 R140, desc[UR18][R28.64] ;  /* 0x000000121c8c0981 */ /* 0x0000a4000c1e1100 */
[----:B0-----:R-:W-:Y:S02]  /*dab0*/  @P0 IMAD.MOV.U32 R28, RZ, RZ, R121 ;  /* 0x000000ffff1c0224 */ /* 0x001fe400078e0079 */
[----:B------:R-:W-:-:S05]  /*dac0*/  @P0 IMAD.MOV.U32 R29, RZ, RZ, R122 ;  /* 0x000000ffff1d0224 */ /* 0x000fca00078e007a */
[----:B------:R0:W2:Y:S02]  /*dad0*/  @P0 LDG.E.U8 R137, desc[UR18][R28.64] ;  /* 0x000000121c890981 */ /* 0x0000a4000c1e1100 */
[----:B0-----:R-:W-:Y:S02]  /*dae0*/  @P0 IMAD.MOV.U32 R28, RZ, RZ, R84 ;  /* 0x000000ffff1c0224 */ /* 0x001fe400078e0054 */
[----:B------:R-:W-:Y:S01]  /*daf0*/  @P0 IMAD.MOV.U32 R29, RZ, RZ, R49 ;  /* 0x000000ffff1d0224 */ /* 0x000fe200078e0031 */
[----:B----4-:R-:W-:-:S06]  /*db00*/  PRMT R136, RZ, 0x7610, R136 ;  /* 0x00007610ff887816 */ /* 0x010fcc0000000088 */
[----:B------:R-:W4:Y:S04]  /*db10*/  @P0 LDG.E.U8 R136, desc[UR18][R28.64] ;  /* 0x000000121c880981 */ /* 0x000f28000c1e1100 */
[----:B------:R-:W-:Y:S04]  /*db20*/  STL [R1+0xacc], R143 ;  /* 0x000acc8f01007387 */ /* 0x000fe80000100800 */
[----:B------:R-:W4:Y:S04]  /*db30*/  LDL.LU R133, [R1+0xb0c] ;  /* 0x000b0c0001857983 */ /* 0x000f280000300800 */
[----:B------:R-:W4:Y:S01]  /*db40*/  LDL.LU R131, [R1+0xb08] ;  /* 0x000b080001837983 */ /* 0x000f220000300800 */
[----:B------:R-:W-:-:S03]  /*db50*/  ISETP.GT.U32.AND P6, PT, R39, R34, PT ;  /* 0x000000222700720c */ /* 0x000fc60003fc4070 */
[----:B------:R-:W-:Y:S04]  /*db60*/  STL [R1+0xad0], R142 ;  /* 0x000ad08e01007387 */ /* 0x000fe80000100800 */
[----:B------:R-:W4:Y:S04]  /*db70*/  LDL.LU R129, [R1+0xb04] ;  /* 0x000b040001817983 */ /* 0x000f280000300800 */
[----:B------:R-:W4:Y:S02]  /*db80*/  LDL.LU R128, [R1+0xb00] ;  /* 0x000b000001807983 */ /* 0x000f240000300800 */
[----:B------:R-:W-:-:S02]  /*db90*/  @!P6 IMAD.IADD R34, R34, 0x1, -R39 ;  /* 0x000000012222e824 */ /* 0x000fc400078e0a27 */
[----:B---3--:R-:W-:Y:S04]  /*dba0*/  STL [R1+0xad4], R141 ;  /* 0x000ad48d01007387 */ /* 0x008fe80000100800 */
[----:B------:R-:W3:Y:S01]  /*dbb0*/  LDL.LU R127, [R1+0xafc] ;  /* 0x000afc00017f7983 */ /* 0x000ee20000300800 */
[----:B------:R-:W-:-:S03]  /*dbc0*/  ISETP.GT.U32.AND P6, PT, R39, R34, PT ;  /* 0x000000222700720c */ /* 0x000fc60003fc4070 */
[----:B------:R-:W3:Y:S10]  /*dbd0*/  LDL.LU R124, [R1+0xaf8] ;  /* 0x000af800017c7983 */ /* 0x000ef40000300800 */
[----:B------:R-:W-:Y:S01]  /*dbe0*/  @!P6 IMAD.IADD R34, R34, 0x1, -R39 ;  /* 0x000000012222e824 */ /* 0x000fe200078e0a27 */
[----:B------:R-:W-:Y:S01]  /*dbf0*/  ISETP.GE.AND P6, PT, R120, RZ, PT ;  /* 0x000000ff7800720c */ /* 0x000fe20003fc6270 */
[----:B--2---:R-:W-:Y:S04]  /*dc00*/  STL [R1+0xad8], R140 ;  /* 0x000ad88c01007387 */ /* 0x004fe80000100800 */
[----:B------:R-:W2:Y:S04]  /*dc10*/  LDL.LU R122, [R1+0xaf4] ;  /* 0x000af400017a7983 */ /* 0x000ea80000300800 */
[----:B------:R-:W2:Y:S04]  /*dc20*/  LDL.LU R121, [R1+0xaf0] ;  /* 0x000af00001797983 */ /* 0x000ea80000300800 */
[----:B------:R-:W-:Y:S04]  /*dc30*/  STL [R1+0xadc], R137 ;  /* 0x000adc8901007387 */ /* 0x000fe80000100800 */
[----:B----4-:R-:W-:Y:S04]  /*dc40*/  STL [R1+0xae0], R136 ;  /* 0x000ae08801007387 */ /* 0x010fe80000100800 */
[----:B------:R-:W4:Y:S01]  /*dc50*/  LDL.LU R120, [R1+0xaec] ;  /* 0x000aec0001787983 */ /* 0x000f220000300800 */
[----:B------:R-:W-:Y:S01]  /*dc60*/  PRMT R134, RZ, 0x7610, R134 ;  /* 0x00007610ff867816 */ /* 0x000fe20000000086 */
[----:B------:R-:W-:-:S02]  /*dc70*/  @P0 IMAD.MOV.U32 R28, RZ, RZ, R55 ;  /* 0x000000ffff1c0224 */ /* 0x000fc400078e0037 */
[----:B------:R-:W-:-:S05]  /*dc80*/  @P0 IMAD.MOV.U32 R29, RZ, RZ, R52 ;  /* 0x000000ffff1d0224 */ /* 0x000fca00078e0034 */
[----:B------:R0:W4:Y:S01]  /*dc90*/  @P0 LDG.E.U8 R134, desc[UR18][R28.64] ;  /* 0x000000121c860981 */ /* 0x000122000c1e1100 */
[----:B------:R-:W-:Y:S01]  /*dca0*/  PRMT R133, RZ, 0x7610, R133 ;  /* 0x00007610ff857816 */ /* 0x000fe20000000085 */
[----:B0-----:R-:W-:Y:S02]  /*dcb0*/  @P0 IMAD.MOV.U32 R28, RZ, RZ, R59 ;  /* 0x000000ffff1c0224 */ /* 0x001fe400078e003b */
[----:B------:R-:W-:Y:S01]  /*dcc0*/  @P0 IMAD.MOV.U32 R29, RZ, RZ, R80 ;  /* 0x000000ffff1d0224 */ /* 0x000fe200078e0050 */
[----:B------:R-:W-:-:S04]  /*dcd0*/  PRMT R131, RZ, 0x7610, R131 ;  /* 0x00007610ff837816 */ /* 0x000fc80000000083 */
[----:B------:R0:W4:Y:S02]  /*dce0*/  @P0 LDG.E.U8 R133, desc[UR18][R28.64] ;  /* 0x000000121c850981 */ /* 0x000124000c1e1100 */
[----:B0-----:R-:W-:Y:S02]  /*dcf0*/  @P0 IMAD.MOV.U32 R28, RZ, RZ, R58 ;  /* 0x000000ffff1c0224 */ /* 0x001fe400078e003a */
[----:B------:R-:W-:Y:S01]  /*dd00*/  @P0 IMAD.MOV.U32 R29, RZ, RZ, R63 ;  /* 0x000000ffff1d0224 */ /* 0x000fe200078e003f */
[----:B------:R-:W-:-:S04]  /*dd10*/  PRMT R129, RZ, 0x7610, R129 ;  /* 0x00007610ff817816 */ /* 0x000fc80000000081 */
        /* <DEDUP_REMOVED lines=8> */
[----:B------:R0:W3:Y:S01]  /*dda0*/  @P0 LDG.E.U8 R128, desc[UR18][R28.64] ;  /* 0x000000121c800981 */ /* 0x0000e2000c1e1100 */
[----:B------:R-:W-:Y:S01]  /*ddb0*/  PRMT R124, RZ, 0x7610, R124 ;  /* 0x00007610ff7c7816 */ /* 0x000fe2000000007c */
[----:B0-----:R-:W-:Y:S02]  /*ddc0*/  @P0 IMAD.MOV.U32 R28, RZ, RZ, R66 ;  /* 0x000000ffff1c0224 */ /* 0x001fe400078e0042 */
[----:B------:R-:W-:-:S05]  /*ddd0*/  @P0 IMAD.MOV.U32 R29, RZ, RZ, R79 ;  /* 0x000000ffff1d0224 */ /* 0x000fca00078e004f */
[----:B------:R0:W3:Y:S02]  /*dde0*/  @P0 LDG.E.U8 R127, desc[UR18][R28.64] ;  /* 0x000000121c7f0981 */ /* 0x0000e4000c1e1100 */
[----:B0-----:R-:W-:Y:S02]  /*ddf0*/  @P0 IMAD.MOV.U32 R28, RZ, RZ, R70 ;  /* 0x000000ffff1c0224 */ /* 0x001fe400078e0046 */
[----:B------:R-:W-:-:S05]  /*de00*/  @P0 IMAD.MOV.U32 R29, RZ, RZ, R83 ;  /* 0x000000ffff1d0224 */ /* 0x000fca00078e0053 */
[----:B------:R0:W3:Y:S02]  /*de10*/  @P0 LDG.E.U8 R124, desc[UR18][R28.64] ;  /* 0x000000121c7c0981 */ /* 0x0000e4000c1e1100 */
[----:B0-----:R-:W-:Y:S02]  /*de20*/  @P0 IMAD.MOV.U32 R28, RZ, RZ, R74 ;  /* 0x000000ffff1c0224 */ /* 0x001fe400078e004a */
[----:B------:R-:W-:Y:S01]  /*de30*/  @P0 IMAD.MOV.U32 R29, RZ, RZ, R57 ;  /* 0x000000ffff1d0224 */ /* 0x000fe200078e0039 */
[----:B------:R-:W-:Y:S02]  /*de40*/  PRMT R117, RZ, 0x7610, R117 ;  /* 0x00007610ff757816 */ /* 0x000fe40000000075 */
[----:B------:R-:W-:Y:S02]  /*de50*/  PRMT R114, RZ, 0x7610, R114 ;  /* 0x00007610ff727816 */ /* 0x000fe40000000072 */
[----:B------:R-:W-:Y:S02]  /*de60*/  PRMT R113, RZ, 0x7610, R113 ;  /* 0x00007610ff717816 */ /* 0x000fe40000000071 */
[----:B------:R-:W-:-:S02]  /*de70*/  PRMT R109, RZ, 0x7610, R109 ;  /* 0x00007610ff6d7816 */ /* 0x000fc4000000006d */
[----:B------:R-:W-:Y:S02]  /*de80*/  PRMT R108, RZ, 0x7610, R108 ;  /* 0x00007610ff6c7816 */ /* 0x000fe4000000006c */
[----:B------:R-:W-:Y:S02]  /*de90*/  PRMT R107, RZ, 0x7610, R107 ;  /* 0x00007610ff6b7816 */ /* 0x000fe4000000006b */
[----:B------:R-:W-:Y:S02]  /*dea0*/  PRMT R106, RZ, 0x7610, R106 ;  /* 0x00007610ff6a7816 */ /* 0x000fe4000000006a */
[----:B------:R-:W-:Y:S02]  /*deb0*/  PRMT R103, RZ, 0x7610, R103 ;  /* 0x00007610ff677816 */ /* 0x000fe40000000067 */
[----:B------:R-:W-:Y:S02]  /*dec0*/  PRMT R102, RZ, 0x7610, R102 ;  /* 0x00007610ff667816 */ /* 0x000fe40000000066 */
[----:B--2---:R-:W-:-:S02]  /*ded0*/  PRMT R122, RZ, 0x7610, R122 ;  /* 0x00007610ff7a7816 */ /* 0x004fc4000000007a */
        /* <DEDUP_REMOVED lines=8> */
[----:B------:R0:W4:Y:S02]  /*df60*/  @P0 LDG.E.U8 R120, desc[UR18][R28.64] ;  /* 0x000000121c780981 */ /* 0x000124000c1e1100 */
[----:B0-----:R-:W-:Y:S02]  /*df70*/  @P0 IMAD.MOV.U32 R28, RZ, RZ, R86 ;  /* 0x000000ffff1c0224 */ /* 0x001fe400078e0056 */
[----:B------:R-:W-:-:S05]  /*df80*/  @P0 IMAD.MOV.U32 R29, RZ, RZ, R53 ;  /* 0x000000ffff1d0224 */ /* 0x000fca00078e0035 */
[----:B------:R0:W2:Y:S02]  /*df90*/  @P0 LDG.E.U8 R117, desc[UR18][R28.64] ;  /* 0x000000121c750981 */ /* 0x0000a4000c1e1100 */
        /* <DEDUP_REMOVED lines=26> */
[----:B------:R0:W2:Y:S01]  /*e140*/  @P0 LDG.E.U8 R103, desc[UR18][R28.64] ;  /* 0x000000121c670981 */ /* 0x0000a2000c1e1100 */
[----:B------:R-:W-:Y:S01]  /*e150*/  PRMT R101, RZ, 0x7610, R101 ;  /* 0x00007610ff657816 */ /* 0x000fe20000000065 */
        /* <DEDUP_REMOVED lines=30> */
[----:B------:R0:W2:Y:S02]  /*e340*/  @P0 LDG.E.U8 R97, desc[UR18][R28.64] ;  /* 0x000000121c610981 */ /* 0x0000a4000c1e1100 */
[----:B0-----:R-:W-:Y:S02]  /*e350*/  @P0 IMAD.MOV.U32 R28, RZ, RZ, R14 ;  /* 0x000000ffff1c0224 */ /* 0x001fe400078e000e */
[----:B------:R-:W-:-:S05]  /*e360*/  @P0 IMAD.MOV.U32 R29, RZ, RZ, R15 ;  /* 0x000000ffff1d0224 */ /* 0x000fca00078e000f */
[----:B------:R0:W2:Y:S01]  /*e370*/  @P0 LDG.E.U8 R96, desc[UR18][R28.64] ;  /* 0x000000121c600981 */ /* 0x0000a2000c1e1100 */
[----:B------:R-:W-:Y:S01]  /*e380*/  @!P6 IMAD.MOV R34, RZ, RZ, -R34 ;  /* 0x000000ffff22e224 */ /* 0x000fe200078e0a22 */
        /* <DEDUP_REMOVED lines=8> */
[----:B------:R-:W-:Y:S02]  /*e410*/  ISETP.GT.U32.AND P6, PT, R39, R32, PT ;  /* 0x000000202700720c */ /* 0x000fe40003fc4070 */
[----:B------:R-:W-:-:S11]  /*e420*/  SEL R34, R5, R34, !P3 ;  /* 0x0000002205227207 */ /* 0x000fd60005800000 */
[----:B------:R-:W-:Y:S01]  /*e430*/  @!P6 IMAD.IADD R32, R32, 0x1, -R39 ;  /* 0x000000012020e824 */ /* 0x000fe200078e0a27 */
[----:B------:R-:W-:Y:S01]  /*e440*/  ISETP.GE.AND P6, PT, R22, RZ, PT ;  /* 0x000000ff1600720c */ /* 0x000fe20003fc6270 */
[----:B-1----:R-:W-:Y:S01]  /*e450*/  IMAD R34, R34, UR5, RZ ;  /* 0x0000000522227c24 */ /* 0x002fe2000f8e02ff */
[----:B------:R-:W-:-:S05]  /*e460*/  SEL R33, R5, R33, !P3 ;  /* 0x0000002105217207 */ /* 0x000fca0005800000 */
[----:B------:R-:W-:-:S06]  /*e470*/  IMAD R33, R33, UR12, RZ ;  /* 0x0000000c21217c24 */ /* 0x000fcc000f8e02ff */
[----:B------:R-:W-:Y:S01]  /*e480*/  @!P6 IMAD.MOV R32, RZ, RZ, -R32 ;  /* 0x000000ffff20e224 */ /* 0x000fe200078e0a20 */
[-C--:B------:R-:W-:Y:S01]  /*e490*/  IADD3 R16, P6, PT, R34, R38.reuse, RZ ;  /* 0x0000002622107210 */ /* 0x080fe20007fde0ff */
[----:B------:R-:W-:Y:S01]  /*e4a0*/  IMAD R30, R36, 0x57, RZ ;  /* 0x00000057241e7824 */ /* 0x000fe200078e02ff */
[----:B------:R-:W-:Y:S01]  /*e4b0*/  STL [R1+0xae4], R134 ;  /* 0x000ae48601007387 */ /* 0x000fe20000100800 */
[----:B------:R-:W-:Y:S02]  /*e4c0*/  PRMT R95, RZ, 0x7610, R95 ;  /* 0x00007610ff5f7816 */ /* 0x000fe4000000005f */
[----:B------:R-:W-:Y:S01]  /*e4d0*/  PRMT R94, RZ, 0x7610, R94 ;  /* 0x00007610ff5e7816 */ /* 0x000fe2000000005e */
[----:B------:R-:W3:Y:S01]  /*e4e0*/  LDL.LU R13, [R1+0xae8] ;  /* 0x000ae800010d7983 */ /* 0x000ee20000300800 */
[-C--:B------:R-:W-:Y:S02]  /*e4f0*/  LEA.HI.X.SX32 R17, R34, R35.reuse, 0x1, P6 ;  /* 0x0000002322117211 */ /* 0x080fe400030f0eff */
[----:B------:R-:W-:Y:S01]  /*e500*/  PRMT R92, RZ, 0x7610, R92 ;  /* 0x00007610ff5c7816 */ /* 0x000fe2000000005c */
[----:B------:R-:W-:Y:S01]  /*e510*/  IMAD R31, R36, 0x67, RZ ;  /* 0x00000067241f7824 */ /* 0x000fe200078e02ff */
[C---:B------:R-:W-:Y:S01]  /*e520*/  IADD3 R14, P6, PT, R33.reuse, R38, RZ ;  /* 0x00000026210e7210 */ /* 0x040fe20007fde0ff */
[----:B0-----:R-:W-:Y:S01]  /*e530*/  @P0 IMAD.MOV.U32 R28, RZ, RZ, R16 ;  /* 0x000000ffff1c0224 */ /* 0x001fe200078e0010 */
[----:B------:R-:W-:Y:S01]  /*e540*/  PRMT R93, RZ, 0x7610, R93 ;  /* 0x00007610ff5d7816 */ /* 0x000fe2000000005d */
[----:B------:R-:W-:Y:S01]  /*e550*/  @P0 IMAD.MOV.U32 R29, RZ, RZ, R17 ;  /* 0x000000ffff1d0224 */ /* 0x000fe200078e0011 */
[----:B------:R-:W-:-:S02]  /*e560*/  LEA.HI.X.SX32 R15, R33, R35, 0x1, P6 ;  /* 0x00000023210f7211 */ /* 0x000fc400030f0eff */
[----:B------:R-:W-:Y:S02]  /*e570*/  PRMT R91, RZ, 0x7610, R91 ;  /* 0x00007610ff5b7816 */ /* 0x000fe4000000005b */
[----:B------:R-:W-:Y:S01]  /*e580*/  PRMT R90, RZ, 0x7610, R90 ;  /* 0x00007610ff5a7816 */ /* 0x000fe2000000005a */
[----:B------:R0:W3:Y:S01]  /*e590*/  @P0 LDG.E.U8 R95, desc[UR18][R28.64] ;  /* 0x000000121c5f0981 */ /* 0x0000e2000c1e1100 */
[----:B------:R-:W-:Y:S02]  /*e5a0*/  SEL R32, R5, R32, !P3 ;  /* 0x0000002005207207 */ /* 0x000fe40005800000 */
[----:B------:R-:W-:Y:S02]  /*e5b0*/  PRMT R89, RZ, 0x7610, R89 ;  /* 0x00007610ff597816 */ /* 0x000fe40000000059 */
[----:B------:R-:W-:Y:S01]  /*e5c0*/  PRMT R88, RZ, 0x7610, R88 ;  /* 0x00007610ff587816 */ /* 0x000fe20000000058 */
[----:B------:R-:W-:Y:S01]  /*e5d0*/  IMAD R32, R32, UR13, RZ ;  /* 0x0000000d20207c24 */ /* 0x000fe2000f8e02ff */
[----:B------:R-:W1:Y:S01]  /*e5e0*/  S2R R149, SR_TID.X ;  /* 0x0000000000957919 */ /* 0x000e620000002100 */
[----:B------:R-:W-:-:S02]  /*e5f0*/  VIADD R37, R0, 0x6 ;  /* 0x0000000600257836 */ /* 0x000fc40000000000 */
[C---:B------:R-:W-:Y:S02]  /*e600*/  VIADD R165, R0.reuse, 0x7 ;  /* 0x0000000700a57836 */ /* 0x040fe40000000000 */
[C---:B------:R-:W-:Y:S02]  /*e610*/  VIADD R123, R0.reuse, 0xe ;  /* 0x0000000e007b7836 */ /* 0x040fe40000000000 */
[C---:B------:R-:W-:Y:S02]  /*e620*/  VIADD R119, R0.reuse, 0xf ;  /* 0x0000000f00777836 */ /* 0x040fe40000000000 */
[C---:B------:R-:W-:Y:S02]  /*e630*/  VIADD R26, R0.reuse, 0x15 ;  /* 0x00000015001a7836 */ /* 0x040fe40000000000 */
[C---:B------:R-:W-:Y:S02]  /*e640*/  VIADD R27, R0.reuse, 0x16 ;  /* 0x00000016001b7836 */ /* 0x040fe40000000000 */
[----:B------:R-:W-:Y:S01]  /*e650*/  VIADD R164, R0, 0x17 ;  /* 0x0000001700a47836 */ /* 0x000fe20000000000 */
[----:B------:R-:W-:-:S04]  /*e660*/  @!UP1 UIADD3 UR4, UPT, UPT, -UR4, 0x100000, URZ ;  /* 0x0010000004049890 */ /* 0x000fc8000fffe1ff */
[----:B------:R-:W-:Y:S02]  /*e670*/  @!UP1 USHF.L.U32 UR5, UR4, 0xb, URZ ;  /* 0x0000000b04059899 */ /* 0x000fe400080006ff */
[----:B------:R-:W-:Y:S01]  /*e680*/  @!UP1 USHF.L.U32 UR4, UR4, 0x1, URZ ;  /* 0x0000000104049899 */ /* 0x000fe200080006ff */
[----:B0-----:R-:W-:Y:S01]  /*e690*/  @P0 IMAD.MOV.U32 R28, RZ, RZ, R14 ;  /* 0x000000ffff1c0224 */ /* 0x001fe200078e000e */
[----:B------:R-:W-:Y:S01]  /*e6a0*/  PRMT R87, RZ, 0x7610, R87 ;  /* 0x00007610ff577816 */ /* 0x000fe20000000057 */
[----:B------:R-:W-:Y:S01]  /*e6b0*/  @P0 IMAD.MOV.U32 R29, RZ, RZ, R15 ;  /* 0x000000ffff1d0224 */ /* 0x000fe200078e000f */
[----:B------:R-:W0:Y:S04]  /*e6c0*/  LDCU UR12, c[0x0][0x3b0] ;  /* 0x00007600ff0c77ac */ /* 0x000e280008000800 */
[----:B------:R0:W3:Y:S04]  /*e6d0*/  @P0 LDG.E.U8 R94, desc[UR18][R28.64] ;  /* 0x000000121c5e0981 */ /* 0x0000e8000c1e1100 */
[----:B--2---:R-:W-:Y:S01]  /*e6e0*/  STL [R1+0xa90], R96 ;  /* 0x000a906001007387 */ /* 0x004fe20000100800 */
[----:B------:R-:W-:Y:S01]  /*e6f0*/  VIADD R163, R0, 0x1d ;  /* 0x0000001d00a37836 */ /* 0x000fe20000000000 */
[----:B------:R-:W2:Y:S02]  /*e700*/  LDCU UR13, c[0x0][0x3b0] ;  /* 0x00007600ff0d77ac */ /* 0x000ea40008000800 */
[----:B------:R0:W-:Y:S04]  /*e710*/  STL [R1+0x268], R16 ;  /* 0x0002681001007387 */ /* 0x0001e80000100800 */
[----:B------:R1:W-:Y:S01]  /*e720*/  STL [R1+0x264], R17 ;  /* 0x0002641101007387 */ /* 0x0003e20000100800 */
[----:B0-----:R-:W-:-:S04]  /*e730*/  IADD3 R16, P6, PT, R30, R2, RZ ;  /* 0x000000021e107210 */ /* 0x001fc80007fde0ff */
[----:B-1----:R-:W-:Y:S01]  /*e740*/  LEA.HI.X.SX32 R17, R30, R3, 0x1, P6 ;  /* 0x000000031e117211 */ /* 0x002fe200030f0eff */
[----:B------:R0:W-:Y:S01]  /*e750*/  STL [R1+0x2a8], R14 ;  /* 0x0002a80e01007387 */ /* 0x0001e20000100800 */
[----:B------:R-:W-:Y:S02]  /*e760*/  @!P4 IMAD.MOV.U32 R28, RZ, RZ, R16 ;  /* 0x000000ffff1cc224 */ /* 0x000fe400078e0010 */
[----:B------:R-:W-:Y:S02]  /*e770*/  IMAD R30, R36, 0x5f, RZ ;  /* 0x0000005f241e7824 */ /* 0x000fe400078e02ff */
[----:B------:R-:W-:Y:S01]  /*e780*/  @!P4 IMAD.MOV.U32 R29, RZ, RZ, R17 ;  /* 0x000000ffff1dc224 */ /* 0x000fe200078e0011 */
[----:B------:R1:W-:Y:S01]  /*e790*/  STL [R1+0x2a4], R15 ;  /* 0x0002a40f01007387 */ /* 0x0003e20000100800 */
[----:B0-----:R-:W-:-:S03]  /*e7a0*/  IADD3 R14, P6, PT, R32, R38, RZ ;  /* 0x00000026200e7210 */ /* 0x001fc60007fde0ff */
[----:B------:R0:W-:Y:S04]  /*e7b0*/  STL [R1+0xf8], R16 ;  /* 0x0000f81001007387 */ /* 0x0001e80000100800 */
[----:B------:R2:W3:Y:S01]  /*e7c0*/  @!P4 LDG.E.U8 R92, desc[UR18][R28.64] ;  /* 0x000000121c5cc981 */ /* 0x0004e2000c1e1100 */
[----:B-1----:R-:W-:Y:S02]  /*e7d0*/  LEA.HI.X.SX32 R15, R32, R35, 0x1, P6 ;  /* 0x00000023200f7211 */ /* 0x002fe400030f0eff */
[C---:B0-----:R-:W-:Y:S01]  /*e7e0*/  IADD3 R16, P4, PT, R30.reuse, R2, RZ ;  /* 0x000000021e107210 */ /* 0x041fe20007f9e0ff */
[----:B------:R0:W-:Y:S01]  /*e7f0*/  STL [R1+0xf4], R17 ;  /* 0x0000f41101007387 */ /* 0x0001e20000100800 */
[----:B--2---:R-:W-:Y:S02]  /*e800*/  @P0 IMAD.MOV.U32 R28, RZ, RZ, R14 ;  /* 0x000000ffff1c0224 */ /* 0x004fe400078e000e */
[----:B------:R-:W-:Y:S01]  /*e810*/  @P0 IMAD.MOV.U32 R29, RZ, RZ, R15 ;  /* 0x000000ffff1d0224 */ /* 0x000fe200078e000f */
[----:B------:R1:W-:Y:S01]  /*e820*/  STL [R1+0x2e8], R14 ;  /* 0x0002e80e01007387 */ /* 0x0003e20000100800 */
[----:B0-----:R-:W-:-:S03]  /*e830*/  LEA.HI.X.SX32 R17, R30, R3, 0x1, P4 ;  /* 0x000000031e117211 */ /* 0x001fc600020f0eff */
[----:B------:R0:W2:Y:S01]  /*e840*/  @P0 LDG.E.U8 R93, desc[UR18][R28.64] ;  /* 0x000000121c5d0981 */ /* 0x0000a2000c1e1100 */
[----:B-1----:R-:W-:-:S03]  /*e850*/  IADD3 R14, P6, PT, R31, R2, RZ ;  /* 0x000000021f0e7210 */ /* 0x002fc60007fde0ff */
[----:B------:R1:W-:Y:S01]  /*e860*/  STL [R1+0x2e4], R15 ;  /* 0x0002e40f01007387 */ /* 0x0003e20000100800 */
[----:B0-----:R-:W-:Y:S02]  /*e870*/  @!P5 IMAD.MOV.U32 R28, RZ, RZ, R16 ;  /* 0x000000ffff1cd224 */ /* 0x001fe400078e0010 */
[----:B------:R-:W-:Y:S01]  /*e880*/  @!P5 IMAD.MOV.U32 R29, RZ, RZ, R17 ;  /* 0x000000ffff1dd224 */ /* 0x000fe200078e0011 */
[----:B-1----:R-:W-:-:S04]  /*e890*/  LEA.HI.X.SX32 R15, R31, R3, 0x1, P6 ;  /* 0x000000031f0f7211 */ /* 0x002fc800030f0eff */
[----:B------:R0:W2:Y:S02]  /*e8a0*/  @!P5 LDG.E.U8 R91, desc[UR18][R28.64] ;  /* 0x000000121c5bd981 */ /* 0x0000a4000c1e1100 */
[----:B0-----:R-:W-:Y:S02]  /*e8b0*/  @!P2 IMAD.MOV.U32 R28, RZ, RZ, R14 ;  /* 0x000000ffff1ca224 */ /* 0x001fe400078e000e */
[----:B------:R-:W-:-:S05]  /*e8c0*/  @!P2 IMAD.MOV.U32 R29, RZ, RZ, R15 ;  /* 0x000000ffff1da224 */ /* 0x000fca00078e000f */
[----:B------:R0:W2:Y:S02]  /*e8d0*/  @!P2 LDG.E.U8 R90, desc[UR18][R28.64] ;  /* 0x000000121c5aa981 */ /* 0x0000a4000c1e1100 */
[----:B0-----:R-:W-:Y:S02]  /*e8e0*/  VIADD R28, R12, 0xffffff90 ;  /* 0xffffff900c1c7836 */ /* 0x001fe40000000000 */
[----:B------:R-:W-:Y:S03]  /*e8f0*/  STL [R1+0x100], R16 ;  /* 0x0001001001007387 */ /* 0x000fe60000100800 */
[----:B------:R-:W-:Y:S01]  /*e900*/  ISETP.GE.U32.AND P2, PT, R28, 0x7fffff11, PT ;  /* 0x7fffff111c00780c */ /* 0x000fe20003f46070 */
[----:B------:R-:W-:Y:S01]  /*e910*/  IMAD R28, R36, 0x6f, RZ ;  /* 0x0000006f241c7824 */ /* 0x000fe200078e02ff */
[----:B------:R0:W-:Y:S04]  /*e920*/  STL [R1+0x108], R14 ;  /* 0x0001080e01007387 */ /* 0x0001e80000100800 */
[----:B------:R-:W-:Y:S01]  /*e930*/  STL [R1+0xfc], R17 ;  /* 0x0000fc1101007387 */ /* 0x000fe20000100800 */
[----:B0-----:R-:W-:-:S03]  /*e940*/  IADD3 R14, P4, PT, R28, R2, RZ ;  /* 0x000000021c0e7210 */ /* 0x001fc60007f9e0ff */
[----:B------:R0:W-:Y:S02]  /*e950*/  STL [R1+0x104], R15 ;  /* 0x0001040f01007387 */ /* 0x0001e40000100800 */
[----:B0-----:R-:W-:Y:S01]  /*e960*/  LEA.HI.X.SX32 R15, R28, R3, 0x1, P4 ;  /* 0x000000031c0f7211 */ /* 0x001fe200020f0eff */
[----:B------:R-:W-:-:S04]  /*e970*/  @!P2 IMAD.MOV.U32 R28, RZ, RZ, R14 ;  /* 0x000000ffff1ca224 */ /* 0x000fc800078e000e */
[----:B------:R-:W-:-:S05]  /*e980*/  @!P2 IMAD.MOV.U32 R29, RZ, RZ, R15 ;  /* 0x000000ffff1da224 */ /* 0x000fca00078e000f */
[----:B------:R0:W2:Y:S02]  /*e990*/  @!P2 LDG.E.U8 R89, desc[UR18][R28.64] ;  /* 0x000000121c59a981 */ /* 0x0000a4000c1e1100 */
[----:B0-----:R-:W-:-:S05]  /*e9a0*/  VIADD R28, R12, 0xffffff88 ;  /* 0xffffff880c1c7836 */ /* 0x001fca0000000000 */
[----:B------:R-:W-:Y:S01]  /*e9b0*/  ISETP.GE.U32.AND P2, PT, R28, 0x7fffff09, PT ;  /* 0x7fffff091c00780c */ /* 0x000fe20003f46070 */
[----:B------:R-:W-:Y:S01]  /*e9c0*/  IMAD R28, R36, 0x77, RZ ;  /* 0x00000077241c7824 */ /* 0x000fe200078e02ff */
[----:B------:R0:W-:Y:S04]  /*e9d0*/  STL [R1+0x110], R14 ;  /* 0x0001100e01007387 */ /* 0x0001e80000100800 */
[----:B------:R1:W-:Y:S01]  /*e9e0*/  STL [R1+0x10c], R15 ;  /* 0x00010c0f01007387 */ /* 0x0003e20000100800 */
[----:B0-----:R-:W-:-:S04]  /*e9f0*/  IADD3 R14, P4, PT, R28, R2, RZ ;  /* 0x000000021c0e7210 */ /* 0x001fc80007f9e0ff */
[----:B-1----:R-:W-:Y:S02]  /*ea00*/  LEA.HI.X.SX32 R15, R28, R3, 0x1, P4 ;  /* 0x000000031c0f7211 */ /* 0x002fe400020f0eff */
[----:B------:R-:W-:-:S03]  /*ea10*/  @!P2 IMAD.MOV.U32 R28, RZ, RZ, R14 ;  /* 0x000000ffff1ca224 */ /* 0x000fc600078e000e */
[----:B------:R-:W-:-:S05]  /*ea20*/  @!P2 IMAD.MOV.U32 R29, RZ, RZ, R15 ;  /* 0x000000ffff1da224 */ /* 0x000fca00078e000f */
[----:B------:R0:W2:Y:S02]  /*ea30*/  @!P2 LDG.E.U8 R88, desc[UR18][R28.64] ;  /* 0x000000121c58a981 */ /* 0x0000a4000c1e1100 */
[----:B0-----:R-:W-:-:S05]  /*ea40*/  VIADD R28, R12, 0xffffff80 ;  /* 0xffffff800c1c7836 */ /* 0x001fca0000000000 */
[----:B------:R-:W-:Y:S01]  /*ea50*/  ISETP.GE.U32.AND P2, PT, R28, 0x7fffff01, PT ;  /* 0x7fffff011c00780c */ /* 0x000fe20003f46070 */
[----:B------:R-:W-:Y:S01]  /*ea60*/  IMAD R28, R36, 0x7f, RZ ;  /* 0x0000007f241c7824 */ /* 0x000fe200078e02ff */
[----:B------:R0:W-:Y:S04]  /*ea70*/  STL [R1+0x118], R14 ;  /* 0x0001180e01007387 */ /* 0x0001e80000100800 */
[C---:B------:R-:W-:Y:S01]  /*ea80*/  IADD3 R12, P4, PT, R28.reuse, R2, RZ ;  /* 0x000000021c0c7210 */ /* 0x040fe20007f9e0ff */
[----:B------:R-:W-:Y:S03]  /*ea90*/  STL [R1+0x114], R15 ;  /* 0x0001140f01007387 */ /* 0x000fe60000100800 */
[----:B0-----:R-:W-:Y:S01]  /*eaa0*/  LEA.HI.X.SX32 R14, R28, R3, 0x1, P4 ;  /* 0x000000031c0e7211 */ /* 0x001fe200020f0eff */
[----:B------:R0:W-:Y:S02]  /*eab0*/  STL [R1+0x120], R12 ;  /* 0x0001200c01007387 */ /* 0x0001e40000100800 */
[----:B------:R-:W-:-:S02]  /*eac0*/  @!P2 IMAD.MOV.U32 R28, RZ, RZ, R12 ;  /* 0x000000ffff1ca224 */ /* 0x000fc400078e000c */
[----:B------:R1:W-:Y:S04]  /*ead0*/  STL [R1+0x11c], R14 ;  /* 0x00011c0e01007387 */ /* 0x0003e80000100800 */
[----:B0-----:R-:W2:Y:S04]  /*eae0*/  LDL.LU R12, [R1+0x2f0] ;  /* 0x0002f000010c7983 */ /* 0x001ea80000300800 */
[----:B------:R-:W3:Y:S04]  /*eaf0*/  LDL.LU R16, [R1+0x2f4] ;  /* 0x0002f40001107983 */ /* 0x000ee80000300800 */
[----:B------:R-:W3:Y:S01]  /*eb00*/  LDL.LU R138, [R1+0x2fc] ;  /* 0x0002fc00018a7983 */ /* 0x000ee20000300800 */
[----:B------:R-:W-:-:S03]  /*eb10*/  @!P2 IMAD.MOV.U32 R29, RZ, RZ, R14 ;  /* 0x000000ffff1da224 */ /* 0x000fc600078e000e */
[----:B-1----:R-:W3:Y:S01]  /*eb20*/  LDL.LU R14, [R1+0x328] ;  /* 0x00032800010e7983 */ /* 0x002ee20000300800 */
[----:B------:R-:W-:-:S03]  /*eb30*/  VIADD R96, R0, 0x5 ;  /* 0x0000000500607836 */ /* 0x000fc60000000000 */
[----:B------:R-:W3:Y:S04]  /*eb40*/  LDL.LU R135, [R1+0x330] ;  /* 0x0003300001877983 */ /* 0x000ee80000300800 */
[----:B------:R-:W4:Y:S04]  /*eb50*/  LDL.LU R15, [R1+0x364] ;  /* 0x00036400010f7983 */ /* 0x000f280000300800 */
[----:B------:R-:W-:Y:S01]  /*eb60*/  STL [R1+0x81c], R96 ;  /* 0x00081c6001007387 */ /* 0x000fe20000100800 */
[----:B------:R-:W-:-:S03]  /*eb70*/  VIADD R118, R0, 0x1e ;  /* 0x0000001e00767836 */ /* 0x000fc60000000000 */
        /* <DEDUP_REMOVED lines=15> */
[----:B------:R-:W-:-:S03]  /*ec70*/  VOTEU.ALL UP1, P1 ;  /* 0x0000000000ff7886 */ /* 0x000fc60000820000 */
[----:B------:R-:W-:Y:S01]  /*ec80*/  STL [R1+0x8b0], R118 ;  /* 0x0008b07601007387 */ /* 0x000fe20000100800 */
[C---:B------:R-:W-:Y:S01]  /*ec90*/  VIADD R22, R0.reuse, 0x35 ;  /* 0x0000003500167836 */ /* 0x040fe20000000000 */
[----:B------:R-:W-:Y:S01]  /*eca0*/  LOP3.LUT R149, R149, 0x7f, RZ, 0xc0, !PT ;  /* 0x0000007f95957812 */ /* 0x000fe200078ec0ff */
[----:B------:R0:W1:Y:S01]  /*ecb0*/  @!UP1 SYNCS.EXCH.64 URZ, [UR9+0x10008], UR4 ;  /* 0x0100080409ff95b2 */ /* 0x0000620008000100 */
[----:B------:R-:W-:Y:S04]  /*ecc0*/  STL [R1+0x894], R112 ;  /* 0x0008947001007387 */ /* 0x000fe80000100800 */
[----:B------:R-:W-:Y:S04]  /*ecd0*/  STL [R1+0x8ac], R24 ;  /* 0x0008ac1801007387 */ /* 0x000fe80000100800 */
[----:B------:R-:W-:Y:S01]  /*ece0*/  STL [R1+0x890], R25 ;  /* 0x0008901901007387 */ /* 0x000fe20000100800 */
[----:B------:R-:W-:-:S02]  /*ecf0*/  VIADD R23, R0, 0x36 ;  /* 0x0000003600177836 */ /* 0x000fc40000000000 */
[C---:B------:R-:W-:Y:S01]  /*ed00*/  VIADD R156, R0.reuse, 0x37 ;  /* 0x00000037009c7836 */ /* 0x040fe20000000000 */
[----:B------:R-:W-:Y:S01]  /*ed10*/  STL [R1+0x884], R158 ;  /* 0x0008849e01007387 */ /* 0x000fe20000100800 */
[C---:B------:R-:W-:Y:S02]  /*ed20*/  VIADD R150, R0.reuse, 0x3c ;  /* 0x0000003c00967836 */ /* 0x040fe40000000000 */
[C---:B------:R-:W-:Y:S01]  /*ed30*/  VIADD R20, R0.reuse, 0x3d ;  /* 0x0000003d00147836 */ /* 0x040fe20000000000 */
[----:B------:R-:W-:Y:S01]  /*ed40*/  STL [R1+0x8bc], R157 ;  /* 0x0008bc9d01007387 */ /* 0x000fe20000100800 */
[C---:B------:R-:W-:Y:S02]  /*ed50*/  VIADD R21, R0.reuse, 0x3e ;  /* 0x0000003e00157836 */ /* 0x040fe40000000000 */
[C---:B------:R-:W-:Y:S01]  /*ed60*/  VIADD R18, R0.reuse, 0x3f ;  /* 0x0000003f00127836 */ /* 0x040fe20000000000 */
[----:B------:R-:W-:Y:S01]  /*ed70*/  STL [R1+0x8a0], R111 ;  /* 0x0008a06f01007387 */ /* 0x000fe20000100800 */
[----:B------:R-:W-:Y:S01]  /*ed80*/  IABS R43, R96 ;  /* 0x00000060002b7213 */ /* 0x000fe20000000000 */
[----:B------:R-:W-:-:S02]  /*ed90*/  VIADD R19, R0, 0x44 ;  /* 0x0000004400137836 */ /* 0x000fc40000000000 */
[----:B------:R0:W4:Y:S01]  /*eda0*/  @!P2 LDG.E.U8 R87, desc[UR18][R28.64] ;  /* 0x000000121c57a981 */ /* 0x000122000c1e1100 */
[----:B------:R-:W-:Y:S01]  /*edb0*/  IABS R42, R37 ;  /* 0x00000025002a7213 */ /* 0x000fe20000000000 */
[C---:B------:R-:W-:Y:S01]  /*edc0*/  VIADD R146, R0.reuse, 0x45 ;  /* 0x0000004500927836 */ /* 0x040fe20000000000 */
[----:B------:R-:W-:Y:S01]  /*edd0*/  IABS R41, R165 ;  /* 0x000000a500297213 */ /* 0x000fe20000000000 */
[----:B------:R-:W-:Y:S01]  /*ede0*/  STL [R1+0x89c], R110 ;  /* 0x00089c6e01007387 */ /* 0x000fe20000100800 */
[----:B------:R-:W-:Y:S01]  /*edf0*/  IABS R44, R123 ;  /* 0x0000007b002c7213 */ /* 0x000fe20000000000 */
[----:B------:R-:W-:Y:S01]  /*ee00*/  VIADD R139, R0, 0x46 ;  /* 0x00000046008b7836 */ /* 0x000fe20000000000 */
[----:B------:R-:W-:Y:S01]  /*ee10*/  IABS R45, R119 ;  /* 0x00000077002d7213 */ /* 0x000fe20000000000 */
[----:B------:R-:W-:Y:S01]  /*ee20*/  STL [R1+0x880], R22 ;  /* 0x0008801601007387 */ /* 0x000fe20000100800 */
[----:B------:R-:W-:Y:S01]  /*ee30*/  IABS R46, R26 ;  /* 0x0000001a002e7213 */ /* 0x000fe20000000000 */
[----:B0-----:R-:W0:Y:S01]  /*ee40*/  LDCU UR4, c[0x0][0x3b0] ;  /* 0x00007600ff0477ac */ /* 0x001e220008000800 */
[----:B------:R-:W-:-:S02]  /*ee50*/  IABS R47, R27 ;  /* 0x0000001b002f7213 */ /* 0x000fc40000000000 */
[----:B------:R-:W-:Y:S01]  /*ee60*/  IABS R48, R164 ;  /* 0x000000a400307213 */ /* 0x000fe20000000000 */
[----:B------:R-:W0:Y:S01]  /*ee70*/  LDCU UR5, c[0x0][0x3b0] ;  /* 0x00007600ff0577ac */ /* 0x000e220008000800 */
[----:B--2---:R2:W-:Y:S04]  /*ee80*/  STS.U8 [R149+UR9], R12 ;  /* 0x0000000c95007988 */ /* 0x0045e80008000009 */
[----:B--2---:R-:W2:Y:S04]  /*ee90*/  LDL.LU R12, [R1+0x338] ;  /* 0x00033800010c7983 */ /* 0x004ea80000300800 */
[----:B------:R-:W-:Y:S04]  /*eea0*/  STL [R1+0x87c], R23 ;  /* 0x00087c1701007387 */ /* 0x000fe80000100800 */
[----:B---3--:R3:W-:Y:S04]  /*eeb0*/  STS.U8 [R149+UR9+0x400], R16 ;  /* 0x0004001095007988 */ /* 0x0087e80008000009 */
[----:B------:R0:W-:Y:S04]  /*eec0*/  STS.U8 [R149+UR9+0x800], R138 ;  /* 0x0008008a95007988 */ /* 0x0001e80008000009 */
[----:B---3--:R-:W3:Y:S04]  /*eed0*/  LDL.LU R16, [R1+0x334] ;  /* 0x0003340001107983 */ /* 0x008ee80000300800 */
[----:B0-----:R-:W3:Y:S04]  /*eee0*/  LDL.LU R138, [R1+0x3a8] ;  /* 0x0003a800018a7983 */ /* 0x001ee80000300800 */
[----:B------:R-:W-:Y:S04]  /*eef0*/  STL [R1+0x878], R156 ;  /* 0x0008789c01007387 */ /* 0x000fe80000100800 */
[----:B------:R0:W-:Y:S04]  /*ef00*/  STS.U8 [R149+UR9+0xc00], R14 ;  /* 0x000c000e95007988 */ /* 0x0001e80008000009 */
[----:B------:R1:W-:Y:S04]  /*ef10*/  STS.U8 [R149+UR9+0x1000], R135 ;  /* 0x0010008795007988 */ /* 0x0003e80008000009 */
[----:B0-----:R-:W3:Y:S04]  /*ef20*/  LDL.LU R14, [R1+0x340] ;  /* 0x00034000010e7983 */ /* 0x001ee80000300800 */
[----:B-1----:R-:W3:Y:S04]  /*ef30*/  LDL.LU R135, [R1+0x374] ;  /* 0x0003740001877983 */ /* 0x002ee80000300800 */
[----:B------:R-:W-:Y:S04]  /*ef40*/  STL [R1+0x874], R150 ;  /* 0x0008749601007387 */ /* 0x000fe80000100800 */
[----:B----4-:R0:W-:Y:S04]  /*ef50*/  STS.U8 [R149+UR9+0x1400], R15 ;  /* 0x0014000f95007988 */ /* 0x0101e80008000009 */
[----:B0-----:R-:W4:Y:S04]  /*ef60*/  LDL.LU R15, [R1+0x36c] ;  /* 0x00036c00010f7983 */ /* 0x001f280000300800 */
[----:B--2---:R0:W-:Y:S04]  /*ef70*/  STS.U8 [R149+UR9+0x1800], R12 ;  /* 0x0018000c95007988 */ /* 0x0041e80008000009 */
[----:B0-----:R-:W2:Y:S04]  /*ef80*/  LDL.LU R12, [R1+0x3f4] ;  /* 0x0003f400010c7983 */ /* 0x001ea80000300800 */
[----:B------:R-:W-:Y:S04]  /*ef90*/  STL [R1+0x870], R20 ;  /* 0x0008701401007387 */ /* 0x000fe80000100800 */
[----:B---3--:R0:W-:Y:S04]  /*efa0*/  STS.U8 [R149+UR9+0x1c00], R16 ;  /* 0x001c001095007988 */ /* 0x0081e80008000009 */
[----:B------:R-:W3:Y:S04]  /*efb0*/  LDL.LU R17, [R1+0x380] ;  /* 0x0003800001117983 */ /* 0x000ee80000300800 */
[----:B------:R1:W-:Y:S04]  /*efc0*/  STS.U8 [R149+UR9+0x2000], R138 ;  /* 0x0020008a95007988 */ /* 0x0003e80008000009 */
[----:B0-----:R-:W3:Y:S04]  /*efd0*/  LDL.LU R16, [R1+0x3b8] ;  /* 0x0003b80001107983 */ /* 0x001ee80000300800 */
[----:B-1----:R-:W3:Y:S04]  /*efe0*/  LDL.LU R138, [R1+0x368] ;  /* 0x00036800018a7983 */ /* 0x002ee80000300800 */
[----:B------:R-:W-:Y:S04]  /*eff0*/  STL [R1+0x864], R21 ;  /* 0x0008641501007387 */ /* 0x000fe80000100800 */
[----:B------:R0:W-:Y:S04]  /*f000*/  STS.U8 [R149+UR9+0x2400], R14 ;  /* 0x0024000e95007988 */ /* 0x0001e80008000009 */
[----:B------:R1:W-:Y:S04]  /*f010*/  STS.U8 [R149+UR9+0x2800], R135 ;  /* 0x0028008795007988 */ /* 0x0003e80008000009 */
[----:B0-----:R-:W3:Y:S04]  /*f020*/  LDL.LU R14, [R1+0x428] ;  /* 0x00042800010e7983 */ /* 0x001ee80000300800 */
[----:B-1----:R-:W3:Y:S04]  /*f030*/  LDL.LU R135, [R1+0x3f0] ;  /* 0x0003f00001877983 */ /* 0x002ee80000300800 */
[----:B------:R-:W-:Y:S04]  /*f040*/  STL [R1+0x860], R18 ;  /* 0x0008601201007387 */ /* 0x000fe80000100800 */
[----:B----4-:R0:W-:Y:S04]  /*f050*/  STS.U8 [R149+UR9+0x2c00], R15 ;  /* 0x002c000f95007988 */ /* 0x0101e80008000009 */
[----:B0-----:R-:W4:Y:S01]  /*f060*/  LDL.LU R15, [R1+0x3ec] ;  /* 0x0003ec00010f7983 */ /* 0x001f220000300800 */
[----:B------:R-:W-:-:S04]  /*f070*/  IMAD.HI.U32 R28, R40, R43, RZ ;  /* 0x0000002b281c7227 */ /* 0x000fc800078e00ff */
[----:B------:R-:W-:-:S04]  /*f080*/  IMAD.MOV R28, RZ, RZ, -R28 ;  /* 0x000000ffff1c7224 */ /* 0x000fc800078e0a1c */
[----:B------:R-:W-:Y:S02]  /*f090*/  IMAD R43, R39, R28, R43 ;  /* 0x0000001c272b7224 */ /* 0x000fe400078e022b */
        /* <DEDUP_REMOVED lines=18> */
[----:B------:R-:W-:Y:S01]  /*f1c0*/  IMAD.HI.U32 R28, R40, R48, RZ ;  /* 0x00000030281c7227 */ /* 0x000fe200078e00ff */
[----:B------:R-:W-:-:S03]  /*f1d0*/  IABS R49, R163 ;  /* 0x000000a300317213 */ /* 0x000fc60000000000 */
        /* <DEDUP_REMOVED lines=9> */
[----:B------:R-:W-:Y:S01]  /*f270*/  IMAD R50, R39, R28, R50 ;  /* 0x0000001c27327224 */ /* 0x000fe200078e0232 */
[----:B--2---:R0:W-:Y:S04]  /*f280*/  STS.U8 [R149+UR9+0x3000], R12 ;  /* 0x0030000c95007988 */ /* 0x0041e80008000009 */
[----:B0-----:R-:W2:Y:S01]  /*f290*/  LDL.LU R12, [R1+0x3f8] ;  /* 0x0003f800010c7983 */ /* 0x001ea20000300800 */
        /* <DEDUP_REMOVED lines=55> */
[C---:B------:R-:W-:Y:S02]  /*f610*/  IMAD R64, R39.reuse, R28, R64 ;  /* 0x0000001c27407224 */ /* 0x040fe400078e0240 */
[----:B------:R-:W-:Y:S01]  /*f620*/  IMAD.HI.U32 R28, R40, R66, RZ ;  /* 0x00000042281c7227 */ /* 0x000fe200078e00ff */
[----:B---3--:R0:W-:Y:S03]  /*f630*/  STS.U8 [R149+UR9+0x3400], R17 ;  /* 0x0034001195007988 */ /* 0x0081e60008000009 */
[----:B------:R-:W-:Y:S01]  /*f640*/  IMAD.MOV R28, RZ, RZ, -R28 ;  /* 0x000000ffff1c7224 */ /* 0x000fe200078e0a1c */
[----:B------:R-:W-:Y:S04]  /*f650*/  STL [R1+0x85c], R19 ;  /* 0x00085c1301007387 */ /* 0x000fe80000100800 */
[----:B------:R-:W-:Y:S01]  /*f660*/  STS.U8 [R149+UR9+0x3800], R16 ;  /* 0x0038001095007988 */ /* 0x000fe20008000009 */
[----:B------:R-:W-:-:S03]  /*f670*/  IMAD R66, R39, R28, R66 ;  /* 0x0000001c27427224 */ /* 0x000fc600078e0242 */
[----:B0-----:R-:W3:Y:S01]  /*f680*/  LDL.LU R17, [R1+0x478] ;  /* 0x0004780001117983 */ /* 0x001ee20000300800 */
[----:B------:R-:W-:-:S03]  /*f690*/  LOP3.LUT R28, R149, 0x10, RZ, 0x3c, !PT ;  /* 0x00000010951c7812 */ /* 0x000fc600078e3cff */
[----:B------:R0:W-:Y:S04]  /*f6a0*/  STS.U8 [R149+UR9+0x3c00], R138 ;  /* 0x003c008a95007988 */ /* 0x0001e80008000009 */
        /* <DEDUP_REMOVED lines=10> */
[----:B0-----:R-:W2:Y:S01]  /*f750*/  LDL.LU R12, [R1+0x4a4] ;  /* 0x0004a400010c7983 */ /* 0x001ea20000300800 */
[----:B------:R-:W-:-:S05]  /*f760*/  VIADD R16, R0, 0x47 ;  /* 0x0000004700107836 */ /* 0x000fca0000000000 */
[----:B------:R-:W-:Y:S04]  /*f770*/  STL [R1+0x850], R16 ;  /* 0x0008501001007387 */ /* 0x000fe80000100800 */
[----:B------:R-:W4:Y:S04]  /*f780*/  LDL.LU R72, [R1+0x480] ;  /* 0x0004800001487983 */ /* 0x000f280000300800 */
[----:B---3--:R0:W-:Y:S02]  /*f790*/  STS.U8 [R28+UR9+0x1480], R17 ;  /* 0x001480111c007988 */ /* 0x0081e40008000009 */
[----:B0-----:R-:W-:-:S02]  /*f7a0*/  VIADD R17, R0, 0x4c ;  /* 0x0000004c00117836 */ /* 0x001fc40000000000 */
[----:B------:R0:W-:Y:S04]  /*f7b0*/  STS.U8 [R28+UR9+0x1880], R138 ;  /* 0x0018808a1c007988 */ /* 0x0001e80008000009 */
[----:B0-----:R-:W3:Y:S04]  /*f7c0*/  LDL.LU R138, [R1+0x4b0] ;  /* 0x0004b000018a7983 */ /* 0x001ee80000300800 */
[----:B------:R-:W-:Y:S04]  /*f7d0*/  STL [R1+0x84c], R17 ;  /* 0x00084c1101007387 */ /* 0x000fe80000100800 */
[----:B------:R-:W3:Y:S04]  /*f7e0*/  LDL.LU R78, [R1+0x4ec] ;  /* 0x0004ec00014e7983 */ /* 0x000ee80000300800 */
[----:B------:R0:W-:Y:S04]  /*f7f0*/  STS.U8 [R28+UR9+0x2080], R135 ;  /* 0x002080871c007988 */ /* 0x0001e80008000009 */
[----:B0-----:R-:W3:Y:S04]  /*f800*/  LDL.LU R135, [R1+0x4e4] ;  /* 0x0004e40001877983 */ /* 0x001ee80000300800 */
[----:B------:R0:W-:Y:S02]  /*f810*/  STS.U8 [R28+UR9+0x1c80], R14 ;  /* 0x001c800e1c007988 */ /* 0x0001e40008000009 */
[----:B0-----:R-:W-:-:S05]  /*f820*/  VIADD R14, R0, 0x4d ;  /* 0x0000004d000e7836 */ /* 0x001fca0000000000 */
[----:B------:R-:W-:Y:S04]  /*f830*/  STL [R1+0x848], R14 ;  /* 0x0008480e01007387 */ /* 0x000fe80000100800 */
[----:B------:R-:W3:Y:S04]  /*f840*/  LDL.LU R82, [R1+0x4c0] ;  /* 0x0004c00001527983 */ /* 0x000ee80000300800 */
[----:B------:R-:W3:Y:S04]  /*f850*/  LDL.LU R86, [R1+0x4f0] ;  /* 0x0004f00001567983 */ /* 0x000ee80000300800 */
[----:B--2---:R0:W-:Y:S04]  /*f860*/  STS.U8 [R28+UR9+0x2880], R12 ;  /* 0x0028800c1c007988 */ /* 0x0041e80008000009 */
[----:B0-----:R-:W2:Y:S01]  /*f870*/  LDL.LU R12, [R1+0x4bc] ;  /* 0x0004bc00010c7983 */ /* 0x001ea20000300800 */
[----:B------:R-:W-:-:S05]  /*f880*/  IABS R65, R146 ;  /* 0x0000009200417213 */ /* 0x000fca0000000000 */
        /* <DEDUP_REMOVED lines=14> */
[----:B------:R-:W-:Y:S01]  /*f970*/  IMAD.MOV R29, RZ, RZ, -R29 ;  /* 0x000000ffff1d7224 */ /* 0x000fe200078e0a1d */
[----:B----4-:R0:W-:Y:S03]  /*f980*/  STS.U8 [R28+UR9+0x2480], R15 ;  /* 0x0024800f1c007988 */ /* 0x0101e60008000009 */
[----:B------:R-:W-:Y:S02]  /*f990*/  IMAD R67, R39, R29, R67 ;  /* 0x0000001d27437224 */ /* 0x000fe400078e0243 */
[----:B------:R-:W-:-:S04]  /*f9a0*/  IMAD.HI.U32 R29, R40, R70, RZ ;  /* 0x00000046281d7227 */ /* 0x000fc800078e00ff */
[----:B0-----:R-:W-:Y:S02]  /*f9b0*/  VIADD R15, R0, 0x4e ;  /* 0x0000004e000f7836 */ /* 0x001fe40000000000 */
[----:B------:R-:W-:-:S03]  /*f9c0*/  IMAD.MOV R29, RZ, RZ, -R29 ;  /* 0x000000ffff1d7224 */ /* 0x000fc600078e0a1d */
[----:B------:R-:W-:Y:S01]  /*f9d0*/  IABS R71, R15 ;  /* 0x0000000f00477213 */ /* 0x000fe20000000000 */
[----:B------:R-:W-:Y:S01]  /*f9e0*/  IMAD R70, R39, R29, R70 ;  /* 0x0000001d27467224 */ /* 0x000fe200078e0246 */
[----:B------:R-:W-:Y:S03]  /*f9f0*/  STS.U8 [R28+UR9+0x2c80], R72 ;  /* 0x002c80481c007988 */ /* 0x000fe60008000009 */
[----:B------:R-:W-:-:S04]  /*fa00*/  IMAD.HI.U32 R29, R40, R71, RZ ;  /* 0x00000047281d7227 */ /* 0x000fc800078e00ff */
[----:B------:R-:W-:-:S04]  /*fa10*/  IMAD.MOV R29, RZ, RZ, -R29 ;  /* 0x000000ffff1d7224 */ /* 0x000fc800078e0a1d */
[----:B------:R-:W-:Y:S01]  /*fa20*/  IMAD R71, R39, R29, R71 ;  /* 0x0000001d27477224 */ /* 0x000fe200078e0247 */
[----:B------:R-:W-:Y:S04]  /*fa30*/  STL [R1+0x844], R15 ;  /* 0x0008440f01007387 */ /* 0x000fe80000100800 */
[----:B------:R-:W4:Y:S04]  /*fa40*/  LDL.LU R76, [R1+0x4ac] ;  /* 0x0004ac00014c7983 */ /* 0x000f280000300800 */
[----:B---3--:R0:W-:Y:S02]  /*fa50*/  STS.U8 [R28+UR9+0x3080], R138 ;  /* 0x0030808a1c007988 */ /* 0x0081e40008000009 */
[----:B0-----:R-:W-:-:S05]  /*fa60*/  VIADD R138, R0, 0x4f ;  /* 0x0000004f008a7836 */ /* 0x001fca0000000000 */
[----:B------:R-:W-:-:S05]  /*fa70*/  IABS R72, R138 ;  /* 0x0000008a00487213 */ /* 0x000fca0000000000 */
[----:B------:R-:W-:Y:S01]  /*fa80*/  IMAD.HI.U32 R29, R40, R72, RZ ;  /* 0x00000048281d7227 */ /* 0x000fe200078e00ff */
[----:B------:R0:W-:Y:S03]  /*fa90*/  STS.U8 [R28+UR9+0x3880], R135 ;  /* 0x003880871c007988 */ /* 0x0001e60008000009 */
[----:B------:R-:W-:Y:S02]  /*faa0*/  IMAD.MOV R29, RZ, RZ, -R29 ;  /* 0x000000ffff1d7224 */ /* 0x000fe400078e0a1d */
[----:B0-----:R-:W-:-:S05]  /*fab0*/  VIADD R135, R0, 0x54 ;  /* 0x0000005400877836 */ /* 0x001fca0000000000 */
[----:B------:R-:W-:Y:S01]  /*fac0*/  IABS R73, R135 ;  /* 0x0000008700497213 */ /* 0x000fe20000000000 */
[----:B------:R-:W-:-:S04]  /*fad0*/  IMAD R72, R39, R29, R72 ;  /* 0x0000001d27487224 */ /* 0x000fc800078e0248 */
[----:B------:R-:W-:-:S04]  /*fae0*/  IMAD.HI.U32 R29, R40, R73, RZ ;  /* 0x00000049281d7227 */ /* 0x000fc800078e00ff */
[----:B------:R-:W-:-:S04]  /*faf0*/  IMAD.MOV R29, RZ, RZ, -R29 ;  /* 0x000000ffff1d7224 */ /* 0x000fc800078e0a1d */
[----:B------:R-:W-:Y:S01]  /*fb00*/  IMAD R73, R39, R29, R73 ;  /* 0x0000001d27497224 */ /* 0x000fe200078e0249 */
[----:B------:R-:W-:Y:S01]  /*fb10*/  LOP3.LUT R29, R149, 0x20, RZ, 0x3c, !PT ;  /* 0x00000020951d7812 */ /* 0x000fe200078e3cff */
[----:B------:R-:W-:Y:S04]  /*fb20*/  STL [R1+0x840], R138 ;  /* 0x0008408a01007387 */ /* 0x000fe80000100800 */
[----:B------:R0:W-:Y:S04]  /*fb30*/  STS.U8 [R28+UR9+0x3480], R78 ;  /* 0x0034804e1c007988 */ /* 0x0001e80008000009 */
[----:B------:R-:W3:Y:S04]  /*fb40*/  LDL.LU R83, [R1+0x4e8] ;  /* 0x0004e80001537983 */ /* 0x000ee80000300800 */
[----:B------:R1:W-:Y:S04]  /*fb50*/  STS.U8 [R28+UR9+0x3c80], R82 ;  /* 0x003c80521c007988 */ /* 0x0003e80008000009 */
[----:B------:R-:W-:Y:S04]  /*fb60*/  STS.U8 [R28+UR9+0x80], R86 ;  /* 0x000080561c007988 */ /* 0x000fe80008000009 */
[----:B------:R-:W-:Y:S04]  /*fb70*/  STL [R1+0x83c], R135 ;  /* 0x00083c8701007387 */ /* 0x000fe80000100800 */
[----:B0-----:R-:W4:Y:S04]  /*fb80*/  LDL.LU R78, [R1+0x470] ;  /* 0x00047000014e7983 */ /* 0x001f280000300800 */
[----:B-1----:R-:W4:Y:S04]  /*fb90*/  LDL.LU R82, [R1+0x4a8] ;  /* 0x0004a80001527983 */ /* 0x002f280000300800 */
[----:B--2---:R0:W-:Y:S02]  /*fba0*/  STS.U8 [R29+UR9+0x100], R12 ;  /* 0x0001000c1d007988 */ /* 0x0041e40008000009 */
[----:B0-----:R-:W-:-:S05]  /*fbb0*/  VIADD R12, R0, 0x55 ;  /* 0x00000055000c7836 */ /* 0x001fca0000000000 */
[----:B------:R-:W-:Y:S04]  /*fbc0*/  STL [R1+0x838], R12 ;  /* 0x0008380c01007387 */ /* 0x000fe80000100800 */
[----:B------:R-:W2:Y:S04]  /*fbd0*/  LDL.LU R86, [R1+0x438] ;  /* 0x0004380001567983 */ /* 0x000ea80000300800 */
[----:B------:R0:W-:Y:S02]  /*fbe0*/  STS.U8 [R29+UR9+0x900], R13 ;  /* 0x0009000d1d007988 */ /* 0x0001e40008000009 */
[----:B0-----:R-:W-:-:S05]  /*fbf0*/  VIADD R13, R0, 0x56 ;  /* 0x00000056000d7836 */ /* 0x001fca0000000000 */
[----:B------:R-:W-:Y:S04]  /*fc00*/  STL [R1+0x834], R13 ;  /* 0x0008340d01007387 */ /* 0x000fe80000100800 */
[----:B------:R-:W2:Y:S04]  /*fc10*/  LDL.LU R80, [R1+0x46c] ;  /* 0x00046c0001507983 */ /* 0x000ea80000300800 */
[----:B------:R0:W-:Y:S04]  /*fc20*/  STS.U8 [R29+UR9+0x1100], R10 ;  /* 0x0011000a1d007988 */ /* 0x0001e80008000009 */
[----:B------:R1:W-:Y:S01]  /*fc30*/  STS.U8 [R29+UR9+0x1900], R11 ;  /* 0x0019000b1d007988 */ /* 0x0003e20008000009 */
[----:B0-----:R-:W-:-:S02]  /*fc40*/  VIADD R10, R0, 0x57 ;  /* 0x00000057000a7836 */ /* 0x001fc40000000000 */
[----:B-1----:R-:W-:-:S03]  /*fc50*/  VIADD R11, R0, 0x5c ;  /* 0x0000005c000b7836 */ /* 0x002fc60000000000 */
[----:B------:R-:W-:Y:S04]  /*fc60*/  STL [R1+0x830], R10 ;  /* 0x0008300a01007387 */ /* 0x000fe80000100800 */
[----:B------:R0:W-:Y:S02]  /*fc70*/  STS.U8 [R29+UR9+0x2100], R8 ;  /* 0x002100081d007988 */ /* 0x0001e40008000009 */
[----:B0-----:R-:W-:Y:S02]  /*fc80*/  VIADD R8, R0, 0x5d ;  /* 0x0000005d00087836 */ /* 0x001fe40000000000 */
[----:B---3--:R0:W-:Y:S04]  /*fc90*/  STS.U8 [R29+UR9+0xd00], R83 ;  /* 0x000d00531d007988 */ /* 0x0081e80008000009 */
[----:B0-----:R-:W3:Y:S04]  /*fca0*/  LDL.LU R83, [R1+0x424] ;  /* 0x0004240001537983 */ /* 0x001ee80000300800 */
[----:B------:R-:W-:Y:S04]  /*fcb0*/  STL [R1+0x82c], R11 ;  /* 0x00082c0b01007387 */ /* 0x000fe80000100800 */
[----:B----4-:R0:W-:Y:S04]  /*fcc0*/  STS.U8 [R29+UR9+0x1d00], R82 ;  /* 0x001d00521d007988 */ /* 0x0101e80008000009 */
[----:B0-----:R-:W4:Y:S04]  /*fcd0*/  LDL.LU R82, [R1+0x42c] ;  /* 0x00042c0001527983 */ /* 0x001f280000300800 */
[----:B------:R-:W-:Y:S04]  /*fce0*/  STL [R1+0x828], R8 ;  /* 0x0008280801007387 */ /* 0x000fe80000100800 */
[----:B--2---:R0:W-:Y:S04]  /*fcf0*/  STS.U8 [R29+UR9+0x2500], R86 ;  /* 0x002500561d007988 */ /* 0x0041e80008000009 */
[----:B0-----:R-:W2:Y:S01]  /*fd00*/  LDL.LU R86, [R1+0x3e8] ;  /* 0x0003e80001567983 */ /* 0x001ea20000300800 */
[----:B------:R-:W-:-:S05]  /*fd10*/  IABS R74, R12 ;  /* 0x0000000c004a7213 */ /* 0x000fca0000000000 */
[----:B------:R-:W-:Y:S01]  /*fd20*/  IMAD.HI.U32 R30, R40, R74, RZ ;  /* 0x0000004a281e7227 */ /* 0x000fe200078e00ff */
[----:B------:R0:W-:Y:S03]  /*fd30*/  STS.U8 [R29+UR9+0x500], R76 ;  /* 0x0005004c1d007988 */ /* 0x0001e60008000009 */
[----:B------:R-:W-:Y:S01]  /*fd40*/  IMAD.MOV R30, RZ, RZ, -R30 ;  /* 0x000000ffff1e7224 */ /* 0x000fe200078e0a1e */
[----:B0-----:R-:W-:-:S03]  /*fd50*/  IABS R76, R13 ;  /* 0x0000000d004c7213 */ /* 0x001fc60000000000 */
        /* <DEDUP_REMOVED lines=10> */
[----:B------:R0:W-:Y:S03]  /*fe00*/  STS.U8 [R29+UR9+0x1500], R78 ;  /* 0x0015004e1d007988 */ /* 0x0001e60008000009 */
[----:B------:R-:W-:Y:S01]  /*fe10*/  IMAD.MOV R30, RZ, RZ, -R30 ;  /* 0x000000ffff1e7224 */ /* 0x000fe200078e0a1e */
[----:B------:R1:W-:Y:S01]  /*fe20*/  STS.U8 [R29+UR9+0x2900], R9 ;  /* 0x002900091d007988 */ /* 0x0003e20008000009 */
[----:B0-----:R-:W-:Y:S02]  /*fe30*/  IABS R78, R8 ;  /* 0x00000008004e7213 */ /* 0x001fe40000000000 */
[----:B------:R-:W-:-:S02]  /*fe40*/  IMAD R79, R39, R30, R79 ;  /* 0x0000001e274f7224 */ /* 0x000fc400078e024f */
[----:B-1----:R-:W-:Y:S02]  /*fe50*/  VIADD R9, R0, 0x5e ;  /* 0x0000005e00097836 */ /* 0x002fe40000000000 */
[----:B------:R-:W-:-:S03]  /*fe60*/  IMAD.HI.U32 R30, R40, R78, RZ ;  /* 0x0000004e281e7227 */ /* 0x000fc600078e00ff */
[----:B------:R-:W-:Y:S01]  /*fe70*/  IABS R77, R9 ;  /* 0x00000009004d7213 */ /* 0x000fe20000000000 */
[----:B------:R-:W-:Y:S01]  /*fe80*/  IMAD.MOV R30, RZ, RZ, -R30 ;  /* 0x000000ffff1e7224 */ /* 0x000fe200078e0a1e */
[----:B------:R0:W-:Y:S03]  /*fe90*/  STS.U8 [R29+UR9+0x3100], R132 ;  /* 0x003100841d007988 */ /* 0x0001e60008000009 */
[----:B------:R-:W-:Y:S02]  /*fea0*/  IMAD R78, R39, R30, R78 ;  /* 0x0000001e274e7224 */ /* 0x000fe400078e024e */
[----:B------:R-:W-:Y:S01]  /*feb0*/  IMAD.HI.U32 R30, R40, R77, RZ ;  /* 0x0000004d281e7227 */ /* 0x000fe200078e00ff */
[----:B------:R1:W-:Y:S03]  /*fec0*/  STS.U8 [R29+UR9+0x2d00], R80 ;  /* 0x002d00501d007988 */ /* 0x0003e60008000009 */
[----:B0-----:R-:W-:-:S02]  /*fed0*/  VIADD R132, R0, 0x5f ;  /* 0x0000005f00847836 */ /* 0x001fc40000000000 */
[----:B------:R-:W-:-:S03]  /*fee0*/  IMAD.MOV R30, RZ, RZ, -R30 ;  /* 0x000000ffff1e7224 */ /* 0x000fc600078e0a1e */
[----:B-1----:R-:W-:Y:S01]  /*fef0*/  IABS R80, R132 ;  /* 0x0000008400507213 */ /* 0x002fe20000000000 */
[----:B------:R-:W-:-:S04]  /*ff00*/  IMAD R77, R39, R30, R77 ;  /* 0x0000001e274d7224 */ /* 0x000fc800078e024d */
[----:B------:R-:W-:-:S04]  /*ff10*/  IMAD.HI.U32 R30, R40, R80, RZ ;  /* 0x00000050281e7227 */ /* 0x000fc800078e00ff */
[----:B------:R-:W-:-:S04]  /*ff20*/  IMAD.MOV R30, RZ, RZ, -R30 ;  /* 0x000000ffff1e7224 */ /* 0x000fc800078e0a1e */
[----:B------:R-:W-:Y:S01]  /*ff30*/  IMAD R80, R39, R30, R80 ;  /* 0x0000001e27507224 */ /* 0x000fe200078e0250 */
[----:B------:R-:W-:Y:S01]  /*ff40*/  LOP3.LUT R30, R149, 0x30, RZ, 0x3c, !PT ;  /* 0x00000030951e7812 */ /* 0x000fe200078e3cff */
[----:B------:R0:W-:Y:S04]  /*ff50*/  STS.U8 [R29+UR9+0x3d00], R130 ;  /* 0x003d00821d007988 */ /* 0x0001e80008000009 */
[----:B------:R-:W-:Y:S04]  /*ff60*/  STL [R1+0x824], R9 ;  /* 0x0008240901007387 */ /* 0x000fe80000100800 */
[----:B------:R-:W2:Y:S01]  /*ff70*/  LDL.LU R84, [R1+0x3c0] ;  /* 0x0003c00001547983 */ /* 0x000ea20000300800 */
[----:B0-----:R-:W-:-:S03]  /*ff80*/  VIADD R130, R0, 0x64 ;  /* 0x0000006400827836 */ /* 0x001fc60000000000 */
[----:B------:R-:W-:Y:S04]  /*ff90*/  STL [R1+0x820], R132 ;  /* 0x0008208401007387 */ /* 0x000fe80000100800 */
[----:B---3--:R0:W-:Y:S04]  /*ffa0*/  STS.U8 [R29+UR9+0x3500], R83 ;  /* 0x003500531d007988 */ /* 0x0081e80008000009 */
[----:B0-----:R-:W3:Y:S04]  /*ffb0*/  LDL.LU R83, [R1+0x3b4] ;  /* 0x0003b40001537983 */ /* 0x001ee80000300800 */
[----:B------:R-:W3:Y:S04]  /*ffc0*/  LDL.LU R85, [R1+0x3ac] ;  /* 0x0003ac0001557983 */ /* 0x000ee80000300800 */
[----:B----4-:R-:W-:Y:S04]  /*ffd0*/  STS.U8 [R29+UR9+0x3900], R82 ;  /* 0x003900521d007988 */ /* 0x010fe80008000009 */
[----:B------:R0:W-:Y:S04]  /*ffe0*/  STS.U8 [R30+UR9+0x580], R6 ;  /* 0x000580061e007988 */ /* 0x0001e80008000009 */
[----:B------:R1:W-:Y:S01]  /*fff0*/  STS.U8 [R30+UR9+0xd80], R7 ;  /* 0x000d80071e007988 */ /* 0x0003e20008000009 */
[----:B0-----:R-:W-:-:S03]  /*10000*/  VIADD R6, R0, 0x65 ;  /* 0x0000006500067836 */ /* 0x001fc60000000000 */
[----:B------:R-:W-:Y:S01]  /*10010*/  STL [R1+0x818], R130 ;  /* 0x0008188201007387 */ /* 0x000fe20000100800 */
[----:B-1----:R-:W-:-:S03]  /*10020*/  VIADD R7, R0, 0x66 ;  /* 0x0000006600077836 */ /* 0x002fc60000000000 */
[----:B--2---:R0:W-:Y:S04]  /*10030*/  STS.U8 [R30+UR9+0x180], R86 ;  /* 0x000180561e007988 */ /* 0x0041e80008000009 */
[----:B0-----:R-:W2:Y:S04]  /*10040*/  LDL.LU R86, [R1+0x37c] ;  /* 0x00037c0001567983 */ /* 0x001ea80000300800 */
[----:B------:R-:W-:Y:S04]  /*10050*/  STL [R1+0x814], R6 ;  /* 0x0008140601007387 */ /* 0x000fe80000100800 */
[----:B------:R-:W-:Y:S04]  /*10060*/  STL [R1+0x810], R7 ;  /* 0x0008100701007387 */ /* 0x000fe80000100800 */
[----:B------:R-:W4:Y:S04]  /*10070*/  LDL.LU R162, [R1+0x370] ;  /* 0x0003700001a27983 */ /* 0x000f280000300800 */
[----:B------:R0:W-:Y:S04]  /*10080*/  STS.U8 [R30+UR9+0x1580], R126 ;  /* 0x0015807e1e007988 */ /* 0x0001e80008000009 */
[----:B------:R1:W-:Y:S01]  /*10090*/  STS.U8 [R30+UR9+0x1d80], R125 ;  /* 0x001d807d1e007988 */ /* 0x0003e20008000009 */
[----:B0-----:R-:W-:-:S02]  /*100a0*/  VIADD R126, R0, 0x67 ;  /* 0x00000067007e7836 */ /* 0x001fc40000000000 */
[----:B-1----:R-:W-:-:S03]  /*100b0*/  VIADD R125, R0, 0x6c ;  /* 0x0000006c007d7836 */ /* 0x002fc60000000000 */
[----:B------:R-:W-:Y:S04]  /*100c0*/  STL [R1+0x80c], R126 ;  /* 0x00080c7e01007387 */ /* 0x000fe80000100800 */
[----:B------:R-:W-:Y:S04]  /*100d0*/  STL [R1+0x808], R125 ;  /* 0x0008087d01007387 */ /* 0x000fe80000100800 */
[----:B------:R-:W2:Y:S04]  /*100e0*/  LDL.LU R34, [R1+0x3a4] ;  /* 0x0003a40001227983 */ /* 0x000ea80000300800 */
[----:B------:R-:W2:Y:S04]  /*100f0*/  LDL.LU R134, [R1+0x33c] ;  /* 0x00033c0001867983 */ /* 0x000ea80000300800 */
[----:B------:R-:W2:Y:S04]  /*10100*/  LDL.LU R145, [R1+0x32c] ;  /* 0x00032c0001917983 */ /* 0x000ea80000300800 */
[----:B------:R-:W2:Y:S04]  /*10110*/  LDL.LU R147, [R1+0x324] ;  /* 0x0003240001937983 */ /* 0x000ea80000300800 */
[----:B------:R0:W-:Y:S04]  /*10120*/  STS.U8 [R30+UR9+0x2580], R4 ;  /* 0x002580041e007988 */ /* 0x0001e80008000009 */
[----:B------:R-:W2:Y:S04]  /*10130*/  LDL.LU R148, [R1+0x300] ;  /* 0x0003000001947983 */ /* 0x000ea80000300800 */
[----:B------:R-:W2:Y:S01]  /*10140*/  LDL.LU R151, [R1+0x2f8] ;  /* 0x0002f80001977983 */ /* 0x000ea20000300800 */
[----:B0-----:R-:W-:-:S03]  /*10150*/  VIADD R4, R0, 0x6d ;  /* 0x0000006d00047836 */ /* 0x001fc60000000000 */
[----:B------:R-:W2:Y:S04]  /*10160*/  LDL.LU R136, [R1+0x2ec] ;  /* 0x0002ec0001887983 */ /* 0x000ea80000300800 */
[----:B------:R-:W2:Y:S04]  /*10170*/  LDL.LU R137, [R1+0x2c0] ;  /* 0x0002c00001897983 */ /* 0x000ea80000300800 */
[----:B------:R-:W2:Y:S04]  /*10180*/  LDL.LU R152, [R1+0x2bc] ;  /* 0x0002bc0001987983 */ /* 0x000ea80000300800 */
[----:B------:R-:W-:Y:S04]  /*10190*/  STL [R1+0x804], R4 ;  /* 0x0008040401007387 */ /* 0x000fe80000100800 */
[----:B------:R-:W2:Y:S04]  /*101a0*/  LDL.LU R140, [R1+0x2b8] ;  /* 0x0002b800018c7983 */ /* 0x000ea80000300800 */
        /* <DEDUP_REMOVED lines=10> */
[----:B----4-:R0:W-:Y:S04]  /*10250*/  STS.U8 [R30+UR9+0x2980], R162 ;  /* 0x002980a21e007988 */ /* 0x0101e80008000009 */
[----:B0-----:R-:W4:Y:S01]  /*10260*/  LDL.LU R162, [R1+0x244] ;  /* 0x0002440001a27983 */ /* 0x001f220000300800 */
[----:B------:R-:W-:-:S05]  /*10270*/  IABS R81, R130 ;  /* 0x0000008200517213 */ /* 0x000fca0000000000 */
[----:B------:R-:W-:Y:S01]  /*10280*/  IMAD.HI.U32 R31, R40, R81, RZ ;  /* 0x00000051281f7227 */ /* 0x000fe200078e00ff */
[----:B------:R-:W-:-:S03]  /*10290*/  IABS R82, R6 ;  /* 0x0000000600527213 */ /* 0x000fc60000000000 */
[----:B------:R-:W-:-:S04]  /*102a0*/  IMAD.MOV R31, RZ, RZ, -R31 ;  /* 0x000000ffff1f7224 */ /* 0x000fc800078e0a1f */
[----:B------:R-:W-:Y:S02]  /*102b0*/  IMAD R81, R39, R31, R81 ;  /* 0x0000001f27517224 */ /* 0x000fe400078e0251 */
[----:B------:R-:W-:Y:S01]  /*102c0*/  IMAD.HI.U32 R31, R40, R82, RZ ;  /* 0x00000052281f7227 */ /* 0x000fe200078e00ff */
[----:B------:R0:W-:Y:S03]  /*102d0*/  STS.U8 [R30+UR9+0x980], R84 ;  /* 0x000980541e007988 */ /* 0x0001e60008000009 */
[----:B------:R-:W-:Y:S01]  /*102e0*/  IMAD.MOV R31, RZ, RZ, -R31 ;  /* 0x000000ffff1f7224 */ /* 0x000fe200078e0a1f */
[----:B0-----:R-:W-:-:S03]  /*102f0*/  IABS R84, R7 ;  /* 0x0000000700547213 */ /* 0x001fc60000000000 */
[----:B------:R-:W-:Y:S01]  /*10300*/  IMAD R82, R39, R31, R82 ;  /* 0x0000001f27527224 */ /* 0x000fe200078e0252 */
[----:B---3--:R0:W-:Y:S01]  /*10310*/  STS.U8 [R30+UR9+0x1180], R83 ;  /* 0x001180531e007988 */ /* 0x0081e20008000009 */
[----:B------:R-:W-:-:S04]  /*10320*/  IMAD.HI.U32 R31, R40, R84, RZ ;  /* 0x00000054281f7227 */ /* 0x000fc800078e00ff */
[----:B------:R-:W-:Y:S01]  /*10330*/  IMAD.MOV R31, RZ, RZ, -R31 ;  /* 0x000000ffff1f7224 */ /* 0x000fe200078e0a1f */
[----:B0-----:R-:W-:-:S03]  /*10340*/  IABS R83, R126 ;  /* 0x0000007e00537213 */ /* 0x001fc60000000000 */
[----:B------:R-:W-:Y:S01]  /*10350*/  IMAD R84, R39, R31, R84 ;  /* 0x0000001f27547224 */ /* 0x000fe200078e0254 */
[----:B------:R0:W-:Y:S01]  /*10360*/  STS.U8 [R30+UR9+0x1980], R85 ;  /* 0x001980551e007988 */ /* 0x0001e20008000009 */
[----:B------:R-:W-:-:S04]  /*10370*/  IMAD.HI.U32 R31, R40, R83, RZ ;  /* 0x00000053281f7227 */ /* 0x000fc800078e00ff */
[----:B------:R-:W-:Y:S01]  /*10380*/  IMAD.MOV R31, RZ, RZ, -R31 ;  /* 0x000000ffff1f7224 */ /* 0x000fe200078e0a1f */
[----:B0-----:R-:W-:-:S03]  /*10390*/  IABS R85, R125 ;  /* 0x0000007d00557213 */ /* 0x001fc60000000000 */
[----:B------:R-:W-:Y:S01]  /*103a0*/  IMAD R83, R39, R31, R83 ;  /* 0x0000001f27537224 */ /* 0x000fe200078e0253 */
[----:B--2---:R0:W-:Y:S01]  /*103b0*/  STS.U8 [R30+UR9+0x2180], R86 ;  /* 0x002180561e007988 */ /* 0x0041e20008000009 */
[----:B------:R-:W-:-:S04]  /*103c0*/  IMAD.HI.U32 R31, R40, R85, RZ ;  /* 0x00000055281f7227 */ /* 0x000fc800078e00ff */
[----:B------:R-:W-:Y:S01]  /*103d0*/  IMAD.MOV R31, RZ, RZ, -R31 ;  /* 0x000000ffff1f7224 */ /* 0x000fe200078e0a1f */
[----:B0-----:R-:W-:-:S03]  /*103e0*/  IABS R86, R4 ;  /* 0x0000000400567213 */ /* 0x001fc60000000000 */
[----:B------:R-:W-:Y:S02]  /*103f0*/  IMAD R85, R39, R31, R85 ;  /* 0x0000001f27557224 */ /* 0x000fe400078e0255 */
[----:B------:R-:W-:-:S04]  /*10400*/  IMAD.HI.U32 R31, R40, R86, RZ ;  /* 0x00000056281f7227 */ /* 0x000fc800078e00ff */
[----:B------:R-:W-:Y:S01]  /*10410*/  IMAD.MOV R31, RZ, RZ, -R31 ;  /* 0x000000ffff1f7224 */ /* 0x000fe200078e0a1f */
[----:B------:R0:W-:Y:S03]  /*10420*/  STS.U8 [R30+UR9+0x3580], R145 ;  /* 0x003580911e007988 */ /* 0x0001e60008000009 */
[----:B------:R-:W-:Y:S01]  /*10430*/  IMAD R86, R39, R31, R86 ;  /* 0x0000001f27567224 */ /* 0x000fe200078e0256 */
[----:B------:R-:W-:Y:S01]  /*10440*/  LOP3.LUT R31, R149, 0x40, RZ, 0x3c, !PT ;  /* 0x00000040951f7812 */ /* 0x000fe200078e3cff */
[----:B------:R1:W-:Y:S04]  /*10450*/  STS.U8 [R30+UR9+0x3980], R147 ;  /* 0x003980931e007988 */ /* 0x0003e80008000009 */
[----:B------:R2:W-:Y:S04]  /*10460*/  STS.U8 [R30+UR9+0x3d80], R148 ;  /* 0x003d80941e007988 */ /* 0x0005e80008000009 */
[----:B0-----:R-:W3:Y:S04]  /*10470*/  LDL.LU R145, [R1+0x23c] ;  /* 0x00023c0001917983 */ /* 0x001ee80000300800 */
[----:B-1----:R-:W3:Y:S04]  /*10480*/  LDL.LU R147, [R1+0x238] ;  /* 0x0002380001937983 */ /* 0x002ee80000300800 */
[----:B------:R-:W-:Y:S04]  /*10490*/  STS.U8 [R30+UR9+0x2d80], R34 ;  /* 0x002d80221e007988 */ /* 0x000fe80008000009 */
[----:B------:R-:W-:Y:S04]  /*104a0*/  STS.U8 [R30+UR9+0x3180], R134 ;  /* 0x003180861e007988 */ /* 0x000fe80008000009 */
[----:B--2---:R-:W2:Y:S04]  /*104b0*/  LDL.LU R148, [R1+0x234] ;  /* 0x0002340001947983 */ /* 0x004ea80000300800 */
[----:B------:R0:W-:Y:S04]  /*104c0*/  STS.U8 [R31+UR9+0x200], R151 ;  /* 0x000200971f007988 */ /* 0x0001e80008000009 */
[----:B------:R-:W2:Y:S04]  /*104d0*/  LDL.LU R149, [R1+0x230] ;  /* 0x0002300001957983 */ /* 0x000ea80000300800 */
[----:B------:R1:W-:Y:S04]  /*104e0*/  STS.U8 [R31+UR9+0xe00], R152 ;  /* 0x000e00981f007988 */ /* 0x0003e80008000009 */
[----:B0-----:R-:W2:Y:S04]  /*104f0*/  LDL.LU R151, [R1+0x22c] ;  /* 0x00022c0001977983 */ /* 0x001ea80000300800 */
[----:B------:R0:W-:Y:S04]  /*10500*/  STS.U8 [R31+UR9+0x2600], R153 ;  /* 0x002600991f007988 */ /* 0x0001e80008000009 */
[----:B-1----:R-:W2:Y:S04]  /*10510*/  LDL.LU R152, [R1+0x228] ;  /* 0x0002280001987983 */ /* 0x002ea80000300800 */
        /* <DEDUP_REMOVED lines=10> */
[----:B-1----:R-:W2:Y:S04]  /*105c0*/  LDL.LU R161, [R1+0x20c] ;  /* 0x00020c0001a17983 */ /* 0x002ea80000300800 */
[----:B----4-:R0:W-:Y:S04]  /*105d0*/  STS.U8 [R31+UR9+0x3e00], R162 ;  /* 0x003e00a21f007988 */ /* 0x0101e80008000009 */
[----:B0-----:R-:W4:Y:S04]  /*105e0*/  LDL.LU R162, [R1+0x1e0] ;  /* 0x0001e00001a27983 */ /* 0x001f280000300800 */
[----:B------:R-:W-:Y:S04]  /*105f0*/  STS.U8 [R31+UR9+0x600], R136 ;  /* 0x000600881f007988 */ /* 0x000fe80008000009 */
[----:B------:R-:W-:Y:S04]  /*10600*/  STS.U8 [R31+UR9+0xa00], R137 ;  /* 0x000a00891f007988 */ /* 0x000fe80008000009 */
[----:B------:R-:W-:Y:S04]  /*10610*/  STS.U8 [R31+UR9+0x1200], R140 ;  /* 0x0012008c1f007988 */ /* 0x000fe80008000009 */
[----:B------:R-:W-:Y:S04]  /*10620*/  STS.U8 [R31+UR9+0x1600], R141 ;  /* 0x0016008d1f007988 */ /* 0x000fe80008000009 */
[----:B------:R-:W-:Y:S04]  /*10630*/  STS.U8 [R31+UR9+0x1a00], R142 ;  /* 0x001a008e1f007988 */ /* 0x000fe80008000009 */
[----:B------:R-:W-:Y:S04]  /*10640*/  STS.U8 [R31+UR9+0x1e00], R143 ;  /* 0x001e008f1f007988 */ /* 0x000fe80008000009 */
[----:B------:R0:W-:Y:S04]  /*10650*/  STS.U8 [R31+UR9+0x2200], R144 ;  /* 0x002200901f007988 */ /* 0x0001e80008000009 */
[----:B------:R-:W4:Y:S04]  /*10660*/  LDL.LU R33, [R1+0x1dc] ;  /* 0x0001dc0001217983 */ /* 0x000f280000300800 */
[----:B------:R-:W4:Y:S01]  /*10670*/  LDL.LU R34, [R1+0x1d8] ;  /* 0x0001d80001227983 */ /* 0x000f220000300800 */
[----:B0-----:R-:W0:Y:S03]  /*10680*/  S2R R31, SR_TID.X ;  /* 0x00000000001f7919 */ /* 0x001e260000002100 */
[----:B------:R-:W4:Y:S04]  /*10690*/  LDL.LU R134, [R1+0x1d4] ;  /* 0x0001d40001867983 */ /* 0x000f280000300800 */
[----:B------:R-:W4:Y:S04]  /*106a0*/  LDL.LU R136, [R1+0x1d0] ;  /* 0x0001d00001887983 */ /* 0x000f280000300800 */
[----:B------:R-:W4:Y:S04]  /*106b0*/  LDL.LU R137, [R1+0x1cc] ;  /* 0x0001cc0001897983 */ /* 0x000f280000300800 */
[----:B------:R-:W4:Y:S04]  /*106c0*/  LDL.LU R140, [R1+0x1a0] ;  /* 0x0001a000018c7983 */ /* 0x000f280000300800 */
[----:B------:R-:W4:Y:S04]  /*106d0*/  LDL.LU R141, [R1+0x19c] ;  /* 0x00019c00018d7983 */ /* 0x000f280000300800 */
[----:B------:R-:W4:Y:S04]  /*106e0*/  LDL.LU R142, [R1+0x198] ;  /* 0x00019800018e7983 */ /* 0x000f280000300800 */
[----:B------:R-:W4:Y:S01]  /*106f0*/  LDL.LU R143, [R1+0x194] ;  /* 0x00019400018f7983 */ /* 0x000f220000300800 */
[----:B0-----:R-:W-:-:S03]  /*10700*/  LOP3.LUT R31, R31, 0x7f, RZ, 0xc0, !PT ;  /* 0x0000007f1f1f7812 */ /* 0x001fc600078ec0ff */
[----:B------:R-:W4:Y:S01]  /*10710*/  LDL.LU R144, [R1+0x190] ;  /* 0x0001900001907983 */ /* 0x000f220000300800 */
[----:B------:R-:W-:-:S05]  /*10720*/  LOP3.LUT R32, R31, 0x50, RZ, 0x3c, !PT ;  /* 0x000000501f207812 */ /* 0x000fca00078e3cff */
[----:B---3--:R0:W-:Y:S04]  /*10730*/  STS.U8 [R32+UR9+0x280], R145 ;  /* 0x0002809120007988 */ /* 0x0081e80008000009 */
[----:B------:R1:W-:Y:S04]  /*10740*/  STS.U8 [R32+UR9+0x680], R147 ;  /* 0x0006809320007988 */ /* 0x0003e80008000009 */
[----:B0-----:R-:W3:Y:S04]  /*10750*/  LDL.LU R145, [R1+0x18c] ;  /* 0x00018c0001917983 */ /* 0x001ee80000300800 */
[----:B--2---:R0:W-:Y:S04]  /*10760*/  STS.U8 [R32+UR9+0xa80], R148 ;  /* 0x000a809420007988 */ /* 0x0041e80008000009 */
        /* <DEDUP_REMOVED lines=22> */
[----:B------:R0:W-:Y:S04]  /*108d0*/  STS.U8 [R32+UR9+0x3680], R33 ;  /* 0x0036802120007988 */ /* 0x0001e80008000009 */
[----:B------:R-:W-:Y:S01]  /*108e0*/  STS.U8 [R32+UR9+0x3a80], R34 ;  /* 0x003a802220007988 */ /* 0x000fe20008000009 */
[----:B0-----:R-:W-:-:S03]  /*108f0*/  LOP3.LUT R33, R31, 0x60, RZ, 0x3c, !PT ;  /* 0x000000601f217812 */ /* 0x001fc600078e3cff */
[----:B------:R0:W-:Y:S04]  /*10900*/  STS.U8 [R32+UR9+0x3e80], R134 ;  /* 0x003e808620007988 */ /* 0x0001e80008000009 */
[----:B------:R1:W-:Y:S04]  /*10910*/  STS.U8 [R33+UR9+0x300], R136 ;  /* 0x0003008821007988 */ /* 0x0003e80008000009 */
[----:B------:R1:W-:Y:S04]  /*10920*/  STS.U8 [R33+UR9+0x700], R137 ;  /* 0x0007008921007988 */ /* 0x0003e80008000009 */
[----:B0-----:R-:W4:Y:S04]  /*10930*/  LDL.LU R134, [R1+0x78] ;  /* 0x0000780001867983 */ /* 0x001f280000300800 */
[----:B-1----:R-:W4:Y:S04]  /*10940*/  LDL.LU R136, [R1+0x74] ;  /* 0x0000740001887983 */ /* 0x002f280000300800 */
[----:B------:R0:W-:Y:S04]  /*10950*/  STS.U8 [R33+UR9+0xb00], R140 ;  /* 0x000b008c21007988 */ /* 0x0001e80008000009 */
[----:B------:R-:W4:Y:S04]  /*10960*/  LDL.LU R137, [R1+0x70] ;  /* 0x0000700001897983 */ /* 0x000f280000300800 */
[----:B------:R1:W-:Y:S04]  /*10970*/  STS.U8 [R33+UR9+0xf00], R141 ;  /* 0x000f008d21007988 */ /* 0x0003e80008000009 */
[----:B0-----:R-:W4:Y:S04]  /*10980*/  LDL.LU R140, [R1+0x6c] ;  /* 0x00006c00018c7983 */ /* 0x001f280000300800 */
[----:B------:R0:W-:Y:S04]  /*10990*/  STS.U8 [R33+UR9+0x1300], R142 ;  /* 0x0013008e21007988 */ /* 0x0001e80008000009 */
[----:B-1----:R-:W4:Y:S04]  /*109a0*/  LDL.LU R141, [R1+0x68] ;  /* 0x00006800018d7983 */ /* 0x002f280000300800 */
[----:B------:R1:W-:Y:S04]  /*109b0*/  STS.U8 [R33+UR9+0x1700], R143 ;  /* 0x0017008f21007988 */ /* 0x0003e80008000009 */
[----:B0-----:R-:W4:Y:S04]  /*109c0*/  LDL.LU R142, [R1+0x64] ;  /* 0x00006400018e7983 */ /* 0x001f280000300800 */
[----:B------:R0:W-:Y:S04]  /*109d0*/  STS.U8 [R33+UR9+0x1b00], R144 ;  /* 0x001b009021007988 */ /* 0x0001e80008000009 */
[----:B-1----:R-:W4:Y:S04]  /*109e0*/  LDL.LU R143, [R1+0x60] ;  /* 0x00006000018f7983 */ /* 0x002f280000300800 */
[----:B---3--:R1:W-:Y:S04]  /*109f0*/  STS.U8 [R33+UR9+0x1f00], R145 ;  /* 0x001f009121007988 */ /* 0x0083e80008000009 */
[----:B0-----:R-:W3:Y:S01]  /*10a00*/  LDL.LU R144, [R1+0x5c] ;  /* 0x00005c0001907983 */ /* 0x001ee20000300800 */
[----:B------:R-:W-:-:S03]  /*10a10*/  LOP3.LUT R34, R31, 0x70, RZ, 0x3c, !PT ;  /* 0x000000701f227812 */ /* 0x000fc600078e3cff */
        /* <DEDUP_REMOVED lines=22> */
[----:B0-----:R-:W2:Y:S04]  /*10b80*/  LDL.LU R161, [R1+0x24] ;  /* 0x0000240001a17983 */ /* 0x001ea80000300800 */
[----:B----4-:R0:W-:Y:S04]  /*10b90*/  STS.U8 [R34+UR9+0xf80], R162 ;  /* 0x000f80a222007988 */ /* 0x0101e80008000009 */
[----:B0-----:R-:W4:Y:S04]  /*10ba0*/  LDL.LU R162, [R1+0x1c] ;  /* 0x00001c0001a27983 */ /* 0x001f280000300800 */
[----:B------:R-:W4:Y:S04]  /*10bb0*/  LDL.LU R28, [R1+0x8] ;  /* 0x00000800011c7983 */ /* 0x000f280000300800 */
[----:B------:R-:W4:Y:S04]  /*10bc0*/  LDL.LU R30, [R1+0xc] ;  /* 0x00000c00011e7983 */ /* 0x000f280000300800 */
[----:B------:R-:W4:Y:S04]  /*10bd0*/  LDL.LU R29, [R1+0x4] ;  /* 0x00000400011d7983 */ /* 0x000f280000300800 */
[----:B------:R-:W-:Y:S04]  /*10be0*/  STS.U8 [R34+UR9+0x2b80], R92 ;  /* 0x002b805c22007988 */ /* 0x000fe80008000009 */
[----:B------:R-:W-:Y:S04]  /*10bf0*/  STS.U8 [R34+UR9+0x2f80], R91 ;  /* 0x002f805b22007988 */ /* 0x000fe80008000009 */
[----:B------:R-:W-:Y:S04]  /*10c00*/  STS.U8 [R34+UR9+0x3380], R90 ;  /* 0x0033805a22007988 */ /* 0x000fe80008000009 */
[----:B------:R-:W-:Y:S04]  /*10c10*/  STS.U8 [R34+UR9+0x3780], R89 ;  /* 0x0037805922007988 */ /* 0x000fe80008000009 */
[----:B------:R0:W-:Y:S04]  /*10c20*/  STS.U8 [R34+UR9+0x1380], R134 ;  /* 0x0013808622007988 */ /* 0x0001e80008000009 */
[----:B------:R1:W-:Y:S04]  /*10c30*/  STS.U8 [R34+UR9+0x1780], R136 ;  /* 0x0017808822007988 */ /* 0x0003e80008000009 */
[----:B0-----:R-:W4:Y:S04]  /*10c40*/  LDL.LU R134, [R1+0xae4] ;  /* 0x000ae40001867983 */ /* 0x001f280000300800 */
[----:B-1----:R-:W4:Y:S04]  /*10c50*/  LDL.LU R136, [R1+0xae0] ;  /* 0x000ae00001887983 */ /* 0x002f280000300800 */
[----:B------:R0:W-:Y:S04]  /*10c60*/  STS.U8 [R34+UR9+0x1b80], R137 ;  /* 0x001b808922007988 */ /* 0x0001e80008000009 */
[----:B------:R1:W-:Y:S04]  /*10c70*/  STS.U8 [R34+UR9+0x1f80], R140 ;  /* 0x001f808c22007988 */ /* 0x0003e80008000009 */
[----:B0-----:R-:W4:Y:S04]  /*10c80*/  LDL.LU R137, [R1+0xadc] ;  /* 0x000adc0001897983 */ /* 0x001f280000300800 */
[----:B-1----:R-:W4:Y:S04]  /*10c90*/  LDL.LU R140, [R1+0xad8] ;  /* 0x000ad800018c7983 */ /* 0x002f280000300800 */
[----:B------:R0:W-:Y:S04]  /*10ca0*/  STS.U8 [R34+UR9+0x2380], R141 ;  /* 0x0023808d22007988 */ /* 0x0001e80008000009 */
[----:B------:R1:W-:Y:S04]  /*10cb0*/  STS.U8 [R34+UR9+0x2780], R142 ;  /* 0x0027808e22007988 */ /* 0x0003e80008000009 */
[----:B------:R-:W-:Y:S04]  /*10cc0*/  STS.U8 [R34+UR9+0x3b80], R88 ;  /* 0x003b805822007988 */ /* 0x000fe80008000009 */
[----:B0-----:R-:W4:Y:S04]  /*10cd0*/  LDL.LU R141, [R1+0xad4] ;  /* 0x000ad400018d7983 */ /* 0x001f280000300800 */
[----:B-1----:R-:W4:Y:S04]  /*10ce0*/  LDL.LU R142, [R1+0xad0] ;  /* 0x000ad000018e7983 */ /* 0x002f280000300800 */
[----:B------:R0:W-:Y:S04]  /*10cf0*/  STS.U8 [R34+UR9+0x3f80], R87 ;  /* 0x003f805722007988 */ /* 0x0001e80008000009 */
[----:B------:R1:W-:Y:S04]  /*10d00*/  STS.U8 [R31+UR9+0x4000], R143 ;  /* 0x0040008f1f007988 */ /* 0x0003e80008000009 */
[----:B---3--:R3:W-:Y:S04]  /*10d10*/  STS.U8 [R31+UR9+0x4400], R144 ;  /* 0x004400901f007988 */ /* 0x0087e80008000009 */
[----:B0-----:R-:W4:Y:S04]  /*10d20*/  LDL.LU R87, [R1] ;  /* 0x0000000001577983 */ /* 0x001f280000300800 */
[----:B-1----:R-:W4:Y:S04]  /*10d30*/  LDL.LU R143, [R1+0xacc] ;  /* 0x000acc00018f7983 */ /* 0x002f280000300800 */
[----:B---3--:R-:W3:Y:S04]  /*10d40*/  LDL.LU R144, [R1+0xac8] ;  /* 0x000ac80001907983 */ /* 0x008ee80000300800 */
[----:B--2---:R0:W-:Y:S04]  /*10d50*/  STS.U8 [R31+UR9+0x4800], R145 ;  /* 0x004800911f007988 */ /* 0x0041e80008000009 */
[----:B------:R1:W-:Y:S04]  /*10d60*/  STS.U8 [R31+UR9+0x4c00], R147 ;  /* 0x004c00931f007988 */ /* 0x0003e80008000009 */
[----:B------:R2:W-:Y:S04]  /*10d70*/  STS.U8 [R31+UR9+0x5000], R148 ;  /* 0x005000941f007988 */ /* 0x0005e80008000009 */
[----:B0-----:R-:W3:Y:S04]  /*10d80*/  LDL.LU R145, [R1+0xac4] ;  /* 0x000ac40001917983 */ /* 0x001ee80000300800 */
[----:B-1----:R-:W3:Y:S04]  /*10d90*/  LDL.LU R147, [R1+0xac0] ;  /* 0x000ac00001937983 */ /* 0x002ee80000300800 */
[----:B--2---:R-:W2:Y:S04]  /*10da0*/  LDL.LU R148, [R1+0xabc] ;  /* 0x000abc0001947983 */ /* 0x004ea80000300800 */
[----:B------:R0:W-:Y:S04]  /*10db0*/  STS.U8 [R31+UR9+0x5400], R149 ;  /* 0x005400951f007988 */ /* 0x0001e80008000009 */
[----:B------:R1:W-:Y:S04]  /*10dc0*/  STS.U8 [R31+UR9+0x5800], R151 ;  /* 0x005800971f007988 */ /* 0x0003e80008000009 */
[----:B------:R1:W-:Y:S04]  /*10dd0*/  STS.U8 [R31+UR9+0x5c00], R152 ;  /* 0x005c00981f007988 */ /* 0x0003e80008000009 */
[----:B0-----:R-:W2:Y:S04]  /*10de0*/  LDL.LU R149, [R1+0xab8] ;  /* 0x000ab80001957983 */ /* 0x001ea80000300800 */
[----:B-1----:R-:W2:Y:S04]  /*10df0*/  LDL.LU R151, [R1+0xab4] ;  /* 0x000ab40001977983 */ /* 0x002ea80000300800 */
[----:B------:R-:W2:Y:S04]  /*10e00*/  LDL.LU R152, [R1+0xab0] ;  /* 0x000ab00001987983 */ /* 0x000ea80000300800 */
        /* <DEDUP_REMOVED lines=12> */
[----:B----4-:R0:W-:Y:S04]  /*10ed0*/  STS.U8 [R31+UR9+0x7800], R162 ;  /* 0x007800a21f007988 */ /* 0x0101e80008000009 */
[----:B0-----:R-:W4:Y:S04]  /*10ee0*/  LDL.LU R162, [R1+0xa94] ;  /* 0x000a940001a27983 */ /* 0x001f280000300800 */
[----:B------:R0:W-:Y:S02]  /*10ef0*/  STS.U8 [R31+UR9+0x7c00], R28 ;  /* 0x007c001c1f007988 */ /* 0x0001e40008000009 */
[----:B0-----:R-:W0:Y:S01]  /*10f00*/  S2R R28, SR_TID.X ;  /* 0x00000000001c7919 */ /* 0x001e220000002100 */
[----:B------:R-:W-:-:S02]  /*10f10*/  ISETP.GT.U32.AND P2, PT, R39, R43, PT ;  /* 0x0000002b2700720c */ /* 0x000fc40003f44070 */
[----:B------:R-:W-:Y:S02]  /*10f20*/  ISETP.GT.U32.AND P5, PT, R39, R42, PT ;  /* 0x0000002a2700720c */ /* 0x000fe40003fa4070 */
[----:B------:R-:W-:Y:S02]  /*10f30*/  ISETP.GE.AND P6, PT, R96, RZ, PT ;  /* 0x000000ff6000720c */ /* 0x000fe40003fc6270 */
[----:B------:R-:W4:Y:S07]  /*10f40*/  LDL.LU R96, [R1+0xa90] ;  /* 0x000a900001607983 */ /* 0x000f2e0000300800 */
[----:B------:R-:W-:-:S02]  /*10f50*/  @!P2 IMAD.IADD R43, R43, 0x1, -R39 ;  /* 0x000000012b2ba824 */ /* 0x000fc400078e0a27 */
[----:B------:R-:W-:Y:S01]  /*10f60*/  @!P5 IMAD.IADD R42, R42, 0x1, -R39 ;  /* 0x000000012a2ad824 */ /* 0x000fe200078e0a27 */
[----:B0-----:R-:W-:-:S04]  /*10f70*/  LOP3.LUT R28, R28, 0x7f, RZ, 0xc0, !PT ;  /* 0x0000007f1c1c7812 */ /* 0x001fc800078ec0ff */
[C---:B------:R-:W-:Y:S02]  /*10f80*/  LOP3.LUT R31, R28.reuse, 0x40, RZ, 0x3c, !PT ;  /* 0x000000401c1f7812 */ /* 0x040fe400078e3cff */
[----:B------:R-:W-:-:S05]  /*10f90*/  LOP3.LUT R28, R28, 0x10, RZ, 0x3c, !PT ;  /* 0x000000101c1c7812 */ /* 0x000fca00078e3cff */
[----:B------:R0:W-:Y:S04]  /*10fa0*/  STS.U8 [R28+UR9+0x4480], R29 ;  /* 0x0044801d1c007988 */ /* 0x0001e80008000009 */
[----:B------:R1:W-:Y:S01]  /*10fb0*/  STS.U8 [R28+UR9+0x4080], R30 ;  /* 0x0040801e1c007988 */ /* 0x0003e20008000009 */
[----:B0-----:R-:W0:Y:S01]  /*10fc0*/  S2R R29, SR_TID.X ;  /* 0x00000000001d7919 */ /* 0x001e220000002100 */
[----:B-1----:R-:W1:Y:S01]  /*10fd0*/  S2R R30, SR_TID.X ;  /* 0x00000000001e7919 */ /* 0x002e620000002100 */
[C---:B------:R-:W-:Y:S02]  /*10fe0*/  ISETP.GT.U32.AND P2, PT, R39.reuse, R43, PT ;  /* 0x0000002b2700720c */ /* 0x040fe40003f44070 */
[C---:B------:R-:W-:Y:S02]  /*10ff0*/  ISETP.GT.U32.AND P5, PT, R39.reuse, R42, PT ;  /* 0x0000002a2700720c */ /* 0x040fe40003fa4070 */
[----:B------:R-:W-:-:S09]  /*11000*/  ISETP.GT.U32.AND P4, PT, R39, R41, PT ;  /* 0x000000292700720c */ /* 0x000fd20003f84070 */
[--C-:B------:R-:W-:Y:S01]  /*11010*/  @!P2 IMAD.IADD R43, R43, 0x1, -R39.reuse ;  /* 0x000000012b2ba824 */ /* 0x100fe200078e0a27 */
[----:B------:R-:W-:Y:S01]  /*11020*/  ISETP.GE.AND P2, PT, R37, RZ, PT ;  /* 0x000000ff2500720c */ /* 0x000fe20003f46270 */
[--C-:B------:R-:W-:Y:S01]  /*11030*/  @!P5 IMAD.IADD R42, R42, 0x1, -R39.reuse ;  /* 0x000000012a2ad824 */ /* 0x100fe200078e0a27 */
[----:B------:R-:W-:Y:S01]  /*11040*/  ISETP.GT.U32.AND P5, PT, R39, R44, PT ;  /* 0x0000002c2700720c */ /* 0x000fe20003fa4070 */
[----:B------:R-:W-:Y:S01]  /*11050*/  @!P4 IMAD.IADD R41, R41, 0x1, -R39 ;  /* 0x000000012929c824 */ /* 0x000fe200078e0a27 */
[----:B------:R-:W5:Y:S01]  /*11060*/  LDL.LU R37, [R1+0xa8c] ;  /* 0x000a8c0001257983 */ /* 0x000f620000300800 */
[----:B------:R-:W-:Y:S01]  /*11070*/  @!P6 IMAD.MOV R43, RZ, RZ, -R43 ;  /* 0x000000ffff2be224 */ /* 0x000fe200078e0a2b */
[C---:B------:R-:W-:Y:S02]  /*11080*/  ISETP.GT.U32.AND P6, PT, R39.reuse, R45, PT ;  /* 0x0000002d2700720c */ /* 0x040fe40003fc4070 */
[----:B------:R-:W-:Y:S02]  /*11090*/  ISETP.GT.U32.AND P4, PT, R39, R41, PT ;  /* 0x000000292700720c */ /* 0x000fe40003f84070 */
[----:B------:R-:W-:-:S02]  /*110a0*/  SEL R43, R5, R43, !P3 ;  /* 0x0000002b052b7207 */ /* 0x000fc40005800000 */
[----:B0-----:R-:W-:Y:S01]  /*110b0*/  LOP3.LUT R29, R29, 0x7f, RZ, 0xc0, !PT ;  /* 0x0000007f1d1d7812 */ /* 0x001fe200078ec0ff */
[----:B------:R-:W-:Y:S01]  /*110c0*/  @!P2 IMAD.MOV R42, RZ, RZ, -R42 ;  /* 0x000000ffff2aa224 */ /* 0x000fe200078e0a2a */
[----:B------:R-:W-:Y:S01]  /*110d0*/  ISETP.GE.AND P2, PT, R165, RZ, PT ;  /* 0x000000ffa500720c */ /* 0x000fe20003f46270 */
[--C-:B------:R-:W-:Y:S01]  /*110e0*/  @!P5 IMAD.IADD R44, R44, 0x1, -R39.reuse ;  /* 0x000000012c2cd824 */ /* 0x100fe200078e0a27 */
[----:B-1----:R-:W-:Y:S01]  /*110f0*/  LOP3.LUT R30, R30, 0x7f, RZ, 0xc0, !PT ;  /* 0x0000007f1e1e7812 */ /* 0x002fe200078ec0ff */
[----:B------:R-:W-:Y:S01]  /*11100*/  IMAD R43, R43, UR11, RZ ;  /* 0x0000000b2b2b7c24 */ /* 0x000fe2000f8e02ff */
[----:B------:R-:W-:Y:S01]  /*11110*/  LOP3.LUT R29, R29, 0x20, RZ, 0x3c, !PT ;  /* 0x000000201d1d7812 */ /* 0x000fe200078e3cff */
[----:B------:R0:W-:Y:S01]  /*11120*/  STS.U8 [R28+UR9+0x4880], R87 ;  /* 0x004880571c007988 */ /* 0x0001e20008000009 */
[----:B------:R-:W-:Y:S02]  /*11130*/  LOP3.LUT R30, R30, 0x30, RZ, 0x3c, !PT ;  /* 0x000000301e1e7812 */ /* 0x000fe400078e3cff */
[----:B------:R-:W-:Y:S01]  /*11140*/  SEL R42, R5, R42, !P3 ;  /* 0x0000002a052a7207 */ /* 0x000fe20005800000 */
[--C-:B------:R-:W-:Y:S01]  /*11150*/  @!P4 IMAD.IADD R41, R41, 0x1, -R39.reuse ;  /* 0x000000012929c824 */ /* 0x100fe200078e0a27 */
[----:B------:R-:W-:Y:S01]  /*11160*/  ISETP.GT.U32.AND P5, PT, R39, R44, PT ;  /* 0x0000002c2700720c */ /* 0x000fe20003fa4070 */
[----:B------:R-:W-:Y:S01]  /*11170*/  @!P6 IMAD.IADD R45, R45, 0x1, -R39 ;  /* 0x000000012d2de824 */ /* 0x000fe200078e0a27 */
[----:B------:R-:W5:Y:S04]  /*11180*/  LDL.LU R165, [R1+0xa88] ;  /* 0x000a880001a57983 */ /* 0x000f680000300800 */
[----:B---3--:R-:W-:Y:S01]  /*11190*/  STS.U8 [R28+UR9+0x7c80], R145 ;  /* 0x007c80911c007988 */ /* 0x008fe20008000009 */
[----:B0-----:R-:W-:-:S03]  /*111a0*/  IMAD R87, R42, UR11, RZ ;  /* 0x0000000b2a577c24 */ /* 0x001fc6000f8e02ff */
[----:B------:R-:W-:Y:S04]  /*111b0*/  STS.U8 [R28+UR9+0x7880], R147 ;  /* 0x007880931c007988 */ /* 0x000fe80008000009 */
[----:B--2---:R-:W-:Y:S01]  /*111c0*/  STS.U8 [R28+UR9+0x7480], R148 ;  /* 0x007480941c007988 */ /* 0x004fe20008000009 */
[----:B------:R-:W-:Y:S01]  /*111d0*/  @!P2 IMAD.MOV R41, RZ, RZ, -R41 ;  /* 0x000000ffff29a224 */ /* 0x000fe200078e0a29 */
[----:B------:R-:W-:Y:S01]  /*111e0*/  ISETP.GT.U32.AND P6, PT, R39, R46, PT ;  /* 0x0000002e2700720c */ /* 0x000fe20003fc4070 */
[----:B------:R-:W-:Y:S01]  /*111f0*/  @!P5 IMAD.IADD R44, R44, 0x1, -R39 ;  /* 0x000000012c2cd824 */ /* 0x000fe200078e0a27 */
[----:B------:R-:W-:Y:S04]  /*11200*/  STS.U8 [R28+UR9+0x7080], R149 ;  /* 0x007080951c007988 */ /* 0x000fe80008000009 */
[----:B------:R-:W-:Y:S04]  /*11210*/  STS.U8 [R28+UR9+0x6c80], R151 ;  /* 0x006c80971c007988 */ /* 0x000fe80008000009 */
[----:B------:R-:W-:Y:S01]  /*11220*/  STS.U8 [R28+UR9+0x6880], R152 ;  /* 0x006880981c007988 */ /* 0x000fe20008000009 */
[----:B------:R-:W-:-:S02]  /*11230*/  SEL R41, R5, R41, !P3 ;  /* 0x0000002905297207 */ /* 0x000fc40005800000 */
[----:B------:R-:W-:Y:S01]  /*11240*/  ISETP.GE.AND P5, PT, R119, RZ, PT ;  /* 0x000000ff7700720c */ /* 0x000fe20003fa6270 */
[----:B------:R-:W-:Y:S04]  /*11250*/  STS.U8 [R28+UR9+0x6480], R153 ;  /* 0x006480991c007988 */ /* 0x000fe80008000009 */
[----:B------:R-:W-:Y:S04]  /*11260*/  STS.U8 [R28+UR9+0x6080], R154 ;  /* 0x0060809a1c007988 */ /* 0x000fe80008000009 */
[----:B------:R-:W-:Y:S04]  /*11270*/  STS.U8 [R28+UR9+0x5c80], R155 ;  /* 0x005c809b1c007988 */ /* 0x000fe80008000009 */
[----:B------:R-:W-:Y:S04]  /*11280*/  STS.U8 [R28+UR9+0x5880], R159 ;  /* 0x0058809f1c007988 */ /* 0x000fe80008000009 */
[----:B------:R-:W-:Y:S04]  /*11290*/  STS.U8 [R28+UR9+0x5480], R160 ;  /* 0x005480a01c007988 */ /* 0x000fe80008000009 */
[----:B------:R-:W-:Y:S01]  /*112a0*/  STS.U8 [R28+UR9+0x5080], R161 ;  /* 0x005080a11c007988 */ /* 0x000fe20008000009 */
[----:B------:R-:W-:-:S02]  /*112b0*/  IMAD R41, R41, UR11, RZ ;  /* 0x0000000b29297c24 */ /* 0x000fc4000f8e02ff */
[----:B------:R-:W-:-:S05]  /*112c0*/  @!P6 IMAD.IADD R46, R46, 0x1, -R39 ;  /* 0x000000012e2ee824 */ /* 0x000fca00078e0a27 */
[----:B------:R-:W-:-:S13]  /*112d0*/  ISETP.GT.U32.AND P6, PT, R39, R46, PT ;  /* 0x0000002e2700720c */ /* 0x000fda0003fc4070 */
[----:B------:R-:W-:Y:S01]  /*112e0*/  @!P6 IMAD.IADD R46, R46, 0x1, -R39 ;  /* 0x000000012e2ee824 */ /* 0x000fe200078e0a27 */
[----:B----4-:R0:W-:Y:S04]  /*112f0*/  STS.U8 [R28+UR9+0x4c80], R162 ;  /* 0x004c80a21c007988 */ /* 0x0101e80008000009 */
[----:B------:R-:W-:Y:S04]  /*11300*/  STS.U8 [R29+UR9+0x4100], R144 ;  /* 0x004100901d007988 */ /* 0x000fe80008000009 */
[----:B------:R-:W-:Y:S01]  /*11310*/  STS.U8 [R29+UR9+0x4500], R143 ;  /* 0x0045008f1d007988 */ /* 0x000fe20008000009 */
[----:B------:R-:W-:Y:S01]  /*11320*/  PRMT R92, RZ, 0x7610, R92 ;  /* 0x00007610ff5c7816 */ /* 0x000fe2000000005c */
[----:B0-----:R-:W0:Y:S02]  /*11330*/  LDC R162, c[0x0][0x3a0] ;  /* 0x0000e800ffa27b82 */ /* 0x001e240000000800 */
[----:B------:R-:W-:Y:S04]  /*11340*/  STS.U8 [R29+UR9+0x4900], R142 ;  /* 0x0049008e1d007988 */ /* 0x000fe80008000009 */
        /* <DEDUP_REMOVED lines=11> */
[----:B------:R1:W-:Y:S04]  /*11400*/  STS.U8 [R29+UR9+0x7900], R122 ;  /* 0x0079007a1d007988 */ /* 0x0003e80008000009 */
[----:B------:R-:W-:Y:S04]  /*11410*/  STS.U8 [R29+UR9+0x7d00], R121 ;  /* 0x007d00791d007988 */ /* 0x000fe80008000009 */
[----:B------:R2:W-:Y:S01]  /*11420*/  STS.U8 [R30+UR9+0x4180], R120 ;  /* 0x004180781e007988 */ /* 0x0005e20008000009 */
[----:B-1----:R-:W-:-:S02]  /*11430*/  IADD3 R122, P2, PT, R87, R38, RZ ;  /* 0x00000026577a7210 */ /* 0x002fc40007f5e0ff */
[----:B--2---:R-:W-:-:S04]  /*11440*/  IADD3 R120, P4, PT, R43, R38, RZ ;  /* 0x000000262b787210 */ /* 0x004fc80007f9e0ff */
[----:B------:R-:W-:Y:S02]  /*11450*/  LEA.HI.X.SX32 R121, R43, R35, 0x1, P4 ;  /* 0x000000232b797211 */ /* 0x000fe400020f0eff */
[----:B------:R-:W-:Y:S02]  /*11460*/  ISETP.GT.U32.AND P4, PT, R39, R45, PT ;  /* 0x0000002d2700720c */ /* 0x000fe40003f84070 */
[-C--:B------:R-:W-:Y:S02]  /*11470*/  LEA.HI.X.SX32 R124, R87, R35.reuse, 0x1, P2 ;  /* 0x00000023577c7211 */ /* 0x080fe400010f0eff */
[----:B------:R-:W-:Y:S01]  /*11480*/  ISETP.GE.AND P2, PT, R123, RZ, PT ;  /* 0x000000ff7b00720c */ /* 0x000fe20003f46270 */
[----:B------:R1:W-:Y:S01]  /*11490*/  STL [R1+0x150], R120 ;  /* 0x0001507801007387 */ /* 0x0003e20000100800 */
[----:B------:R-:W-:Y:S02]  /*114a0*/  @P0 IMAD.MOV.U32 R42, RZ, RZ, R120 ;  /* 0x000000ffff2a0224 */ /* 0x000fe400078e0078 */
[----:B------:R-:W-:Y:S01]  /*114b0*/  @P0 IMAD.MOV.U32 R43, RZ, RZ, R121 ;  /* 0x000000ffff2b0224 */ /* 0x000fe200078e0079 */
[----:B------:R2:W-:Y:S04]  /*114c0*/  STL [R1+0x14c], R121 ;  /* 0x00014c7901007387 */ /* 0x0005e80000100800 */
[----:B------:R-:W-:Y:S01]  /*114d0*/  @!P4 IMAD.IADD R45, R45, 0x1, -R39 ;  /* 0x000000012d2dc824 */ /* 0x000fe200078e0a27 */
[----:B-1----:R-:W-:Y:S01]  /*114e0*/  IADD3 R120, P4, PT, R41, R38, RZ ;  /* 0x0000002629787210 */ /* 0x002fe20007f9e0ff */
[----:B------:R1:W-:Y:S02]  /*114f0*/  STS.U8 [R30+UR9+0x4580], R117 ;  /* 0x004580751e007988 */ /* 0x0003e40008000009 */
[----:B------:R-:W-:Y:S01]  /*11500*/  @!P2 IMAD.MOV R44, RZ, RZ, -R44 ;  /* 0x000000ffff2ca224 */ /* 0x000fe200078e0a2c */
[----:B------:R-:W-:Y:S01]  /*11510*/  ISETP.GT.U32.AND P2, PT, R39, R48, PT ;  /* 0x000000302700720c */ /* 0x000fe20003f44070 */
[----:B------:R-:W-:Y:S01]  /*11520*/  @!P5 IMAD.MOV R45, RZ, RZ, -R45 ;  /* 0x000000ffff2dd224 */ /* 0x000fe200078e0a2d */
[----:B--2---:R-:W-:-:S02]  /*11530*/  LEA.HI.X.SX32 R121, R41, R35, 0x1, P4 ;  /* 0x0000002329797211 */ /* 0x004fc400020f0eff */
[----:B------:R-:W-:Y:S02]  /*11540*/  ISETP.GT.U32.AND P4, PT, R39, R47, PT ;  /* 0x0000002f2700720c */ /* 0x000fe40003f84070 */
[----:B-1----:R-:W-:Y:S01]  /*11550*/  PRMT R117, RZ, 0x7610, R117 ;  /* 0x00007610ff757816 */ /* 0x002fe20000000075 */
[----:B------:R1:W-:Y:S01]  /*11560*/  STS.U8 [R30+UR9+0x4980], R116 ;  /* 0x004980741e007988 */ /* 0x0003e20008000009 */
[C---:B------:R-:W-:Y:S02]  /*11570*/  SEL R44, R5.reuse, R44, !P3 ;  /* 0x0000002c052c7207 */ /* 0x040fe40005800000 */
[----:B------:R-:W-:Y:S02]  /*11580*/  SEL R45, R5, R45, !P3 ;  /* 0x0000002d052d7207 */ /* 0x000fe40005800000 */
[----:B------:R-:W-:Y:S01]  /*11590*/  ISETP.GE.AND P5, PT, R26, RZ, PT ;  /* 0x000000ff1a00720c */ /* 0x000fe20003fa6270 */
[----:B------:R2:W3:Y:S01]  /*115a0*/  @P0 LDG.E.U8 R117, desc[UR18][R42.64] ;  /* 0x000000122a750981 */ /* 0x0004e2000c1e1100 */
[----:B------:R-:W-:Y:S01]  /*115b0*/  IMAD R44, R44, UR4, RZ ;  /* 0x000000042c2c7c24 */ /* 0x000fe2000f8e02ff */
[----:B------:R-:W4:Y:S01]  /*115c0*/  LDCU UR4, c[0x0][0x3b0] ;  /* 0x00007600ff0477ac */ /* 0x000f220008000800 */
[----:B-1----:R-:W-:Y:S01]  /*115d0*/  PRMT R116, RZ, 0x7610, R116 ;  /* 0x00007610ff747816 */ /* 0x002fe20000000074 */
[----:B------:R-:W-:Y:S01]  /*115e0*/  STL [R1+0x158], R122 ;  /* 0x0001587a01007387 */ /* 0x000fe20000100800 */
[----:B------:R-:W-:-:S02]  /*115f0*/  IMAD R45, R45, UR5, RZ ;  /* 0x000000052d2d7c24 */ /* 0x000fc4000f8e02ff */
[----:B--2---:R-:W-:Y:S01]  /*11600*/  @P0 IMAD.MOV.U32 R42, RZ, RZ, R122 ;  /* 0x000000ffff2a0224 */ /* 0x004fe200078e007a */
[----:B------:R-:W5:Y:S01]  /*11610*/  LDL.LU R123, [R1+0xa84] ;  /* 0x000a8400017b7983 */ /* 0x000f620000300800 */
[----:B------:R-:W-:-:S03]  /*11620*/  @P0 IMAD.MOV.U32 R43, RZ, RZ, R124 ;  /* 0x000000ffff2b0224 */ /* 0x000fc600078e007c */
[----:B------:R1:W-:Y:S01]  /*11630*/  STS.U8 [R30+UR9+0x4d80], R115 ;  /* 0x004d80731e007988 */ /* 0x0003e20008000009 */
[--C-:B------:R-:W-:Y:S02]  /*11640*/  @!P4 IMAD.IADD R47, R47, 0x1, -R39.reuse ;  /* 0x000000012f2fc824 */ /* 0x100fe400078e0a27 */
[----:B------:R-:W-:Y:S01]  /*11650*/  @!P2 IMAD.IADD R48, R48, 0x1, -R39 ;  /* 0x000000013030a824 */ /* 0x000fe200078e0a27 */
[----:B------:R-:W-:Y:S01]  /*11660*/  STL [R1+0x154], R124 ;  /* 0x0001547c01007387 */ /* 0x000fe20000100800 */
[----:B------:R-:W-:Y:S01]  /*11670*/  IADD3 R41, P6, PT, R44, R38, RZ ;  /* 0x000000262c297210 */ /* 0x000fe20007fde0ff */
[----:B------:R-:W-:Y:S01]  /*11680*/  @!P5 IMAD.MOV R46, RZ, RZ, -R46 ;  /* 0x000000ffff2ed224 */ /* 0x000fe200078e0a2e */
[----:B------:R-:W2:Y:S01]  /*11690*/  LDCU UR5, c[0x0][0x3b0] ;  /* 0x00007600ff0577ac */ /* 0x000ea20008000800 */
[----:B------:R-:W5:Y:S01]  /*116a0*/  LDL.LU R119, [R1+0xa80] ;  /* 0x000a800001777983 */ /* 0x000f620000300800 */
[----:B-1----:R-:W-:-:S03]  /*116b0*/  PRMT R115, RZ, 0x7610, R115 ;  /* 0x00007610ff737816 */ /* 0x002fc60000000073 */
[----:B------:R1:W3:Y:S04]  /*116c0*/  @P0 LDG.E.U8 R116, desc[UR18][R42.64] ;  /* 0x000000122a740981 */ /* 0x0002e8000c1e1100 */
[----:B------:R0:W-:Y:S01]  /*116d0*/  STL [R1+0x160], R120 ;  /* 0x0001607801007387 */ /* 0x0001e20000100800 */
[----:B------:R-:W-:Y:S01]  /*116e0*/  ISETP.GT.U32.AND P4, PT, R39, R47, PT ;  /* 0x0000002f2700720c */ /* 0x000fe20003f84070 */
[----:B-1----:R-:W-:Y:S02]  /*116f0*/  @P0 IMAD.MOV.U32 R42, RZ, RZ, R120 ;  /* 0x000000ffff2a0224 */ /* 0x002fe400078e0078 */
[----:B------:R-:W-:Y:S01]  /*11700*/  @P0 IMAD.MOV.U32 R43, RZ, RZ, R121 ;  /* 0x000000ffff2b0224 */ /* 0x000fe200078e0079 */
[----:B0-----:R-:W-:Y:S01]  /*11710*/  IADD3 R120, P2, PT, R45, R38, RZ ;  /* 0x000000262d787210 */ /* 0x001fe20007f5e0ff */
[----:B------:R0:W-:Y:S04]  /*11720*/  STL [R1+0x15c], R121 ;  /* 0x00015c7901007387 */ /* 0x0001e80000100800 */
[----:B------:R1:W3:Y:S01]  /*11730*/  @P0 LDG.E.U8 R115, desc[UR18][R42.64] ;  /* 0x000000122a730981 */ /* 0x0002e2000c1e1100 */
[----:B------:R-:W-:-:S02]  /*11740*/  ISETP.GE.AND P5, PT, R27, RZ, PT ;  /* 0x000000ff1b00720c */ /* 0x000fc40003fa6270 */
[----:B------:R-:W-:Y:S01]  /*11750*/  SEL R46, R5, R46, !P3 ;  /* 0x0000002e052e7207 */ /* 0x000fe20005800000 */
[----:B------:R-:W5:Y:S01]  /*11760*/  LDL.LU R26, [R1+0xa7c] ;  /* 0x000a7c00011a7983 */ /* 0x000f620000300800 */
[----:B0-----:R-:W-:Y:S02]  /*11770*/  LEA.HI.X.SX32 R121, R45, R35, 0x1, P2 ;  /* 0x000000232d797211 */ /* 0x001fe400010f0eff */
[C---:B------:R-:W-:Y:S02]  /*11780*/  ISETP.GT.U32.AND P2, PT, R39.reuse, R49, PT ;  /* 0x000000312700720c */ /* 0x040fe40003f44070 */
[----:B-1----:R-:W-:Y:S02]  /*11790*/  LEA.HI.X.SX32 R42, R44, R35, 0x1, P6 ;  /* 0x000000232c2a7211 */ /* 0x002fe400030f0eff */
[----:B------:R-:W-:Y:S01]  /*117a0*/  ISETP.GT.U32.AND P6, PT, R39, R48, PT ;  /* 0x000000302700720c */ /* 0x000fe20003fc4070 */
[----:B----4-:R-:W-:Y:S01]  /*117b0*/  IMAD R46, R46, UR4, RZ ;  /* 0x000000042e2e7c24 */ /* 0x010fe2000f8e02ff */
[----:B------:R-:W-:Y:S01]  /*117c0*/  STL [R1+0x198], R41 ;  /* 0x0001982901007387 */ /* 0x000fe20000100800 */
[----:B------:R-:W-:Y:S01]  /*117d0*/  @P0 IMAD.MOV.U32 R43, RZ, RZ, R42 ;  /* 0x000000ffff2b0224 */ /* 0x000fe200078e002a */
[----:B------:R-:W0:Y:S01]  /*117e0*/  LDCU UR4, c[0x0][0x3b0] ;  /* 0x00007600ff0477ac */ /* 0x000e220008000800 */
[--C-:B------:R-:W-:Y:S01]  /*117f0*/  @!P4 IMAD.IADD R47, R47, 0x1, -R39.reuse ;  /* 0x000000012f2fc824 */ /* 0x100fe200078e0a27 */
[----:B------:R1:W-:Y:S03]  /*11800*/  STL [R1+0x194], R42 ;  /* 0x0001942a01007387 */ /* 0x0003e60000100800 */
[----:B------:R-:W-:Y:S01]  /*11810*/  @!P2 IMAD.IADD R49, R49, 0x1, -R39 ;  /* 0x000000013131a824 */ /* 0x000fe200078e0a27 */
[----:B------:R4:W-:Y:S01]  /*11820*/  STS.U8 [R30+UR9+0x5180], R114 ;  /* 0x005180721e007988 */ /* 0x0009e20008000009 */
[----:B------:R-:W-:-:S02]  /*11830*/  @!P5 IMAD.MOV R47, RZ, RZ, -R47 ;  /* 0x000000ffff2fd224 */ /* 0x000fc400078e0a2f */
[----:B------:R-:W-:Y:S01]  /*11840*/  @!P6 IMAD.IADD R48, R48, 0x1, -R39 ;  /* 0x000000013030e824 */ /* 0x000fe200078e0a27 */
[C---:B------:R-:W-:Y:S01]  /*11850*/  ISETP.GT.U32.AND P6, PT, R39.reuse, R50, PT ;  /* 0x000000322700720c */ /* 0x040fe20003fc4070 */
[----:B-1----:R-:W-:Y:S01]  /*11860*/  @P0 IMAD.MOV.U32 R42, RZ, RZ, R41 ;  /* 0x000000ffff2a0224 */ /* 0x002fe200078e0029 */
[----:B------:R-:W-:Y:S02]  /*11870*/  IADD3 R41, P2, PT, R46, R38, RZ ;  /* 0x000000262e297210 */ /* 0x000fe40007f5e0ff */
[----:B------:R-:W-:Y:S02]  /*11880*/  ISETP.GE.AND P4, PT, R164, RZ, PT ;  /* 0x000000ffa400720c */ /* 0x000fe40003f86270 */
[----:B----4-:R-:W-:Y:S02]  /*11890*/  PRMT R114, RZ, 0x7610, R114 ;  /* 0x00007610ff727816 */ /* 0x010fe40000000072 */
[----:B------:R-:W-:Y:S02]  /*118a0*/  LEA.HI.X.SX32 R44, R46, R35, 0x1, P2 ;  /* 0x000000232e2c7211 */ /* 0x000fe400010f0eff */
[----:B------:R-:W-:Y:S01]  /*118b0*/  ISETP.GT.U32.AND P2, PT, R39, R49, PT ;  /* 0x000000312700720c */ /* 0x000fe20003f44070 */
[----:B------:R1:W-:Y:S01]  /*118c0*/  STS.U8 [R30+UR9+0x5580], R113 ;  /* 0x005580711e007988 */ /* 0x0003e20008000009 */
[----:B------:R-:W-:-:S03]  /*118d0*/  SEL R47, R5, R47, !P3 ;  /* 0x0000002f052f7207 */ /* 0x000fc60005800000 */
[----:B------:R4:W3:Y:S01]  /*118e0*/  @P0 LDG.E.U8 R114, desc[UR18][R42.64] ;  /* 0x000000122a720981 */ /* 0x0008e2000c1e1100 */
[----:B------:R-:W-:Y:S01]  /*118f0*/  ISETP.GE.AND P5, PT, R163, RZ, PT ;  /* 0x000000ffa300720c */ /* 0x000fe20003fa6270 */
[----:B--2---:R-:W-:Y:S01]  /*11900*/  IMAD R47, R47, UR5, RZ ;  /* 0x000000052f2f7c24 */ /* 0x004fe2000f8e02ff */
[----:B------:R-:W2:Y:S01]  /*11910*/  LDCU UR5, c[0x0][0x3b0] ;  /* 0x00007600ff0577ac */ /* 0x000ea20008000800 */
[----:B-1----:R-:W-:Y:S01]  /*11920*/  PRMT R113, RZ, 0x7610, R113 ;  /* 0x00007610ff717816 */ /* 0x002fe20000000071 */
[----:B------:R-:W-:Y:S01]  /*11930*/  STL [R1+0x1a0], R120 ;  /* 0x0001a07801007387 */ /* 0x000fe20000100800 */
[----:B----4-:R-:W-:-:S03]  /*11940*/  @P0 IMAD.MOV.U32 R42, RZ, RZ, R120 ;  /* 0x000000ffff2a0224 */ /* 0x010fc600078e0078 */
[----:B------:R1:W-:Y:S01]  /*11950*/  STS.U8 [R30+UR9+0x5980], R109 ;  /* 0x0059806d1e007988 */ /* 0x0003e20008000009 */
[----:B------:R-:W-:Y:S02]  /*11960*/  @P0 IMAD.MOV.U32 R43, RZ, RZ, R121 ;  /* 0x000000ffff2b0224 */ /* 0x000fe400078e0079 */
[----:B------:R-:W-:Y:S01]  /*11970*/  @!P6 IMAD.IADD R50, R50, 0x1, -R39 ;  /* 0x000000013232e824 */ /* 0x000fe200078e0a27 */
[----:B------:R-:W5:Y:S01]  /*11980*/  LDL.LU R27, [R1+0xa78] ;  /* 0x000a7800011b7983 */ /* 0x000f620000300800 */
[----:B------:R-:W-:-:S03]  /*11990*/  @!P4 IMAD.MOV R48, RZ, RZ, -R48 ;  /* 0x000000ffff30c224 */ /* 0x000fc600078e0a30 */
[----:B------:R-:W-:Y:S01]  /*119a0*/  STL [R1+0x19c], R121 ;  /* 0x00019c7901007387 */ /* 0x000fe20000100800 */
[----:B-1----:R-:W-:-:S03]  /*119b0*/  PRMT R109, RZ, 0x7610, R109 ;  /* 0x00007610ff6d7816 */ /* 0x002fc6000000006d */
[----:B------:R1:W4:Y:S01]  /*119c0*/  @P0 LDG.E.U8 R113, desc[UR18][R42.64] ;  /* 0x000000122a710981 */ /* 0x000322000c1e1100 */
[----:B------:R-:W-:-:S03]  /*119d0*/  @!P2 IMAD.IADD R49, R49, 0x1, -R39 ;  /* 0x000000013131a824 */ /* 0x000fc600078e0a27 */
[----:B------:R-:W5:Y:S01]  /*119e0*/  LDL.LU R164, [R1+0xa74] ;  /* 0x000a740001a47983 */ /* 0x000f620000300800 */
[----:B------:R-:W-:-:S03]  /*119f0*/  ISETP.GT.U32.AND P6, PT, R39, R50, PT ;  /* 0x000000322700720c */ /* 0x000fc60003fc4070 */
[----:B------:R0:W-:Y:S01]  /*11a00*/  STL [R1+0x1d0], R41 ;  /* 0x0001d02901007387 */ /* 0x0001e20000100800 */
[----:B-1----:R-:W-:Y:S02]  /*11a10*/  @P0 IMAD.MOV.U32 R42, RZ, RZ, R41 ;  /* 0x000000ffff2a0224 */ /* 0x002fe400078e0029 */
[----:B------:R-:W-:Y:S01]  /*11a20*/  @P0 IMAD.MOV.U32 R43, RZ, RZ, R44 ;  /* 0x000000ffff2b0224 */ /* 0x000fe200078e002c */
[----:B------:R-:W-:Y:S01]  /*11a30*/  ISETP.GT.U32.AND P2, PT, R39, R51, PT ;  /* 0x000000332700720c */ /* 0x000fe20003f44070 */
[----:B------:R-:W-:Y:S01]  /*11a40*/  STL [R1+0x1cc], R44 ;  /* 0x0001cc2c01007387 */ /* 0x000fe20000100800 */
[----:B0-----:R-:W-:-:S03]  /*11a50*/  IADD3 R41, P4, PT, R47, R38, RZ ;  /* 0x000000262f297210 */ /* 0x001fc60007f9e0ff */
[----:B------:R0:W3:Y:S01]  /*11a60*/  @P0 LDG.E.U8 R109, desc[UR18][R42.64] ;  /* 0x000000122a6d0981 */ /* 0x0000e2000c1e1100 */
[----:B------:R-:W-:Y:S01]  /*11a70*/  SEL R48, R5, R48, !P3 ;  /* 0x0000003005307207 */ /* 0x000fe20005800000 */
[----:B------:R-:W-:Y:S02]  /*11a80*/  @!P5 IMAD.MOV R49, RZ, RZ, -R49 ;  /* 0x000000ffff31d224 */ /* 0x000fe400078e0a31 */
[----:B------:R-:W5:Y:S01]  /*11a90*/  LDL.LU R163, [R1+0xa70] ;  /* 0x000a700001a37983 */ /* 0x000f620000300800 */
[----:B0-----:R-:W-:Y:S02]  /*11aa0*/  LEA.HI.X.SX32 R42, R47, R35, 0x1, P4 ;  /* 0x000000232f2a7211 */ /* 0x001fe400020f0eff */
[----:B------:R-:W-:Y:S01]  /*11ab0*/  ISETP.GE.AND P4, PT, R118, RZ, PT ;  /* 0x000000ff7600720c */ /* 0x000fe20003f86270 */
[----:B------:R0:W-:Y:S01]  /*11ac0*/  STS.U8 [R30+UR9+0x5d80], R108 ;  /* 0x005d806c1e007988 */ /* 0x0001e20008000009 */
[----:B------:R-:W-:Y:S01]  /*11ad0*/  IMAD R48, R48, UR4, RZ ;  /* 0x0000000430307c24 */ /* 0x000fe2000f8e02ff */
[----:B------:R-:W1:Y:S01]  /*11ae0*/  LDCU UR4, c[0x0][0x3b0] ;  /* 0x00007600ff0477ac */ /* 0x000e620008000800 */
[----:B------:R-:W-:Y:S01]  /*11af0*/  @P0 IMAD.MOV.U32 R43, RZ, RZ, R42 ;  /* 0x000000ffff2b0224 */ /* 0x000fe200078e002a */
[----:B------:R-:W-:Y:S01]  /*11b00*/  STL [R1+0x1d8], R41 ;  /* 0x0001d82901007387 */ /* 0x000fe20000100800 */
[----:B------:R-:W-:-:S03]  /*11b10*/  SEL R49, R5, R49, !P3 ;  /* 0x0000003105317207 */ /* 0x000fc60005800000 */
[----:B------:R2:W-:Y:S01]  /*11b20*/  STL [R1+0x1d4], R42 ;  /* 0x0001d42a01007387 */ /* 0x0005e20000100800 */
[----:B0-----:R-:W-:Y:S01]  /*11b30*/  PRMT R108, RZ, 0x7610, R108 ;  /* 0x00007610ff6c7816 */ /* 0x001fe2000000006c */
[--C-:B------:R-:W-:Y:S01]  /*11b40*/  @!P6 IMAD.IADD R50, R50, 0x1, -R39.reuse ;  /* 0x000000013232e824 */ /* 0x100fe200078e0a27 */
[----:B------:R-:W-:Y:S01]  /*11b50*/  ISETP.GT.U32.AND P5, PT, R39, R52, PT ;  /* 0x000000342700720c */ /* 0x000fe20003fa4070 */
[----:B------:R-:W-:Y:S01]  /*11b60*/  @!P2 IMAD.IADD R51, R51, 0x1, -R39 ;  /* 0x000000013333a824 */ /* 0x000fe200078e0a27 */
[----:B------:R0:W-:Y:S01]  /*11b70*/  STS.U8 [R30+UR9+0x6180], R107 ;  /* 0x0061806b1e007988 */ /* 0x0001e20008000009 */
[----:B--2---:R-:W-:-:S03]  /*11b80*/  @P0 IMAD.MOV.U32 R42, RZ, RZ, R41 ;  /* 0x000000ffff2a0224 */ /* 0x004fc600078e0029 */
[----:B------:R-:W5:Y:S01]  /*11b90*/  LDL.LU R118, [R1+0xa6c] ;  /* 0x000a6c0001767983 */ /* 0x000f620000300800 */
[----:B------:R-:W-:Y:S01]  /*11ba0*/  IMAD R49, R49, UR5, RZ ;  /* 0x0000000531317c24 */ /* 0x000fe2000f8e02ff */
[C---:B------:R-:W-:Y:S01]  /*11bb0*/  ISETP.GT.U32.AND P2, PT, R39.reuse, R51, PT ;  /* 0x000000332700720c */ /* 0x040fe20003f44070 */
[----:B------:R-:W-:Y:S01]  /*11bc0*/  @!P4 IMAD.MOV R50, RZ, RZ, -R50 ;  /* 0x000000ffff32c224 */ /* 0x000fe200078e0a32 */
[----:B------:R2:W3:Y:S01]  /*11bd0*/  @P0 LDG.E.U8 R108, desc[UR18][R42.64] ;  /* 0x000000122a6c0981 */ /* 0x0004e2000c1e1100 */
[----:B------:R-:W-:Y:S02]  /*11be0*/  ISETP.GT.U32.AND P4, PT, R39, R54, PT ;  /* 0x000000362700720c */ /* 0x000fe40003f84070 */
[----:B------:R-:W-:Y:S01]  /*11bf0*/  @!P5 IMAD.IADD R52, R52, 0x1, -R39 ;  /* 0x000000013434d824 */ /* 0x000fe200078e0a27 */
[----:B0-----:R-:W-:Y:S01]  /*11c00*/  PRMT R107, RZ, 0x7610, R107 ;  /* 0x00007610ff6b7816 */ /* 0x001fe2000000006b */
[----:B------:R-:W-:Y:S01]  /*11c10*/  STS.U8 [R30+UR9+0x6580], R106 ;  /* 0x0065806a1e007988 */ /* 0x000fe20008000009 */
[----:B------:R-:W0:Y:S01]  /*11c20*/  LDCU UR5, c[0x0][0x3b0] ;  /* 0x00007600ff0577ac */ /* 0x000e220008000800 */
[----:B--2---:R-:W-:-:S04]  /*11c30*/  IADD3 R42, P6, PT, R48, R38, RZ ;  /* 0x00000026302a7210 */ /* 0x004fc80007fde0ff */
[-C--:B------:R-:W-:Y:S02]  /*11c40*/  LEA.HI.X.SX32 R43, R48, R35.reuse, 0x1, P6 ;  /* 0x00000023302b7211 */ /* 0x080fe400030f0eff */
[----:B------:R-:W-:Y:S02]  /*11c50*/  IADD3 R41, P6, PT, R49, R38, RZ ;  /* 0x0000002631297210 */ /* 0x000fe40007fde0ff */
[----:B------:R-:W-:Y:S01]  /*11c60*/  SEL R50, R5, R50, !P3 ;  /* 0x0000003205327207 */ /* 0x000fe20005800000 */
[----:B------:R2:W-:Y:S01]  /*11c70*/  STL [R1+0x1e0], R42 ;  /* 0x0001e02a01007387 */ /* 0x0005e20000100800 */
[----:B------:R-:W-:Y:S02]  /*11c80*/  LEA.HI.X.SX32 R44, R49, R35, 0x1, P6 ;  /* 0x00000023312c7211 */ /* 0x000fe400030f0eff */
[----:B------:R-:W-:Y:S01]  /*11c90*/  ISETP.GE.AND P6, PT, R112, RZ, PT ;  /* 0x000000ff7000720c */ /* 0x000fe20003fc6270 */
[----:B-1----:R-:W-:Y:S01]  /*11ca0*/  IMAD R50, R50, UR4, RZ ;  /* 0x0000000432327c24 */ /* 0x002fe2000f8e02ff */
[----:B------:R-:W1:Y:S01]  /*11cb0*/  LDCU UR4, c[0x0][0x3b0] ;  /* 0x00007600ff0477ac */ /* 0x000e620008000800 */
[----:B------:R-:W-:Y:S01]  /*11cc0*/  STL [R1+0x1dc], R43 ;  /* 0x0001dc2b01007387 */ /* 0x000fe20000100800 */
[----:B------:R-:W-:Y:S01]  /*11cd0*/  @!P2 IMAD.IADD R51, R51, 0x1, -R39 ;  /* 0x000000013333a824 */ /* 0x000fe200078e0a27 */
[----:B------:R-:W-:-:S02]  /*11ce0*/  ISETP.GT.U32.AND P5, PT, R39, R52, PT ;  /* 0x000000342700720c */ /* 0x000fc40003fa4070 */
[----:B------:R2:W3:Y:S01]  /*11cf0*/  @P0 LDG.E.U8 R107, desc[UR18][R42.64] ;  /* 0x000000122a6b0981 */ /* 0x0004e2000c1e1100 */
[----:B------:R-:W-:-:S03]  /*11d00*/  @!P4 IMAD.IADD R54, R54, 0x1, -R39 ;  /* 0x000000013636c824 */ /* 0x000fc600078e0a27 */
[----:B------:R0:W-:Y:S04]  /*11d10*/  STL [R1+0x210], R41 ;  /* 0x0002102901007387 */ /* 0x0001e80000100800 */
[----:B------:R-:W5:Y:S01]  /*11d20*/  LDL.LU R112, [R1+0xa68] ;  /* 0x000a680001707983 */ /* 0x000f620000300800 */
[----:B--2---:R-:W-:Y:S01]  /*11d30*/  @P0 IMAD.MOV.U32 R42, RZ, RZ, R41 ;  /* 0x000000ffff2a0224 */ /* 0x004fe200078e0029 */
[----:B0-----:R-:W-:Y:S02]  /*11d40*/  IADD3 R41, P2, PT, R50, R38, RZ ;  /* 0x0000002632297210 */ /* 0x001fe40007f5e0ff */
[----:B------:R0:W-:Y:S01]  /*11d50*/  STL [R1+0x20c], R44 ;  /* 0x00020c2c01007387 */ /* 0x0001e20000100800 */
[----:B------:R-:W-:Y:S01]  /*11d60*/  @P0 IMAD.MOV.U32 R43, RZ, RZ, R44 ;  /* 0x000000ffff2b0224 */ /* 0x000fe200078e002c */
[C---:B------:R-:W-:Y:S01]  /*11d70*/  ISETP.GT.U32.AND P4, PT, R39.reuse, R54, PT ;  /* 0x000000362700720c */ /* 0x040fe20003f84070 */
[----:B------:R-:W-:Y:S01]  /*11d80*/  @!P6 IMAD.MOV R51, RZ, RZ, -R51 ;  /* 0x000000ffff33e224 */ /* 0x000fe200078e0a33 */
[----:B------:R-:W-:-:S02]  /*11d90*/  ISETP.GT.U32.AND P6, PT, R39, R55, PT ;  /* 0x000000372700720c */ /* 0x000fc40003fc4070 */
[----:B0-----:R-:W-:Y:S02]  /*11da0*/  LEA.HI.X.SX32 R44, R50, R35, 0x1, P2 ;  /* 0x00000023322c7211 */ /* 0x001fe400010f0eff */
[----:B------:R-:W-:Y:S02]  /*11db0*/  ISETP.GT.U32.AND P2, PT, R39, R53, PT ;  /* 0x000000352700720c */ /* 0x000fe40003f44070 */
[----:B------:R-:W-:Y:S02]  /*11dc0*/  SEL R51, R5, R51, !P3 ;  /* 0x0000003305337207 */ /* 0x000fe40005800000 */
[----:B------:R-:W-:Y:S01]  /*11dd0*/  PRMT R106, RZ, 0x7610, R106 ;  /* 0x00007610ff6a7816 */ /* 0x000fe2000000006a */
[--C-:B------:R-:W-:Y:S01]  /*11de0*/  @!P5 IMAD.IADD R52, R52, 0x1, -R39.reuse ;  /* 0x000000013434d824 */ /* 0x100fe200078e0a27 */
[----:B------:R-:W-:Y:S01]  /*11df0*/  ISETP.GE.AND P5, PT, R24, RZ, PT ;  /* 0x000000ff1800720c */ /* 0x000fe20003fa6270 */
[----:B------:R-:W-:Y:S01]  /*11e00*/  STS.U8 [R30+UR9+0x6980], R103 ;  /* 0x006980671e007988 */ /* 0x000fe20008000009 */
[----:B-1----:R-:W-:Y:S01]  /*11e10*/  IMAD R51, R51, UR4, RZ ;  /* 0x0000000433337c24 */ /* 0x002fe2000f8e02ff */
[----:B------:R-:W0:Y:S02]  /*11e20*/  LDCU UR4, c[0x0][0x3b0] ;  /* 0x00007600ff0477ac */ /* 0x000e240008000800 */
[----:B------:R-:W-:Y:S04]  /*11e30*/  STS.U8 [R30+UR9+0x6d80], R102 ;  /* 0x006d80661e007988 */ /* 0x000fe80008000009 */
[----:B------:R-:W-:Y:S01]  /*11e40*/  STS.U8 [R30+UR9+0x7180], R101 ;  /* 0x007180651e007988 */ /* 0x000fe20008000009 */
[----:B------:R-:W-:-:S03]  /*11e50*/  @!P2 IMAD.IADD R53, R53, 0x1, -R39 ;  /* 0x000000013535a824 */ /* 0x000fc600078e0a27 */
[----:B------:R-:W-:Y:S04]  /*11e60*/  STS.U8 [R30+UR9+0x7580], R100 ;  /* 0x007580641e007988 */ /* 0x000fe80008000009 */
[----:B------:R-:W-:Y:S04]  /*11e70*/  STS.U8 [R30+UR9+0x7980], R99 ;  /* 0x007980631e007988 */ /* 0x000fe80008000009 */
[----:B------:R-:W-:Y:S01]  /*11e80*/  STS.U8 [R30+UR9+0x7d80], R98 ;  /* 0x007d80621e007988 */ /* 0x000fe20008000009 */
[----:B------:R-:W-:-:S03]  /*11e90*/  @!P4 IMAD.IADD R54, R54, 0x1, -R39 ;  /* 0x000000013636c824 */ /* 0x000fc600078e0a27 */
[----:B------:R1:W-:Y:S01]  /*11ea0*/  STS.U8 [R31+UR9+0x4200], R105 ;  /* 0x004200691f007988 */ /* 0x0003e20008000009 */
[----:B------:R-:W-:-:S03]  /*11eb0*/  ISETP.GE.AND P2, PT, R25, RZ, PT ;  /* 0x000000ff1900720c */ /* 0x000fc60003f46270 */
[----:B------:R2:W3:Y:S04]  /*11ec0*/  @P0 LDG.E.U8 R106, desc[UR18][R42.64] ;  /* 0x000000122a6a0981 */ /* 0x0004e8000c1e1100 */
[----:B------:R0:W-:Y:S01]  /*11ed0*/  STL [R1+0x218], R41 ;  /* 0x0002182901007387 */ /* 0x0001e20000100800 */
[----:B-1----:R-:W-:Y:S01]  /*11ee0*/  PRMT R105, RZ, 0x7610, R105 ;  /* 0x00007610ff697816 */ /* 0x002fe20000000069 */
[----:B--2---:R-:W-:Y:S02]  /*11ef0*/  @P0 IMAD.MOV.U32 R42, RZ, RZ, R41 ;  /* 0x000000ffff2a0224 */ /* 0x004fe400078e0029 */
[----:B------:R-:W-:Y:S01]  /*11f00*/  @P0 IMAD.MOV.U32 R43, RZ, RZ, R44 ;  /* 0x000000ffff2b0224 */ /* 0x000fe200078e002c */
[----:B0-----:R-:W-:Y:S01]  /*11f10*/  IADD3 R41, P4, PT, R51, R38, RZ ;  /* 0x0000002633297210 */ /* 0x001fe20007f9e0ff */
[----:B------:R-:W-:-:S03]  /*11f20*/  @!P6 IMAD.IADD R55, R55, 0x1, -R39 ;  /* 0x000000013737e824 */ /* 0x000fc600078e0a27 */
[----:B------:R0:W2:Y:S01]  /*11f30*/  @P0 LDG.E.U8 R105, desc[UR18][R42.64] ;  /* 0x000000122a690981 */ /* 0x0000a2000c1e1100 */
[----:B------:R-:W-:Y:S01]  /*11f40*/  @!P5 IMAD.MOV R52, RZ, RZ, -R52 ;  /* 0x000000ffff34d224 */ /* 0x000fe200078e0a34 */
[----:B------:R-:W-:Y:S02]  /*11f50*/  ISETP.GT.U32.AND P6, PT, R39, R55, PT ;  /* 0x000000372700720c */ /* 0x000fe40003fc4070 */
[----:B0-----:R-:W-:Y:S02]  /*11f60*/  LEA.HI.X.SX32 R42, R51, R35, 0x1, P4 ;  /* 0x00000023332a7211 */ /* 0x001fe400020f0eff */
[C---:B------:R-:W-:Y:S01]  /*11f70*/  ISETP.GT.U32.AND P4, PT, R39.reuse, R53, PT ;  /* 0x000000352700720c */ /* 0x040fe20003f84070 */
[----:B------:R-:W-:Y:S01]  /*11f80*/  STL [R1+0x214], R44 ;  /* 0x0002142c01007387 */ /* 0x000fe20000100800 */
[----:B------:R-:W-:Y:S01]  /*11f90*/  ISETP.GT.U32.AND P5, PT, R39, R56, PT ;  /* 0x000000382700720c */ /* 0x000fe20003fa4070 */
[----:B------:R-:W-:Y:S01]  /*11fa0*/  @!P2 IMAD.MOV R54, RZ, RZ, -R54 ;  /* 0x000000ffff36a224 */ /* 0x000fe200078e0a36 */
[----:B------:R-:W-:Y:S01]  /*11fb0*/  SEL R52, R5, R52, !P3 ;  /* 0x0000003405347207 */ /* 0x000fe20005800000 */
[----:B------:R-:W5:Y:S01]  /*11fc0*/  LDL.LU R24, [R1+0xa64] ;  /* 0x000a640001187983 */ /* 0x000f620000300800 */
[----:B------:R-:W-:Y:S01]  /*11fd0*/  ISETP.GE.AND P2, PT, R158, RZ, PT ;  /* 0x000000ff9e00720c */ /* 0x000fe20003f46270 */
[----:B------:R-:W-:-:S02]  /*11fe0*/  @P0 IMAD.MOV.U32 R43, RZ, RZ, R42 ;  /* 0x000000ffff2b0224 */ /* 0x000fc400078e002a */
[----:B------:R-:W5:Y:S01]  /*11ff0*/  LDL.LU R25, [R1+0xa60] ;  /* 0x000a600001197983 */ /* 0x000f620000300800 */
[----:B------:R-:W-:-:S03]  /*12000*/  SEL R54, R5, R54, !P3 ;  /* 0x0000003605367207 */ /* 0x000fc60005800000 */
[----:B------:R0:W-:Y:S01]  /*12010*/  STS.U8 [R31+UR9+0x4600], R104 ;  /* 0x004600681f007988 */ /* 0x0001e20008000009 */
[----:B------:R-:W-:Y:S01]  /*12020*/  IMAD R52, R52, UR5, RZ ;  /* 0x0000000534347c24 */ /* 0x000fe2000f8e02ff */
[----:B------:R-:W-:Y:S02]  /*12030*/  PRMT R103, RZ, 0x7610, R103 ;  /* 0x00007610ff677816 */ /* 0x000fe40000000067 */
[----:B------:R-:W-:Y:S01]  /*12040*/  STL [R1+0x220], R41 ;  /* 0x0002202901007387 */ /* 0x000fe20000100800 */
[--C-:B------:R-:W-:Y:S01]  /*12050*/  @!P4 IMAD.IADD R53, R53, 0x1, -R39.reuse ;  /* 0x000000013535c824 */ /* 0x100fe200078e0a27 */
[----:B------:R-:W-:Y:S01]  /*12060*/  PRMT R102, RZ, 0x7610, R102 ;  /* 0x00007610ff667816 */ /* 0x000fe20000000066 */
[--C-:B------:R-:W-:Y:S01]  /*12070*/  @!P6 IMAD.IADD R55, R55, 0x1, -R39.reuse ;  /* 0x000000013737e824 */ /* 0x100fe200078e0a27 */
[----:B------:R1:W-:Y:S01]  /*12080*/  STL [R1+0x21c], R42 ;  /* 0x00021c2a01007387 */ /* 0x0003e20000100800 */
[----:B0-----:R-:W-:Y:S01]  /*12090*/  PRMT R104, RZ, 0x7610, R104 ;  /* 0x00007610ff687816 */ /* 0x001fe20000000068 */
[----:B------:R-:W-:Y:S01]  /*120a0*/  IMAD R54, R54, UR12, RZ ;  /* 0x0000000c36367c24 */ /* 0x000fe2000f8e02ff */
[----:B------:R-:W-:Y:S01]  /*120b0*/  ISETP.GE.AND P4, PT, R157, RZ, PT ;  /* 0x000000ff9d00720c */ /* 0x000fe20003f86270 */
[----:B------:R-:W-:Y:S01]  /*120c0*/  @!P5 IMAD.IADD R56, R56, 0x1, -R39 ;  /* 0x000000013838d824 */ /* 0x000fe200078e0a27 */
[----:B------:R-:W5:Y:S01]  /*120d0*/  LDL.LU R158, [R1+0xa5c] ;  /* 0x000a5c00019e7983 */ /* 0x000f620000300800 */
[----:B------:R-:W-:Y:S01]  /*120e0*/  @!P2 IMAD.MOV R53, RZ, RZ, -R53 ;  /* 0x000000ffff35a224 */ /* 0x000fe200078e0a35 */
[----:B------:R-:W-:Y:S01]  /*120f0*/  PRMT R101, RZ, 0x7610, R101 ;  /* 0x00007610ff657816 */ /* 0x000fe20000000065 */
[----:B------:R-:W0:Y:S01]  /*12100*/  LDCU UR5, c[0x0][0x3b0] ;  /* 0x00007600ff0577ac */ /* 0x000e220008000800 */
[----:B-1----:R-:W-:Y:S01]  /*12110*/  @P0 IMAD.MOV.U32 R42, RZ, RZ, R41 ;  /* 0x000000ffff2a0224 */ /* 0x002fe200078e0029 */
[----:B------:R-:W-:Y:S01]  /*12120*/  ISETP.GT.U32.AND P5, PT, R39, R56, PT ;  /* 0x000000382700720c */ /* 0x000fe20003fa4070 */
[----:B------:R-:W5:Y:S01]  /*12130*/  LDL.LU R157, [R1+0xa58] ;  /* 0x000a5800019d7983 */ /* 0x000f620000300800 */
[----:B------:R-:W-:Y:S01]  /*12140*/  PRMT R100, RZ, 0x7610, R100 ;  /* 0x00007610ff647816 */ /* 0x000fe20000000064 */
[----:B------:R-:W1:Y:S02]  /*12150*/  LDCU UR12, c[0x0][0x3b0] ;  /* 0x00007600ff0c77ac */ /* 0x000e640008000800 */
[----:B------:R0:W2:Y:S02]  /*12160*/  @P0 LDG.E.U8 R104, desc[UR18][R42.64] ;  /* 0x000000122a680981 */ /* 0x0000a4000c1e1100 */
[----:B0-----:R-:W-:-:S04]  /*12170*/  IADD3 R42, P6, PT, R52, R38, RZ ;  /* 0x00000026342a7210 */ /* 0x001fc80007fde0ff */
[----:B------:R-:W-:Y:S02]  /*12180*/  LEA.HI.X.SX32 R43, R52, R35, 0x1, P6 ;  /* 0x00000023342b7211 */ /* 0x000fe400030f0eff */
[C---:B------:R-:W-:Y:S01]  /*12190*/  IADD3 R41, P6, PT, R54.reuse, R38, RZ ;  /* 0x0000002636297210 */ /* 0x040fe20007fde0ff */
[----:B------:R-:W-:Y:S01]  /*121a0*/  @!P4 IMAD.MOV R55, RZ, RZ, -R55 ;  /* 0x000000ffff37c224 */ /* 0x000fe200078e0a37 */
[----:B------:R-:W-:Y:S01]  /*121b0*/  SEL R53, R5, R53, !P3 ;  /* 0x0000003505357207 */ /* 0x000fe20005800000 */
[----:B------:R0:W-:Y:S01]  /*121c0*/  STL [R1+0x270], R42 ;  /* 0x0002702a01007387 */ /* 0x0001e20000100800 */
[----:B------:R-:W-:Y:S02]  /*121d0*/  LEA.HI.X.SX32 R44, R54, R35, 0x1, P6 ;  /* 0x00000023362c7211 */ /* 0x000fe400030f0eff */
[----:B------:R-:W-:Y:S01]  /*121e0*/  ISETP.GT.U32.AND P2, PT, R39, R57, PT ;  /* 0x000000392700720c */ /* 0x000fe20003f44070 */
[----:B------:R0:W-:Y:S01]  /*121f0*/  STL [R1+0x26c], R43 ;  /* 0x00026c2b01007387 */ /* 0x0001e20000100800 */
[----:B------:R-:W-:Y:S01]  /*12200*/  SEL R55, R5, R55, !P3 ;  /* 0x0000003705377207 */ /* 0x000fe20005800000 */
[----:B------:R-:W-:-:S02]  /*12210*/  IMAD R53, R53, UR4, RZ ;  /* 0x0000000435357c24 */ /* 0x000fc4000f8e02ff */
[----:B------:R0:W2:Y:S01]  /*12220*/  @P0 LDG.E.U8 R103, desc[UR18][R42.64] ;  /* 0x000000122a670981 */ /* 0x0000a2000c1e1100 */
[----:B------:R-:W-:Y:S01]  /*12230*/  ISETP.GE.AND P4, PT, R111, RZ, PT ;  /* 0x000000ff6f00720c */ /* 0x000fe20003f86270 */
[----:B------:R-:W-:Y:S01]  /*12240*/  IMAD R55, R55, UR13, RZ ;  /* 0x0000000d37377c24 */ /* 0x000fe2000f8e02ff */
[----:B------:R-:W1:Y:S01]  /*12250*/  LDCU UR4, c[0x0][0x3b0] ;  /* 0x00007600ff0477ac */ /* 0x000e620008000800 */
[----:B------:R-:W-:Y:S02]  /*12260*/  @!P5 IMAD.IADD R56, R56, 0x1, -R39 ;  /* 0x000000013838d824 */ /* 0x000fe400078e0a27 */
[----:B0-----:R-:W-:Y:S02]  /*12270*/  @P0 IMAD.MOV.U32 R42, RZ, RZ, R41 ;  /* 0x000000ffff2a0224 */ /* 0x001fe400078e0029 */
[----:B------:R-:W-:Y:S01]  /*12280*/  @P0 IMAD.MOV.U32 R43, RZ, RZ, R44 ;  /* 0x000000ffff2b0224 */ /* 0x000fe200078e002c */
[----:B------:R-:W-:Y:S01]  /*12290*/  ISETP.GT.U32.AND P5, PT, R39, R58, PT ;  /* 0x0000003a2700720c */ /* 0x000fe20003fa4070 */
[----:B------:R0:W-:Y:S01]  /*122a0*/  STL [R1+0x278], R41 ;  /* 0x0002782901007387 */ /* 0x0001e20000100800 */
[----:B------:R-:W-:Y:S01]  /*122b0*/  @!P2 IMAD.IADD R57, R57, 0x1, -R39 ;  /* 0x000000013939a824 */ /* 0x000fe200078e0a27 */
[----:B------:R-:W-:Y:S01]  /*122c0*/  PRMT R99, RZ, 0x7610, R99 ;  /* 0x00007610ff637816 */ /* 0x000fe20000000063 */
[----:B------:R-:W1:Y:S01]  /*122d0*/  LDCU UR13, c[0x0][0x3b0] ;  /* 0x00007600ff0d77ac */ /* 0x000e620008000800 */
[----:B------:R0:W2:Y:S01]  /*122e0*/  @P0 LDG.E.U8 R102, desc[UR18][R42.64] ;  /* 0x000000122a660981 */ /* 0x0000a2000c1e1100 */
[----:B------:R-:W-:Y:S01]  /*122f0*/  @!P4 IMAD.MOV R56, RZ, RZ, -R56 ;  /* 0x000000ffff38c224 */ /* 0x000fe200078e0a38 */
[----:B0-----:R-:W-:-:S04]  /*12300*/  IADD3 R42, P6, PT, R53, R38, RZ ;  /* 0x00000026352a7210 */ /* 0x001fc80007fde0ff */
[----:B------:R-:W-:Y:S02]  /*12310*/  LEA.HI.X.SX32 R43, R53, R35, 0x1, P6 ;  /* 0x00000023352b7211 */ /* 0x000fe400030f0eff */
[----:B------:R-:W-:Y:S01]  /*12320*/  IADD3 R41, P6, PT, R55, R38, RZ ;  /* 0x0000002637297210 */ /* 0x000fe20007fde0ff */
[----:B------:R0:W-:Y:S01]  /*12330*/  STL [R1+0x274], R44 ;  /* 0x0002742c01007387 */ /* 0x0001e20000100800 */
[----:B------:R-:W-:Y:S01]  /*12340*/  ISETP.GT.U32.AND P2, PT, R39, R57, PT ;  /* 0x000000392700720c */ /* 0x000fe20003f44070 */
[----:B------:R-:W-:Y:S01]  /*12350*/  @!P5 IMAD.IADD R58, R58, 0x1, -R39 ;  /* 0x000000013a3ad824 */ /* 0x000fe200078e0a27 */
[----:B------:R-:W-:Y:S01]  /*12360*/  SEL R56, R5, R56, !P3 ;  /* 0x0000003805387207 */ /* 0x000fe20005800000 */
[----:B------:R-:W5:Y:S01]  /*12370*/  LDL.LU R111, [R1+0xa54] ;  /* 0x000a5400016f7983 */ /* 0x000f620000300800 */
[----:B------:R-:W-:-:S03]  /*12380*/  ISETP.GE.AND P4, PT, R110, RZ, PT ;  /* 0x000000ff6e00720c */ /* 0x000fc60003f86270 */
[----:B------:R1:W2:Y:S01]  /*12390*/  @P0 LDG.E.U8 R101, desc[UR18][R42.64] ;  /* 0x000000122a650981 */ /* 0x0002a2000c1e1100 */
[----:B0-----:R-:W-:Y:S02]  /*123a0*/  LEA.HI.X.SX32 R44, R55, R35, 0x1, P6 ;  /* 0x00000023372c7211 */ /* 0x001fe400030f0eff */
[C---:B------:R-:W-:Y:S01]  /*123b0*/  ISETP.GT.U32.AND P6, PT, R39.reuse, R59, PT ;  /* 0x0000003b2700720c */ /* 0x040fe20003fc4070 */
[----:B-1----:R-:W-:Y:S01]  /*123c0*/  IMAD R56, R56, UR4, RZ ;  /* 0x0000000438387c24 */ /* 0x002fe2000f8e02ff */
[----:B------:R-:W-:Y:S01]  /*123d0*/  ISETP.GT.U32.AND P5, PT, R39, R58, PT ;  /* 0x0000003a2700720c */ /* 0x000fe20003fa4070 */
[----:B------:R0:W-:Y:S01]  /*123e0*/  STL [R1+0x280], R42 ;  /* 0x0002802a01007387 */ /* 0x0001e20000100800 */
[----:B------:R-:W-:Y:S01]  /*123f0*/  @!P2 IMAD.IADD R57, R57, 0x1, -R39 ;  /* 0x000000013939a824 */ /* 0x000fe200078e0a27 */
[----:B------:R-:W1:Y:S02]  /*12400*/  LDCU UR4, c[0x0][0x3b0] ;  /* 0x00007600ff0477ac */ /* 0x000e640008000800 */
[----:B------:R4:W-:Y:S04]  /*12410*/  STL [R1+0x27c], R43 ;  /* 0x00027c2b01007387 */ /* 0x0009e80000100800 */
[----:B------:R4:W-:Y:S01]  /*12420*/  STL [R1+0x2b0], R41 ;  /* 0x0002b02901007387 */ /* 0x0009e20000100800 */
[----:B0-----:R-:W-:-:S02]  /*12430*/  @P0 IMAD.MOV.U32 R42, RZ, RZ, R41 ;  /* 0x000000ffff2a0224 */ /* 0x001fc400078e0029 */
[----:B------:R-:W-:Y:S01]  /*12440*/  @!P6 IMAD.IADD R59, R59, 0x1, -R39 ;  /* 0x000000013b3be824 */ /* 0x000fe200078e0a27 */
[----:B------:R0:W-:Y:S01]  /*12450*/  STL [R1+0x2ac], R44 ;  /* 0x0002ac2c01007387 */ /* 0x0001e20000100800 */
[----:B----4-:R-:W-:Y:S01]  /*12460*/  @P0 IMAD.MOV.U32 R43, RZ, RZ, R44 ;  /* 0x000000ffff2b0224 */ /* 0x010fe200078e002c */
[----:B------:R-:W-:Y:S01]  /*12470*/  IADD3 R41, P6, PT, R56, R38, RZ ;  /* 0x0000002638297210 */ /* 0x000fe20007fde0ff */
[----:B------:R-:W-:Y:S01]  /*12480*/  @!P4 IMAD.MOV R57, RZ, RZ, -R57 ;  /* 0x000000ffff39c224 */ /* 0x000fe200078e0a39 */
[C---:B------:R-:W-:Y:S01]  /*12490*/  ISETP.GT.U32.AND P2, PT, R39.reuse, R59, PT ;  /* 0x0000003b2700720c */ /* 0x040fe20003f44070 */
[----:B------:R-:W-:Y:S01]  /*124a0*/  @!P5 IMAD.IADD R58, R58, 0x1, -R39 ;  /* 0x000000013a3ad824 */ /* 0x000fe200078e0a27 */
[----:B------:R4:W2:Y:S01]  /*124b0*/  @P0 LDG.E.U8 R100, desc[UR18][R42.64] ;  /* 0x000000122a640981 */ /* 0x0008a2000c1e1100 */
[----:B0-----:R-:W-:Y:S02]  /*124c0*/  LEA.HI.X.SX32 R44, R56, R35, 0x1, P6 ;  /* 0x00000023382c7211 */ /* 0x001fe400030f0eff */
[----:B------:R-:W-:Y:S01]  /*124d0*/  ISETP.GE.AND P6, PT, R22, RZ, PT ;  /* 0x000000ff1600720c */ /* 0x000fe20003fc6270 */
[----:B------:R-:W5:Y:S01]  /*124e0*/  LDL.LU R110, [R1+0xa50] ;  /* 0x000a5000016e7983 */ /* 0x000f620000300800 */
[----:B------:R-:W-:-:S02]  /*124f0*/  ISETP.GT.U32.AND P4, PT, R39, R60, PT ;  /* 0x0000003c2700720c */ /* 0x000fc40003f84070 */
[----:B------:R-:W-:Y:S02]  /*12500*/  SEL R57, R5, R57, !P3 ;  /* 0x0000003905397207 */ /* 0x000fe40005800000 */
[----:B------:R-:W-:-:S03]  /*12510*/  ISETP.GE.AND P5, PT, R23, RZ, PT ;  /* 0x000000ff1700720c */ /* 0x000fc60003fa6270 */
[----:B------:R-:W-:Y:S01]  /*12520*/  IMAD R57, R57, UR5, RZ ;  /* 0x0000000539397c24 */ /* 0x000fe2000f8e02ff */
[----:B------:R-:W0:Y:S01]  /*12530*/  LDCU UR5, c[0x0][0x3b0] ;  /* 0x00007600ff0577ac */ /* 0x000e220008000800 */
[----:B----4-:R-:W-:Y:S01]  /*12540*/  @P0 IMAD.MOV.U32 R42, RZ, RZ, R41 ;  /* 0x000000ffff2a0224 */ /* 0x010fe200078e0029 */
[----:B------:R4:W-:Y:S01]  /*12550*/  STL [R1+0x2b8], R41 ;  /* 0x0002b82901007387 */ /* 0x0009e20000100800 */
[----:B------:R-:W-:Y:S02]  /*12560*/  @P0 IMAD.MOV.U32 R43, RZ, RZ, R44 ;  /* 0x000000ffff2b0224 */ /* 0x000fe400078e002c */
[----:B------:R-:W-:Y:S01]  /*12570*/  @!P6 IMAD.MOV R58, RZ, RZ, -R58 ;  /* 0x000000ffff3ae224 */ /* 0x000fe200078e0a3a */
[----:B------:R-:W5:Y:S01]  /*12580*/  LDL.LU R22, [R1+0xa4c] ;  /* 0x000a4c0001167983 */ /* 0x000f620000300800 */
[--C-:B------:R-:W-:Y:S02]  /*12590*/  @!P2 IMAD.IADD R59, R59, 0x1, -R39.reuse ;  /* 0x000000013b3ba824 */ /* 0x100fe400078e0a27 */
[----:B------:R-:W-:Y:S01]  /*125a0*/  @!P4 IMAD.IADD R60, R60, 0x1, -R39 ;  /* 0x000000013c3cc824 */ /* 0x000fe200078e0a27 */
[----:B------:R-:W-:Y:S01]  /*125b0*/  ISETP.GT.U32.AND P2, PT, R39, R62, PT ;  /* 0x0000003e2700720c */ /* 0x000fe20003f44070 */
[----:B------:R0:W2:Y:S01]  /*125c0*/  @P0 LDG.E.U8 R99, desc[UR18][R42.64] ;  /* 0x000000122a630981 */ /* 0x0000a2000c1e1100 */
[----:B----4-:R-:W-:Y:S01]  /*125d0*/  IADD3 R41, P6, PT, R57, R38, RZ ;  /* 0x0000002639297210 */ /* 0x010fe20007fde0ff */
[----:B------:R-:W-:Y:S01]  /*125e0*/  @!P5 IMAD.MOV R59, RZ, RZ, -R59 ;  /* 0x000000ffff3bd224 */ /* 0x000fe200078e0a3b */
[----:B------:R-:W-:-:S02]  /*125f0*/  ISETP.GT.U32.AND P4, PT, R39, R61, PT ;  /* 0x0000003d2700720c */ /* 0x000fc40003f84070 */
[----:B0-----:R-:W-:Y:S02]  /*12600*/  LEA.HI.X.SX32 R42, R57, R35, 0x1, P6 ;  /* 0x00000023392a7211 */ /* 0x001fe400030f0eff */
[----:B------:R-:W-:Y:S02]  /*12610*/  ISETP.GT.U32.AND P6, PT, R39, R60, PT ;  /* 0x0000003c2700720c */ /* 0x000fe40003fc4070 */
[C---:B------:R-:W-:Y:S01]  /*12620*/  SEL R59, R5.reuse, R59, !P3 ;  /* 0x0000003b053b7207 */ /* 0x040fe20005800000 */
[----:B------:R-:W-:Y:S01]  /*12630*/  STL [R1+0x2b4], R44 ;  /* 0x0002b42c01007387 */ /* 0x000fe20000100800 */
[----:B------:R-:W-:Y:S02]  /*12640*/  SEL R58, R5, R58, !P3 ;  /* 0x0000003a053a7207 */ /* 0x000fe40005800000 */
[----:B------:R-:W-:Y:S01]  /*12650*/  ISETP.GE.AND P5, PT, R156, RZ, PT ;  /* 0x000000ff9c00720c */ /* 0x000fe20003fa6270 */
[----:B------:R-:W5:Y:S01]  /*12660*/  LDL.LU R23, [R1+0xa48] ;  /* 0x000a480001177983 */ /* 0x000f620000300800 */
[----:B------:R-:W-:Y:S01]  /*12670*/  IMAD R59, R59, UR5, RZ ;  /* 0x000000053b3b7c24 */ /* 0x000fe2000f8e02ff */
[----:B------:R-:W-:Y:S01]  /*12680*/  PRMT R98, RZ, 0x7610, R98 ;  /* 0x00007610ff627816 */ /* 0x000fe20000000062 */
[----:B------:R-:W-:Y:S01]  /*12690*/  @P0 IMAD.MOV.U32 R43, RZ, RZ, R42 ;  /* 0x000000ffff2b0224 */ /* 0x000fe200078e002a */
[----:B------:R-:W-:Y:S01]  /*126a0*/  STL [R1+0x2c0], R41 ;  /* 0x0002c02901007387 */ /* 0x000fe20000100800 */
[--C-:B------:R-:W-:Y:S01]  /*126b0*/  @!P2 IMAD.IADD R62, R62, 0x1, -R39.reuse ;  /* 0x000000013e3ea824 */ /* 0x100fe200078e0a27 */
[----:B------:R-:W0:Y:S02]  /*126c0*/  LDCU UR5, c[0x0][0x3b0] ;  /* 0x00007600ff0577ac */ /* 0x000e240008000800 */
[----:B------:R4:W-:Y:S01]  /*126d0*/  STL [R1+0x2bc], R42 ;  /* 0x0002bc2a01007387 */ /* 0x0009e20000100800 */
[----:B-1----:R-:W-:Y:S01]  /*126e0*/  IMAD R58, R58, UR4, RZ ;  /* 0x000000043a3a7c24 */ /* 0x002fe2000f8e02ff */
[----:B------:R-:W1:Y:S01]  /*126f0*/  LDCU UR4, c[0x0][0x3b0] ;  /* 0x00007600ff0477ac */ /* 0x000e620008000800 */
[--C-:B------:R-:W-:Y:S01]  /*12700*/  @!P6 IMAD.IADD R60, R60, 0x1, -R39.reuse ;  /* 0x000000013c3ce824 */ /* 0x100fe200078e0a27 */
[----:B------:R0:W-:Y:S01]  /*12710*/  STS.U8 [R31+UR9+0x4a00], R97 ;  /* 0x004a00611f007988 */ /* 0x0001e20008000009 */
[----:B------:R-:W-:Y:S01]  /*12720*/  @!P4 IMAD.IADD R61, R61, 0x1, -R39 ;  /* 0x000000013d3dc824 */ /* 0x000fe200078e0a27 */
[----:B------:R-:W-:Y:S01]  /*12730*/  ISETP.GT.U32.AND P4, PT, R39, R62, PT ;  /* 0x0000003e2700720c */ /* 0x000fe20003f84070 */
[----:B----4-:R-:W-:Y:S01]  /*12740*/  @P0 IMAD.MOV.U32 R42, RZ, RZ, R41 ;  /* 0x000000ffff2a0224 */ /* 0x010fe200078e0029 */
[C---:B------:R-:W-:Y:S01]  /*12750*/  IADD3 R41, P6, PT, R59.reuse, R38, RZ ;  /* 0x000000263b297210 */ /* 0x040fe20007fde0ff */
[----:B------:R-:W5:Y:S04]  /*12760*/  LDL.LU R156, [R1+0xa44] ;  /* 0x000a4400019c7983 */ /* 0x000f680000300800 */
[----:B------:R4:W2:Y:S01]  /*12770*/  @P0 LDG.E.U8 R98, desc[UR18][R42.64] ;  /* 0x000000122a620981 */ /* 0x0008a2000c1e1100 */
[----:B------:R-:W-:-:S02]  /*12780*/  LEA.HI.X.SX32 R44, R59, R35, 0x1, P6 ;  /* 0x000000233b2c7211 */ /* 0x000fc400030f0eff */
[----:B------:R-:W-:Y:S01]  /*12790*/  ISETP.GE.AND P6, PT, R150, RZ, PT ;  /* 0x000000ff9600720c */ /* 0x000fe20003fc6270 */
[----:B------:R-:W-:Y:S01]  /*127a0*/  @!P5 IMAD.MOV R60, RZ, RZ, -R60 ;  /* 0x000000ffff3cd224 */ /* 0x000fe200078e0a3c */
[----:B----4-:R-:W-:-:S04]  /*127b0*/  IADD3 R42, P2, PT, R58, R38, RZ ;  /* 0x000000263a2a7210 */ /* 0x010fc80007f5e0ff */
[----:B------:R-:W-:Y:S02]  /*127c0*/  LEA.HI.X.SX32 R43, R58, R35, 0x1, P2 ;  /* 0x000000233a2b7211 */ /* 0x000fe400010f0eff */
[C---:B------:R-:W-:Y:S02]  /*127d0*/  ISETP.GT.U32.AND P2, PT, R39.reuse, R61, PT ;  /* 0x0000003d2700720c */ /* 0x040fe40003f44070 */
[----:B------:R-:W-:Y:S02]  /*127e0*/  ISETP.GT.U32.AND P5, PT, R39, R63, PT ;  /* 0x0000003f2700720c */ /* 0x000fe40003fa4070 */
[----:B------:R-:W-:Y:S01]  /*127f0*/  SEL R60, R5, R60, !P3 ;  /* 0x0000003c053c7207 */ /* 0x000fe20005800000 */
[----:B------:R-:W-:Y:S01]  /*12800*/  @!P4 IMAD.IADD R62, R62, 0x1, -R39 ;  /* 0x000000013e3ec824 */ /* 0x000fe200078e0a27 */
[----:B0-----:R-:W-:Y:S02]  /*12810*/  PRMT R97, RZ, 0x7610, R97 ;  /* 0x00007610ff617816 */ /* 0x001fe40000000061 */
[----:B------:R-:W-:Y:S01]  /*12820*/  ISETP.GE.AND P4, PT, R20, RZ, PT ;  /* 0x000000ff1400720c */ /* 0x000fe20003f86270 */
[----:B------:R-:W-:Y:S01]  /*12830*/  IMAD R60, R60, UR12, RZ ;  /* 0x0000000c3c3c7c24 */ /* 0x000fe2000f8e02ff */
[----:B------:R0:W-:Y:S01]  /*12840*/  STL [R1+0x2f0], R42 ;  /* 0x0002f02a01007387 */ /* 0x0001e20000100800 */
[----:B------:R-:W-:Y:S01]  /*12850*/  @!P6 IMAD.MOV R62, RZ, RZ, -R62 ;  /* 0x000000ffff3ee224 */ /* 0x000fe200078e0a3e */
[----:B------:R-:W4:Y:S01]  /*12860*/  LDCU UR12, c[0x0][0x3b0] ;  /* 0x00007600ff0c77ac */ /* 0x000f220008000800 */
[----:B------:R-:W-:Y:S01]  /*12870*/  @!P2 IMAD.IADD R61, R61, 0x1, -R39 ;  /* 0x000000013d3da824 */ /* 0x000fe200078e0a27 */
[----:B------:R-:W-:Y:S04]  /*12880*/  STL [R1+0x2ec], R43 ;  /* 0x0002ec2b01007387 */ /* 0x000fe80000100800 */
[----:B------:R0:W2:Y:S01]  /*12890*/  @P0 LDG.E.U8 R97, desc[UR18][R42.64] ;  /* 0x000000122a610981 */ /* 0x0000a2000c1e1100 */
[----:B------:R-:W-:-:S03]  /*128a0*/  SEL R62, R5, R62, !P3 ;  /* 0x0000003e053e7207 */ /* 0x000fc60005800000 */
[----:B------:R1:W-:Y:S01]  /*128b0*/  STL [R1+0x2f8], R41 ;  /* 0x0002f82901007387 */ /* 0x0003e20000100800 */
[----:B------:R-:W-:-:S03]  /*128c0*/  @!P5 IMAD.IADD R63, R63, 0x1, -R39 ;  /* 0x000000013f3fd824 */ /* 0x000fc600078e0a27 */
[----:B------:R4:W-:Y:S01]  /*128d0*/  STS.U8 [R31+UR9+0x4e00], R96 ;  /* 0x004e00601f007988 */ /* 0x0009e20008000009 */
[----:B0-----:R-:W-:-:S03]  /*128e0*/  @P0 IMAD.MOV.U32 R42, RZ, RZ, R41 ;  /* 0x000000ffff2a0224 */ /* 0x001fc600078e0029 */
[----:B------:R-:W5:Y:S01]  /*128f0*/  LDL.LU R150, [R1+0xa40] ;  /* 0x000a400001967983 */ /* 0x000f620000300800 */
[----:B-1----:R-:W-:Y:S01]  /*12900*/  IADD3 R41, P2, PT, R60, R38, RZ ;  /* 0x000000263c297210 */ /* 0x002fe20007f5e0ff */
[----:B------:R-:W-:Y:S02]  /*12910*/  @P0 IMAD.MOV.U32 R43, RZ, RZ, R44 ;  /* 0x000000ffff2b0224 */ /* 0x000fe400078e002c */
[----:B------:R0:W-:Y:S01]  /*12920*/  STL [R1+0x2f4], R44 ;  /* 0x0002f42c01007387 */ /* 0x0001e20000100800 */
[----:B----4-:R-:W-:Y:S01]  /*12930*/  PRMT R96, RZ, 0x7610, R96 ;  /* 0x00007610ff607816 */ /* 0x010fe20000000060 */
[----:B------:R-:W-:Y:S02]  /*12940*/  @!P4 IMAD.MOV R61, RZ, RZ, -R61 ;  /* 0x000000ffff3dc224 */ /* 0x000fe400078e0a3d */
[----:B------:R1:W-:Y:S01]  /*12950*/  STS.U8 [R31+UR9+0x5200], R95 ;  /* 0x0052005f1f007988 */ /* 0x0003e20008000009 */
[----:B------:R-:W-:Y:S01]  /*12960*/  IMAD R62, R62, UR4, RZ ;  /* 0x000000043e3e7c24 */ /* 0x000fe2000f8e02ff */
[----:B------:R-:W-:Y:S01]  /*12970*/  ISETP.GT.U32.AND P5, PT, R39, R63, PT ;  /* 0x0000003f2700720c */ /* 0x000fe20003fa4070 */
[----:B------:R-:W4:Y:S01]  /*12980*/  LDCU UR4, c[0x0][0x3b0] ;  /* 0x00007600ff0477ac */ /* 0x000f220008000800 */
[----:B------:R3:W2:Y:S01]  /*12990*/  @P0 LDG.E.U8 R96, desc[UR18][R42.64] ;  /* 0x000000122a600981 */ /* 0x0006a2000c1e1100 */
[----:B0-----:R-:W-:-:S02]  /*129a0*/  LEA.HI.X.SX32 R44, R60, R35, 0x1, P2 ;  /* 0x000000233c2c7211 */ /* 0x001fc400010f0eff */
[----:B------:R-:W-:Y:S01]  /*129b0*/  ISETP.GT.U32.AND P6, PT, R39, R64, PT ;  /* 0x000000402700720c */ /* 0x000fe20003fc4070 */
[----:B------:R-:W5:Y:S01]  /*129c0*/  LDL.LU R20, [R1+0xa3c] ;  /* 0x000a3c0001147983 */ /* 0x000f620000300800 */
[----:B-1----:R-:W-:Y:S02]  /*129d0*/  PRMT R95, RZ, 0x7610, R95 ;  /* 0x00007610ff5f7816 */ /* 0x002fe4000000005f */
[----:B------:R-:W-:Y:S01]  /*129e0*/  SEL R61, R5, R61, !P3 ;  /* 0x0000003d053d7207 */ /* 0x000fe20005800000 */
[----:B---3--:R-:W-:Y:S02]  /*129f0*/  @P0 IMAD.MOV.U32 R42, RZ, RZ, R41 ;  /* 0x000000ffff2a0224 */ /* 0x008fe400078e0029 */
[----:B------:R-:W-:Y:S01]  /*12a00*/  @P0 IMAD.MOV.U32 R43, RZ, RZ, R44 ;  /* 0x000000ffff2b0224 */ /* 0x000fe200078e002c */
[----:B------:R-:W-:Y:S02]  /*12a10*/  IADD3 R45, P4, PT, R62, R38, RZ ;  /* 0x000000263e2d7210 */ /* 0x000fe40007f9e0ff */
[----:B------:R-:W-:-:S02]  /*12a20*/  ISETP.GE.AND P2, PT, R21, RZ, PT ;  /* 0x000000ff1500720c */ /* 0x000fc40003f46270 */
[----:B------:R0:W3:Y:S01]  /*12a30*/  @P0 LDG.E.U8 R95, desc[UR18][R42.64] ;  /* 0x000000122a5f0981 */ /* 0x0000e2000c1e1100 */
[----:B------:R-:W-:Y:S01]  /*12a40*/  IMAD R61, R61, UR5, RZ ;  /* 0x000000053d3d7c24 */ /* 0x000fe2000f8e02ff */
[----:B------:R-:W1:Y:S01]  /*12a50*/  LDCU UR5, c[0x0][0x3b0] ;  /* 0x00007600ff0577ac */ /* 0x000e620008000800 */
[--C-:B------:R-:W-:Y:S01]  /*12a60*/  @!P5 IMAD.IADD R63, R63, 0x1, -R39.reuse ;  /* 0x000000013f3fd824 */ /* 0x100fe200078e0a27 */
[----:B------:R4:W-:Y:S01]  /*12a70*/  STL [R1+0x300], R41 ;  /* 0x0003002901007387 */ /* 0x0009e20000100800 */
[----:B0-----:R-:W-:Y:S02]  /*12a80*/  LEA.HI.X.SX32 R42, R62, R35, 0x1, P4 ;  /* 0x000000233e2a7211 */ /* 0x001fe400020f0eff */
[----:B------:R-:W-:Y:S01]  /*12a90*/  ISETP.GT.U32.AND P4, PT, R39, R66, PT ;  /* 0x000000422700720c */ /* 0x000fe20003f84070 */
[----:B------:R-:W-:Y:S01]  /*12aa0*/  @!P6 IMAD.IADD R64, R64, 0x1, -R39 ;  /* 0x000000014040e824 */ /* 0x000fe200078e0a27 */
[----:B----4-:R-:W-:Y:S01]  /*12ab0*/  IADD3 R41, P5, PT, R61, R38, RZ ;  /* 0x000000263d297210 */ /* 0x010fe20007fbe0ff */
[----:B------:R0:W-:Y:S01]  /*12ac0*/  STL [R1+0x2fc], R44 ;  /* 0x0002fc2c01007387 */ /* 0x0001e20000100800 */
[----:B------:R-:W-:-:S02]  /*12ad0*/  @!P2 IMAD.MOV R63, RZ, RZ, -R63 ;  /* 0x000000ffff3fa224 */ /* 0x000fc400078e0a3f */
[----:B------:R-:W-:Y:S01]  /*12ae0*/  ISETP.GT.U32.AND P6, PT, R39, R64, PT ;  /* 0x000000402700720c */ /* 0x000fe20003fc4070 */
[----:B------:R-:W5:Y:S01]  /*12af0*/  LDL.LU R21, [R1+0xa38] ;  /* 0x000a380001157983 */ /* 0x000f620000300800 */
[----:B------:R-:W-:Y:S02]  /*12b00*/  ISETP.GE.AND P2, PT, R18, RZ, PT ;  /* 0x000000ff1200720c */ /* 0x000fe40003f46270 */
[----:B0-----:R-:W-:Y:S02]  /*12b10*/  LEA.HI.X.SX32 R44, R61, R35, 0x1, P5 ;  /* 0x000000233d2c7211 */ /* 0x001fe400028f0eff */
[----:B------:R-:W-:Y:S01]  /*12b20*/  ISETP.GT.U32.AND P5, PT, R39, R65, PT ;  /* 0x000000412700720c */ /* 0x000fe20003fa4070 */
[----:B------:R-:W-:Y:S01]  /*12b30*/  @!P4 IMAD.IADD R66, R66, 0x1, -R39 ;  /* 0x000000014242c824 */ /* 0x000fe200078e0a27 */
[----:B------:R-:W-:Y:S01]  /*12b40*/  SEL R63, R5, R63, !P3 ;  /* 0x0000003f053f7207 */ /* 0x000fe20005800000 */
[----:B------:R0:W-:Y:S01]  /*12b50*/  STS.U8 [R31+UR9+0x5600], R94 ;  /* 0x0056005e1f007988 */ /* 0x0001e20008000009 */
[----:B------:R-:W-:-:S02]  /*12b60*/  @P0 IMAD.MOV.U32 R43, RZ, RZ, R42 ;  /* 0x000000ffff2b0224 */ /* 0x000fc400078e002a */
[----:B------:R-:W-:Y:S01]  /*12b70*/  ISETP.GT.U32.AND P4, PT, R39, R66, PT ;  /* 0x000000422700720c */ /* 0x000fe20003f84070 */
[----:B------:R-:W-:Y:S01]  /*12b80*/  STL [R1+0x328], R45 ;  /* 0x0003282d01007387 */ /* 0x000fe20000100800 */
[----:B------:R-:W-:Y:S01]  /*12b90*/  IMAD R63, R63, UR4, RZ ;  /* 0x000000043f3f7c24 */ /* 0x000fe2000f8e02ff */
[----:B------:R-:W4:Y:S02]  /*12ba0*/  LDCU UR4, c[0x0][0x3b0] ;  /* 0x00007600ff0477ac */ /* 0x000f240008000800 */
[----:B------:R1:W-:Y:S01]  /*12bb0*/  STL [R1+0x324], R42 ;  /* 0x0003242a01007387 */ /* 0x0003e20000100800 */
[----:B0-----:R-:W-:Y:S01]  /*12bc0*/  PRMT R94, RZ, 0x7610, R94 ;  /* 0x00007610ff5e7816 */ /* 0x001fe2000000005e */
[--C-:B------:R-:W-:Y:S02]  /*12bd0*/  @!P5 IMAD.IADD R65, R65, 0x1, -R39.reuse ;  /* 0x000000014141d824 */ /* 0x100fe400078e0a27 */
[----:B------:R0:W-:Y:S01]  /*12be0*/  STS.U8 [R31+UR9+0x5a00], R93 ;  /* 0x005a005d1f007988 */ /* 0x0001e20008000009 */
[----:B------:R-:W-:-:S02]  /*12bf0*/  @!P6 IMAD.IADD R64, R64, 0x1, -R39 ;  /* 0x000000014040e824 */ /* 0x000fc400078e0a27 */
[----:B-1----:R-:W-:Y:S01]  /*12c00*/  @P0 IMAD.MOV.U32 R42, RZ, RZ, R45 ;  /* 0x000000ffff2a0224 */ /* 0x002fe200078e002d */
[----:B------:R1:W-:Y:S01]  /*12c10*/  STL [R1+0x330], R41 ;  /* 0x0003302901007387 */ /* 0x0003e20000100800 */
[----:B0-----:R-:W-:-:S03]  /*12c20*/  PRMT R93, RZ, 0x7610, R93 ;  /* 0x00007610ff5d7816 */ /* 0x001fc6000000005d */
[----:B------:R0:W2:Y:S01]  /*12c30*/  @P0 LDG.E.U8 R94, desc[UR18][R42.64] ;  /* 0x000000122a5e0981 */ /* 0x0000a2000c1e1100 */
[----:B------:R-:W-:Y:S01]  /*12c40*/  @!P2 IMAD.MOV R64, RZ, RZ, -R64 ;  /* 0x000000ffff40a224 */ /* 0x000fe200078e0a40 */
[----:B------:R-:W-:Y:S01]  /*12c50*/  ISETP.GT.U32.AND P5, PT, R39, R65, PT ;  /* 0x000000412700720c */ /* 0x000fe20003fa4070 */
[----:B------:R-:W-:Y:S02]  /*12c60*/  @!P4 IMAD.IADD R66, R66, 0x1, -R39 ;  /* 0x000000014242c824 */ /* 0x000fe400078e0a27 */
[----:B0-----:R-:W-:Y:S02]  /*12c70*/  @P0 IMAD.MOV.U32 R42, RZ, RZ, R41 ;  /* 0x000000ffff2a0224 */ /* 0x001fe400078e0029 */
[----:B------:R-:W-:Y:S01]  /*12c80*/  @P0 IMAD.MOV.U32 R43, RZ, RZ, R44 ;  /* 0x000000ffff2b0224 */ /* 0x000fe200078e002c */
[----:B-1----:R-:W-:Y:S02]  /*12c90*/  IADD3 R41, P6, PT, R63, R38, RZ ;  /* 0x000000263f297210 */ /* 0x002fe40007fde0ff */
[----:B------:R-:W-:-:S02]  /*12ca0*/  ISETP.GE.AND P4, PT, R146, RZ, PT ;  /* 0x000000ff9200720c */ /* 0x000fc40003f86270 */
[----:B------:R0:W2:Y:S01]  /*12cb0*/  @P0 LDG.E.U8 R93, desc[UR18][R42.64] ;  /* 0x000000122a5d0981 */ /* 0x0000a2000c1e1100 */
[----:B------:R-:W-:Y:S02]  /*12cc0*/  SEL R64, R5, R64, !P3 ;  /* 0x0000004005407207 */ /* 0x000fe40005800000 */
[----:B------:R-:W-:Y:S01]  /*12cd0*/  ISETP.GE.AND P2, PT, R19, RZ, PT ;  /* 0x000000ff1300720c */ /* 0x000fe20003f46270 */
[----:B------:R-:W-:Y:S01]  /*12ce0*/  STL [R1+0x32c], R44 ;  /* 0x00032c2c01007387 */ /* 0x000fe20000100800 */
[----:B0-----:R-:W-:Y:S01]  /*12cf0*/  LEA.HI.X.SX32 R42, R63, R35, 0x1, P6 ;  /* 0x000000233f2a7211 */ /* 0x001fe200030f0eff */
[----:B----4-:R-:W-:Y:S01]  /*12d00*/  IMAD R64, R64, UR4, RZ ;  /* 0x0000000440407c24 */ /* 0x010fe2000f8e02ff */
[----:B------:R-:W-:Y:S01]  /*12d10*/  ISETP.GT.U32.AND P6, PT, R39, R69, PT ;  /* 0x000000452700720c */ /* 0x000fe20003fc4070 */
[----:B------:R-:W5:Y:S01]  /*12d20*/  LDL.LU R18, [R1+0xa34] ;  /* 0x000a340001127983 */ /* 0x000f620000300800 */
[----:B------:R-:W-:Y:S01]  /*12d30*/  @!P5 IMAD.IADD R65, R65, 0x1, -R39 ;  /* 0x000000014141d824 */ /* 0x000fe200078e0a27 */
[----:B------:R-:W-:Y:S01]  /*12d40*/  PRMT R91, RZ, 0x7610, R91 ;  /* 0x00007610ff5b7816 */ /* 0x000fe2000000005b */
[----:B------:R-:W-:Y:S01]  /*12d50*/  @P0 IMAD.MOV.U32 R43, RZ, RZ, R42 ;  /* 0x000000ffff2b0224 */ /* 0x000fe200078e002a */
[----:B------:R-:W-:Y:S04]  /*12d60*/  STL [R1+0x338], R41 ;  /* 0x0003382901007387 */ /* 0x000fe80000100800 */
[----:B------:R-:W-:Y:S01]  /*12d70*/  @!P2 IMAD.MOV R66, RZ, RZ, -R66 ;  /* 0x000000ffff42a224 */ /* 0x000fe200078e0a42 */
[----:B------:R-:W0:Y:S01]  /*12d80*/  LDCU UR4, c[0x0][0x3b0] ;  /* 0x00007600ff0477ac */ /* 0x000e220008000800 */
[----:B------:R1:W-:Y:S01]  /*12d90*/  STL [R1+0x334], R42 ;  /* 0x0003342a01007387 */ /* 0x0003e20000100800 */
[----:B------:R-:W-:Y:S01]  /*12da0*/  @!P4 IMAD.MOV R65, RZ, RZ, -R65 ;  /* 0x000000ffff41c224 */ /* 0x000fe200078e0a41 */
[----:B------:R-:W-:Y:S01]  /*12db0*/  ISETP.GT.U32.AND P4, PT, R39, R68, PT ;  /* 0x000000442700720c */ /* 0x000fe20003f84070 */
[----:B------:R-:W-:Y:S01]  /*12dc0*/  @!P6 IMAD.IADD R69, R69, 0x1, -R39 ;  /* 0x000000014545e824 */ /* 0x000fe200078e0a27 */
[----:B------:R-:W-:Y:S01]  /*12dd0*/  SEL R66, R5, R66, !P3 ;  /* 0x0000004205427207 */ /* 0x000fe20005800000 */
[----:B------:R-:W5:Y:S01]  /*12de0*/  LDL.LU R19, [R1+0xa30] ;  /* 0x000a300001137983 */ /* 0x000f620000300800 */
[----:B-1----:R-:W-:Y:S01]  /*12df0*/  @P0 IMAD.MOV.U32 R42, RZ, RZ, R41 ;  /* 0x000000ffff2a0224 */ /* 0x002fe200078e0029 */
[----:B------:R-:W-:-:S02]  /*12e00*/  IADD3 R41, P5, PT, R64, R38, RZ ;  /* 0x0000002640297210 */ /* 0x000fc40007fbe0ff */
[----:B------:R-:W5:Y:S02]  /*12e10*/  LDL.LU R146, [R1+0xa2c] ;  /* 0x000a2c0001927983 */ /* 0x000f640000300800 */
[----:B------:R-:W-:Y:S02]  /*12e20*/  LEA.HI.X.SX32 R44, R64, R35, 0x1, P5 ;  /* 0x00000023402c7211 */ /* 0x000fe400028f0eff */
[----:B------:R1:W4:Y:S01]  /*12e30*/  @P0 LDG.E.U8 R92, desc[UR18][R42.64] ;  /* 0x000000122a5c0981 */ /* 0x000322000c1e1100 */
[C---:B------:R-:W-:Y:S02]  /*12e40*/  ISETP.GT.U32.AND P5, PT, R39.reuse, R67, PT ;  /* 0x000000432700720c */ /* 0x040fe40003fa4070 */
[----:B------:R-:W-:Y:S02]  /*12e50*/  ISETP.GT.U32.AND P6, PT, R39, R69, PT ;  /* 0x000000452700720c */ /* 0x000fe40003fc4070 */
[----:B------:R-:W-:Y:S01]  /*12e60*/  SEL R65, R5, R65, !P3 ;  /* 0x0000004105417207 */ /* 0x000fe20005800000 */
[----:B------:R0:W-:Y:S04]  /*12e70*/  STL [R1+0x340], R41 ;  /* 0x0003402901007387 */ /* 0x0001e80000100800 */
[----:B------:R-:W-:Y:S01]  /*12e80*/  IMAD R65, R65, UR12, RZ ;  /* 0x0000000c41417c24 */ /* 0x000fe2000f8e02ff */
[----:B------:R-:W-:Y:S01]  /*12e90*/  ISETP.GE.AND P2, PT, R139, RZ, PT ;  /* 0x000000ff8b00720c */ /* 0x000fe20003f46270 */
[----:B-1----:R-:W-:-:S02]  /*12ea0*/  @P0 IMAD.MOV.U32 R42, RZ, RZ, R41 ;  /* 0x000000ffff2a0224 */ /* 0x002fc400078e0029 */
[----:B------:R-:W-:Y:S02]  /*12eb0*/  @P0 IMAD.MOV.U32 R43, RZ, RZ, R44 ;  /* 0x000000ffff2b0224 */ /* 0x000fe400078e002c */
[----:B------:R-:W-:Y:S02]  /*12ec0*/  IMAD R66, R66, UR5, RZ ;  /* 0x0000000542427c24 */ /* 0x000fe4000f8e02ff */
[--C-:B------:R-:W-:Y:S01]  /*12ed0*/  @!P4 IMAD.IADD R68, R68, 0x1, -R39.reuse ;  /* 0x000000014444c824 */ /* 0x100fe200078e0a27 */
[----:B0-----:R-:W-:Y:S01]  /*12ee0*/  IADD3 R41, P4, PT, R65, R38, RZ ;  /* 0x0000002641297210 */ /* 0x001fe20007f9e0ff */
[--C-:B------:R-:W-:Y:S01]  /*12ef0*/  @!P5 IMAD.IADD R67, R67, 0x1, -R39.reuse ;  /* 0x000000014343d824 */ /* 0x100fe200078e0a27 */
[----:B------:R0:W-:Y:S01]  /*12f00*/  STL [R1+0x33c], R44 ;  /* 0x00033c2c01007387 */ /* 0x0001e20000100800 */
[----:B------:R-:W-:Y:S01]  /*12f10*/  @!P6 IMAD.IADD R69, R69, 0x1, -R39 ;  /* 0x000000014545e824 */ /* 0x000fe200078e0a27 */
[----:B------:R-:W-:Y:S01]  /*12f20*/  ISETP.GT.U32.AND P5, PT, R39, R68, PT ;  /* 0x000000442700720c */ /* 0x000fe20003fa4070 */
[----:B------:R-:W1:Y:S01]  /*12f30*/  LDCU UR5, c[0x0][0x3b0] ;  /* 0x00007600ff0577ac */ /* 0x000e620008000800 */
[----:B------:R0:W2:Y:S01]  /*12f40*/  @P0 LDG.E.U8 R91, desc[UR18][R42.64] ;  /* 0x000000122a5b0981 */ /* 0x0000a2000c1e1100 */
[----:B------:R-:W1:Y:S01]  /*12f50*/  LDCU UR12, c[0x0][0x3b0] ;  /* 0x00007600ff0c77ac */ /* 0x000e620008000800 */
[----:B------:R-:W-:-:S02]  /*12f60*/  PRMT R90, RZ, 0x7610, R90 ;  /* 0x00007610ff5a7816 */ /* 0x000fc4000000005a */
[----:B------:R-:W5:Y:S01]  /*12f70*/  LDL.LU R139, [R1+0xa28] ;  /* 0x000a2800018b7983 */ /* 0x000f620000300800 */
[----:B0-----:R-:W-:Y:S02]  /*12f80*/  LEA.HI.X.SX32 R44, R65, R35, 0x1, P4 ;  /* 0x00000023412c7211 */ /* 0x001fe400020f0eff */
[----:B------:R-:W-:Y:S02]  /*12f90*/  ISETP.GT.U32.AND P4, PT, R39, R67, PT ;  /* 0x000000432700720c */ /* 0x000fe40003f84070 */
[----:B------:R-:W-:-:S04]  /*12fa0*/  IADD3 R42, P6, PT, R66, R38, RZ ;  /* 0x00000026422a7210 */ /* 0x000fc80007fde0ff */
[----:B------:R-:W-:Y:S02]  /*12fb0*/  LEA.HI.X.SX32 R43, R66, R35, 0x1, P6 ;  /* 0x00000023422b7211 */ /* 0x000fe400030f0eff */
[----:B------:R-:W-:Y:S01]  /*12fc0*/  ISETP.GT.U32.AND P6, PT, R39, R70, PT ;  /* 0x000000462700720c */ /* 0x000fe20003fc4070 */
[----:B------:R-:W-:Y:S01]  /*12fd0*/  @!P2 IMAD.MOV R69, RZ, RZ, -R69 ;  /* 0x000000ffff45a224 */ /* 0x000fe200078e0a45 */
[----:B------:R-:W-:Y:S01]  /*12fe0*/  ISETP.GE.AND P2, PT, R16, RZ, PT ;  /* 0x000000ff1000720c */ /* 0x000fe20003f46270 */
[--C-:B------:R-:W-:Y:S01]  /*12ff0*/  @!P5 IMAD.IADD R68, R68, 0x1, -R39.reuse ;  /* 0x000000014444d824 */ /* 0x100fe200078e0a27 */
[----:B------:R-:W-:Y:S01]  /*13000*/  ISETP.GE.AND P5, PT, R17, RZ, PT ;  /* 0x000000ff1100720c */ /* 0x000fe20003fa6270 */
[----:B------:R-:W-:Y:S01]  /*13010*/  @!P4 IMAD.IADD R67, R67, 0x1, -R39 ;  /* 0x000000014343c824 */ /* 0x000fe200078e0a27 */
[----:B------:R-:W-:Y:S01]  /*13020*/  ISETP.GT.U32.AND P4, PT, R39, R71, PT ;  /* 0x000000472700720c */ /* 0x000fe20003f84070 */
[----:B------:R0:W-:Y:S01]  /*13030*/  STL [R1+0x368], R42 ;  /* 0x0003682a01007387 */ /* 0x0001e20000100800 */
[----:B------:R-:W-:-:S02]  /*13040*/  SEL R69, R5, R69, !P3 ;  /* 0x0000004505457207 */ /* 0x000fc40005800000 */
[----:B------:R-:W-:Y:S01]  /*13050*/  PRMT R89, RZ, 0x7610, R89 ;  /* 0x00007610ff597816 */ /* 0x000fe20000000059 */
[----:B------:R0:W2:Y:S02]  /*13060*/  @P0 LDG.E.U8 R90, desc[UR18][R42.64] ;  /* 0x000000122a5a0981 */ /* 0x0000a4000c1e1100 */
[----:B------:R-:W-:Y:S02]  /*13070*/  @!P6 IMAD.IADD R70, R70, 0x1, -R39 ;  /* 0x000000014646e824 */ /* 0x000fe400078e0a27 */
[----:B------:R-:W-:-:S03]  /*13080*/  @!P2 IMAD.MOV R68, RZ, RZ, -R68 ;  /* 0x000000ffff44a224 */ /* 0x000fc600078e0a44 */
[----:B------:R-:W-:Y:S01]  /*13090*/  ISETP.GT.U32.AND P6, PT, R39, R70, PT ;  /* 0x000000462700720c */ /* 0x000fe20003fc4070 */
[----:B------:R-:W-:Y:S01]  /*130a0*/  IMAD R69, R69, UR4, RZ ;  /* 0x0000000445457c24 */ /* 0x000fe2000f8e02ff */
[----:B------:R1:W-:Y:S01]  /*130b0*/  STL [R1+0x370], R41 ;  /* 0x0003702901007387 */ /* 0x0003e20000100800 */
[----:B------:R-:W-:Y:S01]  /*130c0*/  @!P5 IMAD.MOV R67, RZ, RZ, -R67 ;  /* 0x000000ffff43d224 */ /* 0x000fe200078e0a43 */
[----:B------:R-:W-:Y:S01]  /*130d0*/  SEL R68, R5, R68, !P3 ;  /* 0x0000004405447207 */ /* 0x000fe20005800000 */
[----:B------:R-:W-:Y:S01]  /*130e0*/  @!P4 IMAD.IADD R71, R71, 0x1, -R39 ;  /* 0x000000014747c824 */ /* 0x000fe200078e0a27 */
[----:B------:R1:W-:Y:S01]  /*130f0*/  STL [R1+0x364], R43 ;  /* 0x0003642b01007387 */ /* 0x0003e20000100800 */
[----:B0-----:R-:W-:Y:S01]  /*13100*/  @P0 IMAD.MOV.U32 R42, RZ, RZ, R41 ;  /* 0x000000ffff2a0224 */ /* 0x001fe200078e0029 */
[----:B------:R-:W-:Y:S01]  /*13110*/  ISETP.GE.AND P2, PT, R14, RZ, PT ;  /* 0x000000ff0e00720c */ /* 0x000fe20003f46270 */
[----:B------:R-:W0:Y:S01]  /*13120*/  LDCU UR4, c[0x0][0x3b0] ;  /* 0x00007600ff0477ac */ /* 0x000e220008000800 */
[----:B------:R-:W-:Y:S01]  /*13130*/  ISETP.GT.U32.AND P4, PT, R39, R72, PT ;  /* 0x000000482700720c */ /* 0x000fe20003f84070 */
[----:B-1----:R-:W-:Y:S01]  /*13140*/  IMAD R68, R68, UR5, RZ ;  /* 0x0000000544447c24 */ /* 0x002fe2000f8e02ff */
[-C--:B------:R-:W-:Y:S01]  /*13150*/  IADD3 R41, P5, PT, R69, R38.reuse, RZ ;  /* 0x0000002645297210 */ /* 0x080fe20007fbe0ff */
[----:B------:R-:W-:Y:S01]  /*13160*/  @P0 IMAD.MOV.U32 R43, RZ, RZ, R44 ;  /* 0x000000ffff2b0224 */ /* 0x000fe200078e002c */
[----:B------:R-:W-:Y:S01]  /*13170*/  SEL R67, R5, R67, !P3 ;  /* 0x0000004305437207 */ /* 0x000fe20005800000 */
[----:B------:R-:W-:Y:S01]  /*13180*/  STL [R1+0x36c], R44 ;  /* 0x00036c2c01007387 */ /* 0x000fe20000100800 */
[----:B------:R-:W-:Y:S01]  /*13190*/  @!P6 IMAD.IADD R70, R70, 0x1, -R39 ;  /* 0x000000014646e824 */ /* 0x000fe200078e0a27 */
[----:B------:R-:W-:Y:S01]  /*131a0*/  PRMT R88, RZ, 0x7610, R88 ;  /* 0x00007610ff587816 */ /* 0x000fe20000000058 */
[----:B------:R-:W1:Y:S01]  /*131b0*/  LDCU UR5, c[0x0][0x3b0] ;  /* 0x00007600ff0577ac */ /* 0x000e620008000800 */
[----:B------:R0:W2:Y:S01]  /*131c0*/  @P0 LDG.E.U8 R89, desc[UR18][R42.64] ;  /* 0x000000122a590981 */ /* 0x0000a2000c1e1100 */
[----:B------:R-:W-:Y:S01]  /*131d0*/  IMAD R67, R67, UR12, RZ ;  /* 0x0000000c43437c24 */ /* 0x000fe2000f8e02ff */
[----:B------:R-:W-:-:S02]  /*131e0*/  IADD3 R45, P6, PT, R68, R38, RZ ;  /* 0x00000026442d7210 */ /* 0x000fc40007fde0ff */
[----:B------:R-:W5:Y:S01]  /*131f0*/  LDL.LU R16, [R1+0xa24] ;  /* 0x000a240001107983 */ /* 0x000f620000300800 */
[----:B------:R-:W-:Y:S01]  /*13200*/  @!P2 IMAD.MOV R70, RZ, RZ, -R70 ;  /* 0x000000ffff46a224 */ /* 0x000fe200078e0a46 */
[----:B------:R-:W-:Y:S01]  /*13210*/  PRMT R87, RZ, 0x7610, R87 ;  /* 0x00007610ff577816 */ /* 0x000fe20000000057 */
[----:B------:R-:W-:Y:S01]  /*13220*/  @!P4 IMAD.IADD R72, R72, 0x1, -R39 ;  /* 0x000000014848c824 */ /* 0x000fe200078e0a27 */
[----:B------:R-:W5:Y:S01]  /*13230*/  LDL.LU R17, [R1+0xa20] ;  /* 0x000a200001117983 */ /* 0x000f620000300800 */
[-C--:B0-----:R-:W-:Y:S01]  /*13240*/  LEA.HI.X.SX32 R42, R69, R35.reuse, 0x1, P5 ;  /* 0x00000023452a7211 */ /* 0x081fe200028f0eff */
[----:B------:R-:W0:Y:S02]  /*13250*/  LDCU UR12, c[0x0][0x3b0] ;  /* 0x00007600ff0c77ac */ /* 0x000e240008000800 */
[----:B------:R-:W5:Y:S01]  /*13260*/  LDL.LU R14, [R1+0xa1c] ;  /* 0x000a1c00010e7983 */ /* 0x000f620000300800 */
[----:B------:R-:W-:Y:S01]  /*13270*/  LEA.HI.X.SX32 R120, R68, R35, 0x1, P6 ;  /* 0x0000002344787211 */ /* 0x000fe200030f0eff */
[----:B------:R-:W-:-:S02]  /*13280*/  @P0 IMAD.MOV.U32 R43, RZ, RZ, R42 ;  /* 0x000000ffff2b0224 */ /* 0x000fc400078e002a */
[----:B------:R-:W-:Y:S01]  /*13290*/  STL [R1+0x378], R41 ;  /* 0x0003782901007387 */ /* 0x000fe20000100800 */
[----:B------:R-:W-:-:S03]  /*132a0*/  ISETP.GT.U32.AND P5, PT, R39, R71, PT ;  /* 0x000000472700720c */ /* 0x000fc60003fa4070 */
[----:B------:R0:W-:Y:S01]  /*132b0*/  STL [R1+0x374], R42 ;  /* 0x0003742a01007387 */ /* 0x0001e20000100800 */
[----:B------:R-:W-:Y:S02]  /*132c0*/  ISETP.GT.U32.AND P2, PT, R39, R73, PT ;  /* 0x000000492700720c */ /* 0x000fe40003f44070 */
[----:B------:R-:W-:Y:S01]  /*132d0*/  ISETP.GE.AND P4, PT, R15, RZ, PT ;  /* 0x000000ff0f00720c */ /* 0x000fe20003f86270 */
[----:B0-----:R-:W-:Y:S01]  /*132e0*/  @P0 IMAD.MOV.U32 R42, RZ, RZ, R41 ;  /* 0x000000ffff2a0224 */ /* 0x001fe200078e0029 */
[----:B------:R-:W-:-:S04]  /*132f0*/  IADD3 R41, P6, PT, R67, R38, RZ ;  /* 0x0000002643297210 */ /* 0x000fc80007fde0ff */
[----:B------:R-:W-:Y:S01]  /*13300*/  LEA.HI.X.SX32 R44, R67, R35, 0x1, P6 ;  /* 0x00000023432c7211 */ /* 0x000fe200030f0eff */
[----:B------:R0:W2:Y:S01]  /*13310*/  @P0 LDG.E.U8 R88, desc[UR18][R42.64] ;  /* 0x000000122a580981 */ /* 0x0000a2000c1e1100 */
[----:B------:R-:W-:Y:S02]  /*13320*/  ISETP.GT.U32.AND P6, PT, R39, R72, PT ;  /* 0x000000482700720c */ /* 0x000fe40003fc4070 */
[----:B------:R-:W-:Y:S01]  /*13330*/  SEL R70, R5, R70, !P3 ;  /* 0x0000004605467207 */ /* 0x000fe20005800000 */
[----:B------:R-:W-:Y:S01]  /*13340*/  @!P5 IMAD.IADD R71, R71, 0x1, -R39 ;  /* 0x000000014747d824 */ /* 0x000fe200078e0a27 */
[----:B------:R-:W-:Y:S01]  /*13350*/  PRMT R69, RZ, 0x7610, R69 ;  /* 0x00007610ff457816 */ /* 0x000fe20000000045 */
[----:B0-----:R-:W-:Y:S02]  /*13360*/  @P0 IMAD.MOV.U32 R42, RZ, RZ, R45 ;  /* 0x000000ffff2a0224 */ /* 0x001fe400078e002d */
[----:B------:R-:W-:Y:S02]  /*13370*/  @P0 IMAD.MOV.U32 R43, RZ, RZ, R120 ;  /* 0x000000ffff2b0224 */ /* 0x000fe400078e0078 */
[----:B------:R-:W-:-:S03]  /*13380*/  @!P2 IMAD.IADD R73, R73, 0x1, -R39 ;  /* 0x000000014949a824 */ /* 0x000fc600078e0a27 */
[----:B------:R0:W2:Y:S01]  /*13390*/  @P0 LDG.E.U8 R87, desc[UR18][R42.64] ;  /* 0x000000122a570981 */ /* 0x0000a2000c1e1100 */
[----:B------:R-:W-:Y:S01]  /*133a0*/  IMAD R70, R70, UR13, RZ ;  /* 0x0000000d46467c24 */ /* 0x000fe2000f8e02ff */
[----:B------:R-:W-:Y:S01]  /*133b0*/  ISETP.GE.AND P5, PT, R138, RZ, PT ;  /* 0x000000ff8a00720c */ /* 0x000fe20003fa6270 */
[----:B------:R-:W-:Y:S02]  /*133c0*/  @!P4 IMAD.MOV R71, RZ, RZ, -R71 ;  /* 0x000000ffff47c224 */ /* 0x000fe400078e0a47 */
[----:B------:R-:W-:Y:S01]  /*133d0*/  @!P6 IMAD.IADD R72, R72, 0x1, -R39 ;  /* 0x000000014848e824 */ /* 0x000fe200078e0a27 */
[C---:B------:R-:W-:Y:S01]  /*133e0*/  ISETP.GT.U32.AND P6, PT, R39.reuse, R73, PT ;  /* 0x000000492700720c */ /* 0x040fe20003fc4070 */
[----:B------:R-:W-:Y:S01]  /*133f0*/  STL [R1+0x380], R45 ;  /* 0x0003802d01007387 */ /* 0x000fe20000100800 */
[----:B0-----:R-:W-:Y:S02]  /*13400*/  @P0 IMAD.MOV.U32 R42, RZ, RZ, R41 ;  /* 0x000000ffff2a0224 */ /* 0x001fe400078e0029 */
[----:B------:R-:W-:Y:S01]  /*13410*/  @P0 IMAD.MOV.U32 R43, RZ, RZ, R44 ;  /* 0x000000ffff2b0224 */ /* 0x000fe200078e002c */
[----:B------:R-:W-:Y:S01]  /*13420*/  ISETP.GT.U32.AND P4, PT, R39, R74, PT ;  /* 0x0000004a2700720c */ /* 0x000fe20003f84070 */
[----:B------:R-:W0:Y:S03]  /*13430*/  LDCU UR13, c[0x0][0x3b0] ;  /* 0x00007600ff0d77ac */ /* 0x000e260008000800 */
[----:B------:R1:W2:Y:S01]  /*13440*/  @P0 LDG.E.U8 R69, desc[UR18][R42.64] ;  /* 0x000000122a450981 */ /* 0x0002a2000c1e1100 */
[----:B------:R-:W-:-:S02]  /*13450*/  SEL R71, R5, R71, !P3 ;  /* 0x0000004705477207 */ /* 0x000fc40005800000 */
[----:B-1----:R-:W-:-:S03]  /*13460*/  IADD3 R42, P2, PT, R70, R38, RZ ;  /* 0x00000026462a7210 */ /* 0x002fc60007f5e0ff */
[----:B------:R-:W-:Y:S01]  /*13470*/  IMAD R71, R71, UR4, RZ ;  /* 0x0000000447477c24 */ /* 0x000fe2000f8e02ff */
[----:B------:R-:W-:Y:S01]  /*13480*/  STL [R1+0x37c], R120 ;  /* 0x00037c7801007387 */ /* 0x000fe20000100800 */
[----:B------:R-:W1:Y:S01]  /*13490*/  LDCU UR4, c[0x0][0x3b0] ;  /* 0x00007600ff0477ac */ /* 0x000e620008000800 */
[----:B------:R-:W-:Y:S02]  /*134a0*/  LEA.HI.X.SX32 R43, R70, R35, 0x1, P2 ;  /* 0x00000023462b7211 */ /* 0x000fe400010f0eff */
[----:B------:R-:W-:Y:S01]  /*134b0*/  ISETP.GE.AND P2, PT, R135, RZ, PT ;  /* 0x000000ff8700720c */ /* 0x000fe20003f46270 */
[----:B------:R0:W-:Y:S01]  /*134c0*/  STL [R1+0x3a8], R41 ;  /* 0x0003a82901007387 */ /* 0x0001e20000100800 */
[----:B------:R-:W-:Y:S02]  /*134d0*/  @!P5 IMAD.MOV R72, RZ, RZ, -R72 ;  /* 0x000000ffff48d224 */ /* 0x000fe400078e0a48 */
[--C-:B------:R-:W-:Y:S01]  /*134e0*/  @!P6 IMAD.IADD R73, R73, 0x1, -R39.reuse ;  /* 0x000000014949e824 */ /* 0x100fe200078e0a27 */
[----:B------:R-:W-:Y:S01]  /*134f0*/  ISETP.GT.U32.AND P6, PT, R39, R76, PT ;  /* 0x0000004c2700720c */ /* 0x000fe20003fc4070 */
[----:B------:R-:W5:Y:S01]  /*13500*/  LDL.LU R15, [R1+0xa18] ;  /* 0x000a1800010f7983 */ /* 0x000f620000300800 */
[----:B------:R-:W-:Y:S01]  /*13510*/  @!P4 IMAD.IADD R74, R74, 0x1, -R39 ;  /* 0x000000014a4ac824 */ /* 0x000fe200078e0a27 */
[----:B0-----:R-:W-:-:S02]  /*13520*/  IADD3 R41, P5, PT, R71, R38, RZ ;  /* 0x0000002647297210 */ /* 0x001fc40007fbe0ff */
[----:B------:R0:W-:Y:S01]  /*13530*/  STL [R1+0x3a4], R44 ;  /* 0x0003a42c01007387 */ /* 0x0001e20000100800 */
[----:B------:R-:W-:Y:S02]  /*13540*/  SEL R72, R5, R72, !P3 ;  /* 0x0000004805487207 */ /* 0x000fe40005800000 */
[----:B------:R-:W-:Y:S01]  /*13550*/  @!P2 IMAD.MOV R73, RZ, RZ, -R73 ;  /* 0x000000ffff49a224 */ /* 0x000fe200078e0a49 */
[----:B------:R-:W-:Y:S01]  /*13560*/  PRMT R68, RZ, 0x7610, R68 ;  /* 0x00007610ff447816 */ /* 0x000fe20000000044 */
[----:B------:R-:W5:Y:S01]  /*13570*/  LDL.LU R138, [R1+0xa14] ;  /* 0x000a1400018a7983 */ /* 0x000f620000300800 */
[----:B------:R-:W-:Y:S02]  /*13580*/  ISETP.GT.U32.AND P4, PT, R39, R74, PT ;  /* 0x0000004a2700720c */ /* 0x000fe40003f84070 */
[----:B0-----:R-:W-:Y:S01]  /*13590*/  LEA.HI.X.SX32 R44, R71, R35, 0x1, P5 ;  /* 0x00000023472c7211 */ /* 0x001fe200028f0eff */
[----:B------:R-:W-:Y:S01]  /*135a0*/  IMAD R72, R72, UR5, RZ ;  /* 0x0000000548487c24 */ /* 0x000fe2000f8e02ff */
[----:B------:R-:W-:Y:S01]  /*135b0*/  ISETP.GT.U32.AND P5, PT, R39, R75, PT ;  /* 0x0000004b2700720c */ /* 0x000fe20003fa4070 */
[----:B------:R0:W-:Y:S01]  /*135c0*/  STL [R1+0x3b0], R42 ;  /* 0x0003b02a01007387 */ /* 0x0001e20000100800 */
[----:B------:R-:W-:Y:S01]  /*135d0*/  PRMT R67, RZ, 0x7610, R67 ;  /* 0x00007610ff437816 */ /* 0x000fe20000000043 */
[--C-:B------:R-:W-:Y:S01]  /*135e0*/  @!P6 IMAD.IADD R76, R76, 0x1, -R39.reuse ;  /* 0x000000014c4ce824 */ /* 0x100fe200078e0a27 */
[----:B------:R-:W-:Y:S01]  /*135f0*/  SEL R73, R5, R73, !P3 ;  /* 0x0000004905497207 */ /* 0x000fe20005800000 */
[----:B------:R-:W5:Y:S04]  /*13600*/  LDL.LU R135, [R1+0xa10] ;  /* 0x000a100001877983 */ /* 0x000f680000300800 */
[----:B------:R0:W2:Y:S01]  /*13610*/  @P0 LDG.E.U8 R68, desc[UR18][R42.64] ;  /* 0x000000122a440981 */ /* 0x0000a2000c1e1100 */
[----:B------:R-:W-:Y:S01]  /*13620*/  ISETP.GE.AND P2, PT, R12, RZ, PT ;  /* 0x000000ff0c00720c */ /* 0x000fe20003f46270 */
[----:B------:R-:W-:Y:S01]  /*13630*/  @!P4 IMAD.IADD R74, R74, 0x1, -R39 ;  /* 0x000000014a4ac824 */ /* 0x000fe200078e0a27 */
[----:B------:R-:W3:Y:S01]  /*13640*/  LDCU UR5, c[0x0][0x3b0] ;  /* 0x00007600ff0577ac */ /* 0x000ee20008000800 */
[----:B------:R1:W-:Y:S04]  /*13650*/  STL [R1+0x3ac], R43 ;  /* 0x0003ac2b01007387 */ /* 0x0003e80000100800 */
[----:B------:R-:W-:Y:S01]  /*13660*/  STL [R1+0x3b8], R41 ;  /* 0x0003b82901007387 */ /* 0x000fe20000100800 */
[----:B0-----:R-:W-:-:S03]  /*13670*/  @P0 IMAD.MOV.U32 R42, RZ, RZ, R41 ;  /* 0x000000ffff2a0224 */ /* 0x001fc600078e0029 */
[----:B------:R0:W-:Y:S01]  /*13680*/  STL [R1+0x3b4], R44 ;  /* 0x0003b42c01007387 */ /* 0x0001e20000100800 */
[----:B-1----:R-:W-:Y:S02]  /*13690*/  @P0 IMAD.MOV.U32 R43, RZ, RZ, R44 ;  /* 0x000000ffff2b0224 */ /* 0x002fe400078e002c */
[----:B------:R-:W-:Y:S01]  /*136a0*/  IMAD R73, R73, UR4, RZ ;  /* 0x0000000449497c24 */ /* 0x000fe2000f8e02ff */
[----:B------:R-:W5:Y:S01]  /*136b0*/  LDL.LU R12, [R1+0xa0c] ;  /* 0x000a0c00010c7983 */ /* 0x000f620000300800 */
[----:B------:R-:W-:-:S03]  /*136c0*/  @!P5 IMAD.IADD R75, R75, 0x1, -R39 ;  /* 0x000000014b4bd824 */ /* 0x000fc600078e0a27 */
[----:B------:R1:W2:Y:S01]  /*136d0*/  @P0 LDG.E.U8 R67, desc[UR18][R42.64] ;  /* 0x000000122a430981 */ /* 0x0002a2000c1e1100 */
[CC--:B0-----:R-:W-:Y:S01]  /*136e0*/  IADD3 R44, P6, PT, R72.reuse, R38.reuse, RZ ;  /* 0x00000026482c7210 */ /* 0x0c1fe20007fde0ff */
[----:B------:R-:W-:Y:S01]  /*136f0*/  @!P2 IMAD.MOV R74, RZ, RZ, -R74 ;  /* 0x000000ffff4aa224 */ /* 0x000fe200078e0a4a */
[----:B------:R-:W-:Y:S01]  /*13700*/  IADD3 R41, P4, PT, R73, R38, RZ ;  /* 0x0000002649297210 */ /* 0x000fe20007f9e0ff */
[----:B------:R-:W0:Y:S01]  /*13710*/  LDCU UR4, c[0x0][0x3b0] ;  /* 0x00007600ff0477ac */ /* 0x000e220008000800 */
[C---:B------:R-:W-:Y:S01]  /*13720*/  ISETP.GT.U32.AND P5, PT, R39.reuse, R76, PT ;  /* 0x0000004c2700720c */ /* 0x040fe20003fa4070 */
[----:B------:R-:W-:Y:S01]  /*13730*/  STL [R1+0x3c0], R44 ;  /* 0x0003c02c01007387 */ /* 0x000fe20000100800 */
[----:B-1----:R-:W-:Y:S02]  /*13740*/  LEA.HI.X.SX32 R42, R72, R35, 0x1, P6 ;  /* 0x00000023482a7211 */ /* 0x002fe400030f0eff */
[----:B------:R-:W-:-:S03]  /*13750*/  ISETP.GT.U32.AND P6, PT, R39, R75, PT ;  /* 0x0000004b2700720c */ /* 0x000fc60003fc4070 */
[----:B------:R1:W-:Y:S01]  /*13760*/  STL [R1+0x3bc], R42 ;  /* 0x0003bc2a01007387 */ /* 0x0003e20000100800 */
[----:B------:R-:W-:Y:S02]  /*13770*/  @P0 IMAD.MOV.U32 R43, RZ, RZ, R42 ;  /* 0x000000ffff2b0224 */ /* 0x000fe400078e002a */
[----:B-1----:R-:W-:Y:S01]  /*13780*/  @P0 IMAD.MOV.U32 R42, RZ, RZ, R44 ;  /* 0x000000ffff2a0224 */ /* 0x002fe200078e002c */
[----:B------:R-:W-:Y:S02]  /*13790*/  LEA.HI.X.SX32 R44, R73, R35, 0x1, P4 ;  /* 0x00000023492c7211 */ /* 0x000fe400020f0eff */
[----:B------:R-:W-:Y:S02]  /*137a0*/  ISETP.GE.AND P4, PT, R13, RZ, PT ;  /* 0x000000ff0d00720c */ /* 0x000fe40003f86270 */
[----:B------:R-:W-:Y:S01]  /*137b0*/  ISETP.GT.U32.AND P2, PT, R39, R79, PT ;  /* 0x0000004f2700720c */ /* 0x000fe20003f44070 */
[--C-:B------:R-:W-:Y:S02]  /*137c0*/  @!P5 IMAD.IADD R76, R76, 0x1, -R39.reuse ;  /* 0x000000014c4cd824 */ /* 0x100fe400078e0a27 */
[----:B------:R-:W-:Y:S01]  /*137d0*/  @!P6 IMAD.IADD R75, R75, 0x1, -R39 ;  /* 0x000000014b4be824 */ /* 0x000fe200078e0a27 */
[----:B------:R-:W-:-:S02]  /*137e0*/  ISETP.GE.AND P6, PT, R10, RZ, PT ;  /* 0x000000ff0a00720c */ /* 0x000fc40003fc6270 */
[----:B------:R-:W-:Y:S02]  /*137f0*/  ISETP.GT.U32.AND P5, PT, R39, R78, PT ;  /* 0x0000004e2700720c */ /* 0x000fe40003fa4070 */
[----:B------:R-:W-:-:S03]  /*13800*/  SEL R74, R5, R74, !P3 ;  /* 0x0000004a054a7207 */ /* 0x000fc60005800000 */
[----:B------:R-:W-:Y:S01]  /*13810*/  @!P4 IMAD.MOV R76, RZ, RZ, -R76 ;  /* 0x000000ffff4cc224 */ /* 0x000fe200078e0a4c */
[----:B------:R-:W-:Y:S01]  /*13820*/  PRMT R66, RZ, 0x7610, R66 ;  /* 0x00007610ff427816 */ /* 0x000fe20000000042 */
[----:B------:R-:W-:Y:S01]  /*13830*/  IMAD R74, R74, UR12, RZ ;  /* 0x0000000c4a4a7c24 */ /* 0x000fe2000f8e02ff */
[----:B------:R1:W-:Y:S01]  /*13840*/  STL [R1+0x3e8], R41 ;  /* 0x0003e82901007387 */ /* 0x0003e20000100800 */
[----:B------:R-:W-:Y:S01]  /*13850*/  @!P2 IMAD.IADD R79, R79, 0x1, -R39 ;  /* 0x000000014f4fa824 */ /* 0x000fe200078e0a27 */
[----:B------:R-:W-:Y:S01]  /*13860*/  SEL R76, R5, R76, !P3 ;  /* 0x0000004c054c7207 */ /* 0x000fe20005800000 */
[----:B------:R-:W-:Y:S01]  /*13870*/  @!P6 IMAD.MOV R75, RZ, RZ, -R75 ;  /* 0x000000ffff4be224 */ /* 0x000fe200078e0a4b */
[----:B------:R0:W2:Y:S01]  /*13880*/  @P0 LDG.E.U8 R66, desc[UR18][R42.64] ;  /* 0x000000122a420981 */ /* 0x0000a2000c1e1100 */
[----:B------:R-:W-:Y:S01]  /*13890*/  @!P5 IMAD.IADD R78, R78, 0x1, -R39 ;  /* 0x000000014e4ed824 */ /* 0x000fe200078e0a27 */
[----:B------:R-:W-:Y:S01]  /*138a0*/  PRMT R65, RZ, 0x7610, R65 ;  /* 0x00007610ff417816 */ /* 0x000fe20000000041 */
[----:B---3--:R-:W-:Y:S01]  /*138b0*/  IMAD R76, R76, UR5, RZ ;  /* 0x000000054c4c7c24 */ /* 0x008fe2000f8e02ff */
[----:B------:R-:W-:Y:S01]  /*138c0*/  ISETP.GT.U32.AND P2, PT, R39, R79, PT ;  /* 0x0000004f2700720c */ /* 0x000fe20003f44070 */
[----:B------:R-:W5:Y:S01]  /*138d0*/  LDL.LU R13, [R1+0xa08] ;  /* 0x000a0800010d7983 */ /* 0x000f620000300800 */
[----:B------:R-:W-:Y:S01]  /*138e0*/  PRMT R64, RZ, 0x7610, R64 ;  /* 0x00007610ff407816 */ /* 0x000fe20000000040 */
[----:B------:R-:W3:Y:S01]  /*138f0*/  LDCU UR5, c[0x0][0x3b0] ;  /* 0x00007600ff0577ac */ /* 0x000ee20008000800 */
[----:B0-----:R-:W-:Y:S01]  /*13900*/  @P0 IMAD.MOV.U32 R42, RZ, RZ, R41 ;  /* 0x000000ffff2a0224 */ /* 0x001fe200078e0029 */
[-C--:B-1----:R-:W-:Y:S01]  /*13910*/  IADD3 R41, P4, PT, R74, R38.reuse, RZ ;  /* 0x000000264a297210 */ /* 0x082fe20007f9e0ff */
[----:B------:R0:W-:Y:S01]  /*13920*/  STL [R1+0x3e4], R44 ;  /* 0x0003e42c01007387 */ /* 0x0001e20000100800 */
[----:B------:R-:W-:Y:S01]  /*13930*/  @P0 IMAD.MOV.U32 R43, RZ, RZ, R44 ;  /* 0x000000ffff2b0224 */ /* 0x000fe200078e002c */
[----:B------:R-:W-:Y:S01]  /*13940*/  IADD3 R45, P5, PT, R76, R38, RZ ;  /* 0x000000264c2d7210 */ /* 0x000fe20007fbe0ff */
[----:B------:R-:W1:Y:S01]  /*13950*/  LDCU UR12, c[0x0][0x3b0] ;  /* 0x00007600ff0c77ac */ /* 0x000e620008000800 */
[----:B------:R-:W-:Y:S01]  /*13960*/  SEL R75, R5, R75, !P3 ;  /* 0x0000004b054b7207 */ /* 0x000fe20005800000 */
[----:B------:R-:W5:Y:S01]  /*13970*/  LDL.LU R10, [R1+0xa04] ;  /* 0x000a0400010a7983 */ /* 0x000f620000300800 */
[----:B------:R-:W-:-:S02]  /*13980*/  ISETP.GT.U32.AND P6, PT, R39, R78, PT ;  /* 0x0000004e2700720c */ /* 0x000fc40003fc4070 */
[----:B0-----:R-:W-:Y:S01]  /*13990*/  LEA.HI.X.SX32 R44, R74, R35, 0x1, P4 ;  /* 0x000000234a2c7211 */ /* 0x001fe200020f0eff */
[----:B------:R0:W2:Y:S01]  /*139a0*/  @P0 LDG.E.U8 R65, desc[UR18][R42.64] ;  /* 0x000000122a410981 */ /* 0x0000a2000c1e1100 */
[----:B------:R-:W-:Y:S02]  /*139b0*/  ISETP.GT.U32.AND P4, PT, R39, R77, PT ;  /* 0x0000004d2700720c */ /* 0x000fe40003f84070 */
[----:B------:R-:W-:Y:S01]  /*139c0*/  LEA.HI.X.SX32 R70, R76, R35, 0x1, P5 ;  /* 0x000000234c467211 */ /* 0x000fe200028f0eff */
[----:B------:R-:W-:Y:S01]  /*139d0*/  IMAD R75, R75, UR4, RZ ;  /* 0x000000044b4b7c24 */ /* 0x000fe2000f8e02ff */
[----:B------:R-:W-:Y:S01]  /*139e0*/  ISETP.GE.AND P5, PT, R11, RZ, PT ;  /* 0x000000ff0b00720c */ /* 0x000fe20003fa6270 */
[----:B------:R1:W-:Y:S01]  /*139f0*/  STL [R1+0x3f0], R41 ;  /* 0x0003f02901007387 */ /* 0x0003e20000100800 */
[----:B------:R-:W-:Y:S01]  /*13a00*/  @!P2 IMAD.IADD R79, R79, 0x1, -R39 ;  /* 0x000000014f4fa824 */ /* 0x000fe200078e0a27 */
[----:B------:R-:W-:Y:S02]  /*13a10*/  PRMT R63, RZ, 0x7610, R63 ;  /* 0x00007610ff3f7816 */ /* 0x000fe4000000003f */
[----:B------:R-:W-:-:S02]  /*13a20*/  @!P6 IMAD.IADD R78, R78, 0x1, -R39 ;  /* 0x000000014e4ee824 */ /* 0x000fc400078e0a27 */
[----:B0-----:R-:W-:Y:S01]  /*13a30*/  @P0 IMAD.MOV.U32 R42, RZ, RZ, R41 ;  /* 0x000000ffff2a0224 */ /* 0x001fe200078e0029 */
[----:B------:R0:W-:Y:S01]  /*13a40*/  STL [R1+0x3ec], R44 ;  /* 0x0003ec2c01007387 */ /* 0x0001e20000100800 */
[----:B------:R-:W-:Y:S01]  /*13a50*/  @P0 IMAD.MOV.U32 R43, RZ, RZ, R44 ;  /* 0x000000ffff2b0224 */ /* 0x000fe200078e002c */
[----:B------:R-:W-:Y:S01]  /*13a60*/  PRMT R62, RZ, 0x7610, R62 ;  /* 0x00007610ff3e7816 */ /* 0x000fe2000000003e */
[----:B------:R-:W-:Y:S01]  /*13a70*/  @!P4 IMAD.IADD R77, R77, 0x1, -R39 ;  /* 0x000000014d4dc824 */ /* 0x000fe200078e0a27 */
[C---:B-1----:R-:W-:Y:S01]  /*13a80*/  IADD3 R41, P2, PT, R75.reuse, R38, RZ ;  /* 0x000000264b297210 */ /* 0x042fe20007f5e0ff */
[----:B------:R-:W1:Y:S01]  /*13a90*/  LDCU UR4, c[0x0][0x3b0] ;  /* 0x00007600ff0477ac */ /* 0x000e620008000800 */
[----:B------:R-:W-:Y:S01]  /*13aa0*/  ISETP.GE.AND P6, PT, R8, RZ, PT ;  /* 0x000000ff0800720c */ /* 0x000fe20003fc6270 */
[----:B------:R-:W-:Y:S01]  /*13ab0*/  @!P5 IMAD.MOV R79, RZ, RZ, -R79 ;  /* 0x000000ffff4fd224 */ /* 0x000fe200078e0a4f */
[----:B------:R3:W2:Y:S01]  /*13ac0*/  @P0 LDG.E.U8 R64, desc[UR18][R42.64] ;  /* 0x000000122a400981 */ /* 0x0006a2000c1e1100 */
[----:B0-----:R-:W-:-:S02]  /*13ad0*/  LEA.HI.X.SX32 R44, R75, R35, 0x1, P2 ;  /* 0x000000234b2c7211 */ /* 0x001fc400010f0eff */
[C---:B------:R-:W-:Y:S02]  /*13ae0*/  ISETP.GT.U32.AND P2, PT, R39.reuse, R80, PT ;  /* 0x000000502700720c */ /* 0x040fe40003f44070 */
[----:B------:R-:W-:Y:S02]  /*13af0*/  ISETP.GT.U32.AND P4, PT, R39, R77, PT ;  /* 0x0000004d2700720c */ /* 0x000fe40003f84070 */
[----:B------:R-:W-:Y:S01]  /*13b00*/  SEL R79, R5, R79, !P3 ;  /* 0x0000004f054f7207 */ /* 0x000fe20005800000 */
[----:B---3--:R-:W-:Y:S02]  /*13b10*/  @P0 IMAD.MOV.U32 R42, RZ, RZ, R45 ;  /* 0x000000ffff2a0224 */ /* 0x008fe400078e002d */
[----:B------:R-:W-:Y:S02]  /*13b20*/  @P0 IMAD.MOV.U32 R43, RZ, RZ, R70 ;  /* 0x000000ffff2b0224 */ /* 0x000fe400078e0046 */
[----:B------:R-:W-:-:S03]  /*13b30*/  IMAD R79, R79, UR13, RZ ;  /* 0x0000000d4f4f7c24 */ /* 0x000fc6000f8e02ff */
[----:B------:R0:W3:Y:S01]  /*13b40*/  @P0 LDG.E.U8 R63, desc[UR18][R42.64] ;  /* 0x000000122a3f0981 */ /* 0x0000e2000c1e1100 */
[----:B------:R-:W-:Y:S01]  /*13b50*/  @!P6 IMAD.MOV R78, RZ, RZ, -R78 ;  /* 0x000000ffff4ee224 */ /* 0x000fe200078e0a4e */
[----:B------:R-:W-:Y:S01]  /*13b60*/  ISETP.GE.AND P5, PT, R9, RZ, PT ;  /* 0x000000ff0900720c */ /* 0x000fe20003fa6270 */
[--C-:B------:R-:W-:Y:S01]  /*13b70*/  @!P2 IMAD.IADD R80, R80, 0x1, -R39.reuse ;  /* 0x000000015050a824 */ /* 0x100fe200078e0a27 */
[----:B------:R-:W-:Y:S01]  /*13b80*/  ISETP.GT.U32.AND P6, PT, R39, R81, PT ;  /* 0x000000512700720c */ /* 0x000fe20003fc4070 */
[----:B------:R-:W-:Y:S02]  /*13b90*/  @!P4 IMAD.IADD R77, R77, 0x1, -R39 ;  /* 0x000000014d4dc824 */ /* 0x000fe400078e0a27 */
[----:B0-----:R-:W-:Y:S02]  /*13ba0*/  @P0 IMAD.MOV.U32 R42, RZ, RZ, R41 ;  /* 0x000000ffff2a0224 */ /* 0x001fe400078e0029 */
[----:B------:R-:W-:Y:S01]  /*13bb0*/  @P0 IMAD.MOV.U32 R43, RZ, RZ, R44 ;  /* 0x000000ffff2b0224 */ /* 0x000fe200078e002c */
[----:B------:R-:W-:-:S02]  /*13bc0*/  SEL R78, R5, R78, !P3 ;  /* 0x0000004e054e7207 */ /* 0x000fc40005800000 */
[----:B------:R-:W-:Y:S02]  /*13bd0*/  ISETP.GT.U32.AND P2, PT, R39, R80, PT ;  /* 0x000000502700720c */ /* 0x000fe40003f44070 */
[----:B------:R0:W2:Y:S01]  /*13be0*/  @P0 LDG.E.U8 R62, desc[UR18][R42.64] ;  /* 0x000000122a3e0981 */ /* 0x0000a2000c1e1100 */
[----:B------:R-:W-:Y:S01]  /*13bf0*/  IMAD R78, R78, UR5, RZ ;  /* 0x000000054e4e7c24 */ /* 0x000fe2000f8e02ff */
[----:B------:R-:W1:Y:S02]  /*13c00*/  LDCU UR5, c[0x0][0x3b0] ;  /* 0x00007600ff0577ac */ /* 0x000e640008000800 */
[----:B------:R-:W-:Y:S01]  /*13c10*/  STL [R1+0x3f8], R45 ;  /* 0x0003f82d01007387 */ /* 0x000fe20000100800 */
[----:B------:R-:W-:-:S03]  /*13c20*/  @!P5 IMAD.MOV R77, RZ, RZ, -R77 ;  /* 0x000000ffff4dd224 */ /* 0x000fc600078e0a4d */
[----:B------:R-:W5:Y:S01]  /*13c30*/  LDL.LU R11, [R1+0xa00] ;  /* 0x000a0000010b7983 */ /* 0x000f620000300800 */
[----:B0-----:R-:W-:-:S04]  /*13c40*/  IADD3 R42, P4, PT, R79, R38, RZ ;  /* 0x000000264f2a7210 */ /* 0x001fc80007f9e0ff */
[----:B------:R-:W-:Y:S02]  /*13c50*/  LEA.HI.X.SX32 R43, R79, R35, 0x1, P4 ;  /* 0x000000234f2b7211 */ /* 0x000fe400020f0eff */
[----:B------:R-:W-:Y:S01]  /*13c60*/  ISETP.GE.AND P4, PT, R132, RZ, PT ;  /* 0x000000ff8400720c */ /* 0x000fe20003f86270 */
[----:B------:R-:W-:Y:S01]  /*13c70*/  STL [R1+0x3f4], R70 ;  /* 0x0003f44601007387 */ /* 0x000fe20000100800 */
[----:B------:R-:W-:-:S03]  /*13c80*/  @!P6 IMAD.IADD R81, R81, 0x1, -R39 ;  /* 0x000000015151e824 */ /* 0x000fc600078e0a27 */
[----:B------:R-:W5:Y:S04]  /*13c90*/  LDL.LU R8, [R1+0x9fc] ;  /* 0x0009fc0001087983 */ /* 0x000f680000300800 */
[----:B------:R0:W-:Y:S01]  /*13ca0*/  STL [R1+0x400], R41 ;  /* 0x0004002901007387 */ /* 0x0001e20000100800 */
[----:B------:R-:W-:Y:S01]  /*13cb0*/  @!P2 IMAD.IADD R80, R80, 0x1, -R39 ;  /* 0x000000015050a824 */ /* 0x000fe200078e0a27 */
[----:B------:R-:W-:Y:S02]  /*13cc0*/  ISETP.GT.U32.AND P6, PT, R39, R81, PT ;  /* 0x000000512700720c */ /* 0x000fe40003fc4070 */
[----:B------:R1:W-:Y:S01]  /*13cd0*/  STL [R1+0x3fc], R44 ;  /* 0x0003fc2c01007387 */ /* 0x0003e20000100800 */
[C---:B0-----:R-:W-:Y:S01]  /*13ce0*/  IADD3 R41, P5, PT, R78.reuse, R38, RZ ;  /* 0x000000264e297210 */ /* 0x041fe20007fbe0ff */
[----:B------:R-:W-:Y:S01]  /*13cf0*/  @!P4 IMAD.MOV R80, RZ, RZ, -R80 ;  /* 0x000000ffff50c224 */ /* 0x000fe200078e0a50 */
[----:B------:R-:W-:Y:S01]  /*13d00*/  PRMT R61, RZ, 0x7610, R61 ;  /* 0x00007610ff3d7816 */ /* 0x000fe2000000003d */
[----:B------:R-:W5:Y:S01]  /*13d10*/  LDL.LU R9, [R1+0x9f8] ;  /* 0x0009f80001097983 */ /* 0x000f620000300800 */
[----:B-1----:R-:W-:-:S02]  /*13d20*/  LEA.HI.X.SX32 R44, R78, R35, 0x1, P5 ;  /* 0x000000234e2c7211 */ /* 0x002fc400028f0eff */
[----:B------:R-:W-:Y:S01]  /*13d30*/  ISETP.GT.U32.AND P5, PT, R39, R82, PT ;  /* 0x000000522700720c */ /* 0x000fe20003fa4070 */
[----:B------:R0:W-:Y:S01]  /*13d40*/  STL [R1+0x428], R42 ;  /* 0x0004282a01007387 */ /* 0x0001e20000100800 */
[----:B------:R-:W-:Y:S02]  /*13d50*/  ISETP.GE.AND P2, PT, R130, RZ, PT ;  /* 0x000000ff8200720c */ /* 0x000fe40003f46270 */
[----:B------:R-:W-:Y:S01]  /*13d60*/  SEL R77, R5, R77, !P3 ;  /* 0x0000004d054d7207 */ /* 0x000fe20005800000 */
[----:B------:R-:W5:Y:S01]  /*13d70*/  LDL.LU R132, [R1+0x9f4] ;  /* 0x0009f40001847983 */ /* 0x000f620000300800 */
[----:B------:R-:W-:Y:S02]  /*13d80*/  ISETP.GT.U32.AND P4, PT, R39, R84, PT ;  /* 0x000000542700720c */ /* 0x000fe40003f84070 */
[----:B------:R-:W-:Y:S01]  /*13d90*/  PRMT R60, RZ, 0x7610, R60 ;  /* 0x00007610ff3c7816 */ /* 0x000fe2000000003c */
[----:B------:R-:W-:Y:S01]  /*13da0*/  STL [R1+0x430], R41 ;  /* 0x0004302901007387 */ /* 0x000fe20000100800 */
[----:B------:R-:W-:Y:S01]  /*13db0*/  SEL R80, R5, R80, !P3 ;  /* 0x0000005005507207 */ /* 0x000fe20005800000 */
[----:B------:R-:W-:Y:S01]  /*13dc0*/  IMAD R77, R77, UR4, RZ ;  /* 0x000000044d4d7c24 */ /* 0x000fe2000f8e02ff */
[----:B------:R-:W1:Y:S01]  /*13dd0*/  LDCU UR4, c[0x0][0x3b0] ;  /* 0x00007600ff0477ac */ /* 0x000e620008000800 */
[----:B------:R0:W-:Y:S04]  /*13de0*/  STL [R1+0x424], R43 ;  /* 0x0004242b01007387 */ /* 0x0001e80000100800 */
[----:B------:R0:W2:Y:S01]  /*13df0*/  @P0 LDG.E.U8 R61, desc[UR18][R42.64] ;  /* 0x000000122a3d0981 */ /* 0x0000a2000c1e1100 */
[----:B------:R-:W-:-:S02]  /*13e00*/  @!P6 IMAD.IADD R81, R81, 0x1, -R39 ;  /* 0x000000015151e824 */ /* 0x000fc400078e0a27 */
[----:B------:R-:W-:Y:S02]  /*13e10*/  IMAD R80, R80, UR5, RZ ;  /* 0x0000000550507c24 */ /* 0x000fe4000f8e02ff */
[--C-:B------:R-:W-:Y:S02]  /*13e20*/  @!P5 IMAD.IADD R82, R82, 0x1, -R39.reuse ;  /* 0x000000015252d824 */ /* 0x100fe400078e0a27 */
[----:B------:R-:W-:Y:S01]  /*13e30*/  @!P4 IMAD.IADD R84, R84, 0x1, -R39 ;  /* 0x000000015454c824 */ /* 0x000fe200078e0a27 */
[----:B------:R1:W-:Y:S01]  /*13e40*/  STL [R1+0x42c], R44 ;  /* 0x00042c2c01007387 */ /* 0x0003e20000100800 */
[----:B0-----:R-:W-:Y:S02]  /*13e50*/  @P0 IMAD.MOV.U32 R42, RZ, RZ, R41 ;  /* 0x000000ffff2a0224 */ /* 0x001fe400078e0029 */
[----:B------:R-:W-:Y:S02]  /*13e60*/  @P0 IMAD.MOV.U32 R43, RZ, RZ, R44 ;  /* 0x000000ffff2b0224 */ /* 0x000fe400078e002c */
[----:B------:R-:W-:Y:S01]  /*13e70*/  @!P2 IMAD.MOV R81, RZ, RZ, -R81 ;  /* 0x000000ffff51a224 */ /* 0x000fe200078e0a51 */
[----:B------:R-:W-:Y:S01]  /*13e80*/  ISETP.GT.U32.AND P6, PT, R39, R82, PT ;  /* 0x000000522700720c */ /* 0x000fe20003fc4070 */
[----:B------:R-:W5:Y:S01]  /*13e90*/  LDL.LU R130, [R1+0x9f0] ;  /* 0x0009f00001827983 */ /* 0x000f620000300800 */
[----:B------:R-:W-:Y:S01]  /*13ea0*/  PRMT R59, RZ, 0x7610, R59 ;  /* 0x00007610ff3b7816 */ /* 0x000fe2000000003b */
[----:B------:R-:W0:Y:S02]  /*13eb0*/  LDCU UR5, c[0x0][0x3b0] ;  /* 0x00007600ff0577ac */ /* 0x000e240008000800 */
[----:B------:R1:W2:Y:S01]  /*13ec0*/  @P0 LDG.E.U8 R60, desc[UR18][R42.64] ;  /* 0x000000122a3c0981 */ /* 0x0002a2000c1e1100 */
[----:B------:R-:W-:-:S02]  /*13ed0*/  IADD3 R41, P2, PT, R80, R38, RZ ;  /* 0x0000002650297210 */ /* 0x000fc40007f5e0ff */
[----:B-1----:R-:W-:-:S04]  /*13ee0*/  IADD3 R42, P5, PT, R77, R38, RZ ;  /* 0x000000264d2a7210 */ /* 0x002fc80007fbe0ff */
[----:B------:R-:W-:Y:S02]  /*13ef0*/  LEA.HI.X.SX32 R43, R77, R35, 0x1, P5 ;  /* 0x000000234d2b7211 */ /* 0x000fe400028f0eff */
[----:B------:R-:W-:Y:S02]  /*13f00*/  ISETP.GT.U32.AND P5, PT, R39, R83, PT ;  /* 0x000000532700720c */ /* 0x000fe40003fa4070 */
[----:B------:R-:W-:Y:S02]  /*13f10*/  LEA.HI.X.SX32 R44, R80, R35, 0x1, P2 ;  /* 0x00000023502c7211 */ /* 0x000fe400010f0eff */
[----:B------:R-:W-:Y:S02]  /*13f20*/  ISETP.GE.AND P4, PT, R6, RZ, PT ;  /* 0x000000ff0600720c */ /* 0x000fe40003f86270 */
[----:B------:R-:W-:Y:S01]  /*13f30*/  SEL R81, R5, R81, !P3 ;  /* 0x0000005105517207 */ /* 0x000fe20005800000 */
[----:B------:R1:W-:Y:S01]  /*13f40*/  STL [R1+0x438], R42 ;  /* 0x0004382a01007387 */ /* 0x0003e20000100800 */
[----:B------:R-:W-:Y:S01]  /*13f50*/  ISETP.GT.U32.AND P2, PT, R39, R84, PT ;  /* 0x000000542700720c */ /* 0x000fe20003f44070 */
[----:B------:R-:W-:-:S02]  /*13f60*/  @!P6 IMAD.IADD R82, R82, 0x1, -R39 ;  /* 0x000000015252e824 */ /* 0x000fc400078e0a27 */
[----:B------:R-:W-:Y:S01]  /*13f70*/  IMAD R81, R81, UR4, RZ ;  /* 0x0000000451517c24 */ /* 0x000fe2000f8e02ff */
[----:B------:R0:W-:Y:S01]  /*13f80*/  STL [R1+0x434], R43 ;  /* 0x0004342b01007387 */ /* 0x0001e20000100800 */
[--C-:B------:R-:W-:Y:S01]  /*13f90*/  @!P5 IMAD.IADD R83, R83, 0x1, -R39.reuse ;  /* 0x000000015353d824 */ /* 0x100fe200078e0a27 */
[----:B------:R-:W-:Y:S01]  /*13fa0*/  PRMT R58, RZ, 0x7610, R58 ;  /* 0x00007610ff3a7816 */ /* 0x000fe2000000003a */
[----:B------:R-:W4:Y:S01]  /*13fb0*/  LDCU UR4, c[0x0][0x3b0] ;  /* 0x00007600ff0477ac */ /* 0x000f220008000800 */
[----:B------:R1:W2:Y:S01]  /*13fc0*/  @P0 LDG.E.U8 R59, desc[UR18][R42.64] ;  /* 0x000000122a3b0981 */ /* 0x0002a2000c1e1100 */
[C---:B------:R-:W-:Y:S01]  /*13fd0*/  ISETP.GT.U32.AND P6, PT, R39.reuse, R85, PT ;  /* 0x000000552700720c */ /* 0x040fe20003fc4070 */
[----:B------:R-:W-:Y:S02]  /*13fe0*/  @!P4 IMAD.MOV R82, RZ, RZ, -R82 ;  /* 0x000000ffff52c224 */ /* 0x000fe400078e0a52 */
[----:B------:R0:W-:Y:S01]  /*13ff0*/  STL [R1+0x440], R41 ;  /* 0x0004402901007387 */ /* 0x0001e20000100800 */
[----:B------:R-:W-:Y:S01]  /*14000*/  @!P2 IMAD.IADD R84, R84, 0x1, -R39 ;  /* 0x000000015454a824 */ /* 0x000fe200078e0a27 */
[----:B------:R-:W-:Y:S01]  /*14010*/  ISETP.GT.U32.AND P5, PT, R39, R83, PT ;  /* 0x000000532700720c */ /* 0x000fe20003fa4070 */
[----:B-1----:R-:W-:-:S02]  /*14020*/  @P0 IMAD.MOV.U32 R42, RZ, RZ, R41 ;  /* 0x000000ffff2a0224 */ /* 0x002fc400078e0029 */
[----:B0-----:R-:W-:Y:S01]  /*14030*/  @P0 IMAD.MOV.U32 R43, RZ, RZ, R44 ;  /* 0x000000ffff2b0224 */ /* 0x001fe200078e002c */
[----:B------:R-:W-:-:S04]  /*14040*/  ISETP.GE.AND P4, PT, R7, RZ, PT ;  /* 0x000000ff0700720c */ /* 0x000fc80003f86270 */
[--C-:B------:R-:W-:Y:S01]  /*14050*/  @!P6 IMAD.IADD R85, R85, 0x1, -R39.reuse ;  /* 0x000000015555e824 */ /* 0x100fe200078e0a27 */
[----:B------:R-:W-:Y:S01]  /*14060*/  IADD3 R41, P2, PT, R81, R38, RZ ;  /* 0x0000002651297210 */ /* 0x000fe20007f5e0ff */
[----:B------:R-:W5:Y:S04]  /*14070*/  LDL.LU R6, [R1+0x9ec] ;  /* 0x0009ec0001067983 */ /* 0x000f680000300800 */
[----:B------:R0:W2:Y:S01]  /*14080*/  @P0 LDG.E.U8 R58, desc[UR18][R42.64] ;  /* 0x000000122a3a0981 */ /* 0x0000a2000c1e1100 */
[----:B------:R-:W-:Y:S02]  /*14090*/  SEL R82, R5, R82, !P3 ;  /* 0x0000005205527207 */ /* 0x000fe40005800000 */
[----:B0-----:R-:W-:Y:S02]  /*140a0*/  LEA.HI.X.SX32 R42, R81, R35, 0x1, P2 ;  /* 0x00000023512a7211 */ /* 0x001fe400010f0eff */
[----:B------:R-:W-:Y:S01]  /*140b0*/  ISETP.GE.AND P2, PT, R126, RZ, PT ;  /* 0x000000ff7e00720c */ /* 0x000fe20003f46270 */
[----:B------:R-:W-:Y:S01]  /*140c0*/  STL [R1+0x43c], R44 ;  /* 0x00043c2c01007387 */ /* 0x000fe20000100800 */
[----:B------:R-:W-:Y:S01]  /*140d0*/  @!P5 IMAD.IADD R83, R83, 0x1, -R39 ;  /* 0x000000015353d824 */ /* 0x000fe200078e0a27 */
[----:B------:R-:W-:Y:S01]  /*140e0*/  ISETP.GT.U32.AND P6, PT, R39, R85, PT ;  /* 0x000000552700720c */ /* 0x000fe20003fc4070 */
[----:B------:R-:W-:Y:S01]  /*140f0*/  IMAD R82, R82, UR5, RZ ;  /* 0x0000000552527c24 */ /* 0x000fe2000f8e02ff */
[----:B------:R-:W5:Y:S01]  /*14100*/  LDL.LU R7, [R1+0x9e8] ;  /* 0x0009e80001077983 */ /* 0x000f620000300800 */
[----:B------:R-:W-:Y:S01]  /*14110*/  @!P4 IMAD.MOV R84, RZ, RZ, -R84 ;  /* 0x000000ffff54c224 */ /* 0x000fe200078e0a54 */
[----:B------:R-:W-:Y:S01]  /*14120*/  PRMT R57, RZ, 0x7610, R57 ;  /* 0x00007610ff397816 */ /* 0x000fe20000000039 */
[----:B------:R-:W-:Y:S01]  /*14130*/  @P0 IMAD.MOV.U32 R43, RZ, RZ, R42 ;  /* 0x000000ffff2b0224 */ /* 0x000fe200078e002a */
[----:B------:R-:W-:Y:S01]  /*14140*/  STL [R1+0x468], R41 ;  /* 0x0004682901007387 */ /* 0x000fe20000100800 */
[----:B------:R-:W-:Y:S01]  /*14150*/  ISETP.GE.AND P5, PT, R125, RZ, PT ;  /* 0x000000ff7d00720c */ /* 0x000fe20003fa6270 */
[----:B------:R-:W0:Y:S02]  /*14160*/  LDCU UR5, c[0x0][0x3b0] ;  /* 0x00007600ff0577ac */ /* 0x000e240008000800 */
[----:B------:R-:W5:Y:S01]  /*14170*/  LDL.LU R126, [R1+0x9e4] ;  /* 0x0009e400017e7983 */ /* 0x000f620000300800 */
[----:B------:R-:W-:-:S03]  /*14180*/  @!P2 IMAD.MOV R83, RZ, RZ, -R83 ;  /* 0x000000ffff53a224 */ /* 0x000fc600078e0a53 */
[----:B------:R1:W-:Y:S01]  /*14190*/  STL [R1+0x464], R42 ;  /* 0x0004642a01007387 */ /* 0x0003e20000100800 */
[----:B------:R-:W-:Y:S02]  /*141a0*/  SEL R84, R5, R84, !P3 ;  /* 0x0000005405547207 */ /* 0x000fe40005800000 */
[----:B------:R-:W-:Y:S01]  /*141b0*/  ISETP.GT.U32.AND P4, PT, R39, R86, PT ;  /* 0x000000562700720c */ /* 0x000fe20003f84070 */
[----:B------:R-:W5:Y:S01]  /*141c0*/  LDL.LU R125, [R1+0x9e0] ;  /* 0x0009e000017d7983 */ /* 0x000f620000300800 */
[----:B-1----:R-:W-:Y:S01]  /*141d0*/  @P0 IMAD.MOV.U32 R42, RZ, RZ, R41 ;  /* 0x000000ffff2a0224 */ /* 0x002fe200078e0029 */
[----:B------:R-:W-:Y:S01]  /*141e0*/  IADD3 R41, P2, PT, R82, R38, RZ ;  /* 0x0000002652297210 */ /* 0x000fe20007f5e0ff */
[----:B----4-:R-:W-:Y:S01]  /*141f0*/  IMAD R84, R84, UR4, RZ ;  /* 0x0000000454547c24 */ /* 0x010fe2000f8e02ff */
[----:B------:R-:W-:Y:S01]  /*14200*/  SEL R83, R5, R83, !P3 ;  /* 0x0000005305537207 */ /* 0x000fe20005800000 */
[----:B------:R-:W-:Y:S01]  /*14210*/  @!P6 IMAD.IADD R85, R85, 0x1, -R39 ;  /* 0x000000015555e824 */ /* 0x000fe200078e0a27 */
[----:B------:R1:W4:Y:S01]  /*14220*/  @P0 LDG.E.U8 R57, desc[UR18][R42.64] ;  /* 0x000000122a390981 */ /* 0x000322000c1e1100 */
[----:B------:R-:W-:-:S05]  /*14230*/  PRMT R56, RZ, 0x7610, R56 ;  /* 0x00007610ff387816 */ /* 0x000fca0000000038 */
[----:B------:R-:W-:Y:S01]  /*14240*/  @!P4 IMAD.IADD R86, R86, 0x1, -R39 ;  /* 0x000000015656c824 */ /* 0x000fe200078e0a27 */
[----:B------:R-:W-:Y:S01]  /*14250*/  PRMT R55, RZ, 0x7610, R55 ;  /* 0x00007610ff377816 */ /* 0x000fe20000000037 */
[----:B------:R-:W-:Y:S01]  /*14260*/  STL [R1+0x470], R41 ;  /* 0x0004702901007387 */ /* 0x000fe20000100800 */
[----:B------:R-:W-:Y:S01]  /*14270*/  PRMT R54, RZ, 0x7610, R54 ;  /* 0x00007610ff367816 */ /* 0x000fe20000000036 */
[----:B------:R-:W0:Y:S01]  /*14280*/  LDCU UR4, c[0x0][0x3b0] ;  /* 0x00007600ff0477ac */ /* 0x000e220008000800 */
[----:B-1----:R-:W-:Y:S01]  /*14290*/  LEA.HI.X.SX32 R42, R82, R35, 0x1, P2 ;  /* 0x00000023522a7211 */ /* 0x002fe200010f0eff */
[----:B------:R-:W-:-:S04]  /*142a0*/  IMAD R83, R83, UR12, RZ ;  /* 0x0000000c53537c24 */ /* 0x000fc8000f8e02ff */
[----:B------:R1:W-:Y:S01]  /*142b0*/  STL [R1+0x46c], R42 ;  /* 0x00046c2a01007387 */ /* 0x0003e20000100800 */
[----:B------:R-:W-:Y:S02]  /*142c0*/  @P0 IMAD.MOV.U32 R43, RZ, RZ, R42 ;  /* 0x000000ffff2b0224 */ /* 0x000fe400078e002a */
[----:B------:R-:W-:Y:S02]  /*142d0*/  @!P5 IMAD.MOV R85, RZ, RZ, -R85 ;  /* 0x000000ffff55d224 */ /* 0x000fe400078e0a55 */
[----:B-1----:R-:W-:Y:S01]  /*142e0*/  @P0 IMAD.MOV.U32 R42, RZ, RZ, R41 ;  /* 0x000000ffff2a0224 */ /* 0x002fe200078e0029 */
[CC--:B------:R-:W-:Y:S02]  /*142f0*/  IADD3 R41, P2, PT, R84.reuse, R38.reuse, RZ ;  /* 0x0000002654297210 */ /* 0x0c0fe40007f5e0ff */
[----:B------:R-:W-:Y:S02]  /*14300*/  IADD3 R44, P4, PT, R83, R38, RZ ;  /* 0x00000026532c7210 */ /* 0x000fe40007f9e0ff */
[----:B------:R-:W-:Y:S01]  /*14310*/  LEA.HI.X.SX32 R70, R84, R35, 0x1, P2 ;  /* 0x0000002354467211 */ /* 0x000fe200010f0eff */
[----:B------:R1:W2:Y:S01]  /*14320*/  @P0 LDG.E.U8 R56, desc[UR18][R42.64] ;  /* 0x000000122a380981 */ /* 0x0002a2000c1e1100 */
[----:B------:R-:W-:-:S02]  /*14330*/  SEL R85, R5, R85, !P3 ;  /* 0x0000005505557207 */ /* 0x000fc40005800000 */
[----:B------:R-:W-:Y:S02]  /*14340*/  ISETP.GT.U32.AND P2, PT, R39, R86, PT ;  /* 0x000000562700720c */ /* 0x000fe40003f44070 */
[----:B------:R-:W-:Y:S01]  /*14350*/  LEA.HI.X.SX32 R45, R83, R35, 0x1, P4 ;  /* 0x00000023532d7211 */ /* 0x000fe200020f0eff */
[----:B0-----:R-:W-:Y:S02]  /*14360*/  IMAD R85, R85, UR5, RZ ;  /* 0x0000000555557c24 */ /* 0x001fe4000f8e02ff */
[----:B-1----:R-:W-:Y:S02]  /*14370*/  @P0 IMAD.MOV.U32 R42, RZ, RZ, R41 ;  /* 0x000000ffff2a0224 */ /* 0x002fe400078e0029 */
[----:B------:R-:W-:Y:S01]  /*14380*/  @P0 IMAD.MOV.U32 R43, RZ, RZ, R70 ;  /* 0x000000ffff2b0224 */ /* 0x000fe200078e0046 */
[----:B------:R-:W-:Y:S01]  /*14390*/  ISETP.GE.AND P4, PT, R4, RZ, PT ;  /* 0x000000ff0400720c */ /* 0x000fe20003f86270 */
[----:B------:R0:W-:Y:S01]  /*143a0*/  STL [R1+0x478], R41 ;  /* 0x0004782901007387 */ /* 0x0001e20000100800 */
[----:B------:R-:W-:-:S03]  /*143b0*/  PRMT R53, RZ, 0x7610, R53 ;  /* 0x00007610ff357816 */ /* 0x000fc60000000035 */
[----:B------:R-:W-:Y:S01]  /*143c0*/  @!P2 IMAD.IADD R86, R86, 0x1, -R39 ;  /* 0x000000015656a824 */ /* 0x000fe200078e0a27 */
[----:B------:R-:W-:Y:S01]  /*143d0*/  PRMT R52, RZ, 0x7610, R52 ;  /* 0x00007610ff347816 */ /* 0x000fe20000000034 */
[----:B------:R1:W2:Y:S01]  /*143e0*/  @P0 LDG.E.U8 R55, desc[UR18][R42.64] ;  /* 0x000000122a370981 */ /* 0x0002a2000c1e1100 */
[----:B------:R-:W-:Y:S02]  /*143f0*/  PRMT R51, RZ, 0x7610, R51 ;  /* 0x00007610ff337816 */ /* 0x000fe40000000033 */
[----:B------:R-:W-:Y:S02]  /*14400*/  PRMT R50, RZ, 0x7610, R50 ;  /* 0x00007610ff327816 */ /* 0x000fe40000000032 */
[----:B------:R-:W-:Y:S02]  /*14410*/  PRMT R49, RZ, 0x7610, R49 ;  /* 0x00007610ff317816 */ /* 0x000fe40000000031 */
[----:B------:R-:W-:Y:S01]  /*14420*/  PRMT R48, RZ, 0x7610, R48 ;  /* 0x00007610ff307816 */ /* 0x000fe20000000030 */
[C---:B------:R-:W-:Y:S01]  /*14430*/  VIADD R75, R0.reuse, 0x7d ;  /* 0x0000007d004b7836 */ /* 0x040fe20000000000 */
[----:B------:R-:W-:Y:S01]  /*14440*/  PRMT R47, RZ, 0x7610, R47 ;  /* 0x00007610ff2f7816 */ /* 0x000fe2000000002f */
[----:B-1----:R-:W-:Y:S01]  /*14450*/  @P0 IMAD.MOV.U32 R42, RZ, RZ, R44 ;  /* 0x000000ffff2a0224 */ /* 0x002fe200078e002c */
[----:B------:R-:W-:Y:S01]  /*14460*/  PRMT R46, RZ, 0x7610, R46 ;  /* 0x00007610ff2e7816 */ /* 0x000fe2000000002e */
[----:B------:R-:W-:Y:S01]  /*14470*/  @P0 IMAD.MOV.U32 R43, RZ, RZ, R45 ;  /* 0x000000ffff2b0224 */ /* 0x000fe200078e002d */
[----:B0-----:R-:W-:Y:S01]  /*14480*/  IADD3 R41, P5, PT, R85, R38, RZ ;  /* 0x0000002655297210 */ /* 0x001fe20007fbe0ff */
[----:B------:R0:W-:Y:S01]  /*14490*/  STL [R1+0x480], R44 ;  /* 0x0004802c01007387 */ /* 0x0001e20000100800 */
[C---:B------:R-:W-:Y:S01]  /*144a0*/  VIADD R73, R0.reuse, 0x7f ;  /* 0x0000007f00497836 */ /* 0x040fe20000000000 */
[----:B------:R-:W1:Y:S02]  /*144b0*/  LDCU UR5, c[0x0][0x3b0] ;  /* 0x00007600ff0577ac */ /* 0x000e640008000800 */
[----:B------:R0:W2:Y:S04]  /*144c0*/  @P0 LDG.E.U8 R54, desc[UR18][R42.64] ;  /* 0x000000122a360981 */ /* 0x0000a8000c1e1100 */
[----:B------:R-:W-:Y:S01]  /*144d0*/  STL [R1+0x474], R70 ;  /* 0x0004744601007387 */ /* 0x000fe20000100800 */
[----:B0-----:R-:W-:-:S03]  /*144e0*/  VIADD R44, R0, 0x6e ;  /* 0x0000006e002c7836 */ /* 0x001fc60000000000 */
[----:B------:R-:W-:Y:S01]  /*144f0*/  STL [R1+0x47c], R45 ;  /* 0x00047c2d01007387 */ /* 0x000fe20000100800 */
[----:B------:R-:W-:-:S03]  /*14500*/  LEA.HI.X.SX32 R42, R85, R35, 0x1, P5 ;  /* 0x00000023552a7211 */ /* 0x000fc600028f0eff */
[----:B------:R-:W5:Y:S01]  /*14510*/  LDL.LU R4, [R1+0x9dc] ;  /* 0x0009dc0001047983 */ /* 0x000f620000300800 */
[----:B------:R-:W-:Y:S02]  /*14520*/  @!P4 IMAD.MOV R86, RZ, RZ, -R86 ;  /* 0x000000ffff56c224 */ /* 0x000fe400078e0a56 */
[----:B------:R-:W-:Y:S01]  /*14530*/  @P0 IMAD.MOV.U32 R43, RZ, RZ, R42 ;  /* 0x000000ffff2b0224 */ /* 0x000fe200078e002a */
[----:B------:R-:W-:Y:S04]  /*14540*/  STL [R1+0x4a8], R41 ;  /* 0x0004a82901007387 */ /* 0x000fe80000100800 */
[----:B------:R0:W-:Y:S01]  /*14550*/  STL [R1+0x4a4], R42 ;  /* 0x0004a42a01007387 */ /* 0x0001e20000100800 */
[----:B------:R-:W-:Y:S01]  /*14560*/  SEL R86, R5, R86, !P3 ;  /* 0x0000005605567207 */ /* 0x000fe20005800000 */
[----:B0-----:R-:W-:Y:S01]  /*14570*/  @P0 IMAD.MOV.U32 R42, RZ, RZ, R41 ;  /* 0x000000ffff2a0224 */ /* 0x001fe200078e0029 */
[----:B------:R-:W-:-:S04]  /*14580*/  IABS R41, R44 ;  /* 0x0000002c00297213 */ /* 0x000fc80000000000 */
[----:B------:R0:W2:Y:S01]  /*14590*/  @P0 LDG.E.U8 R53, desc[UR18][R42.64] ;  /* 0x000000122a350981 */ /* 0x0000a2000c1e1100 */
[----:B------:R-:W-:Y:S01]  /*145a0*/  IMAD R86, R86, UR4, RZ ;  /* 0x0000000456567c24 */ /* 0x000fe2000f8e02ff */
[----:B------:R-:W-:Y:S01]  /*145b0*/  ISETP.GE.AND P4, PT, R44, RZ, PT ;  /* 0x000000ff2c00720c */ /* 0x000fe20003f86270 */
[----:B------:R-:W1:Y:S01]  /*145c0*/  LDCU UR4, c[0x0][0x3b0] ;  /* 0x00007600ff0477ac */ /* 0x000e620008000800 */
[----:B0-----:R-:W-:-:S04]  /*145d0*/  IMAD.HI.U32 R42, R40, R41, RZ ;  /* 0x00000029282a7227 */ /* 0x001fc800078e00ff */
[----:B------:R-:W-:Y:S01]  /*145e0*/  IMAD.MOV R42, RZ, RZ, -R42 ;  /* 0x000000ffff2a7224 */ /* 0x000fe200078e0a2a */
[----:B------:R-:W-:-:S03]  /*145f0*/  IADD3 R45, P2, PT, R86, R38, RZ ;  /* 0x00000026562d7210 */ /* 0x000fc60007f5e0ff */
[----:B------:R-:W-:Y:S01]  /*14600*/  IMAD R41, R39, R42, R41 ;  /* 0x0000002a27297224 */ /* 0x000fe200078e0229 */
[----:B------:R-:W-:-:S04]  /*14610*/  LEA.HI.X.SX32 R70, R86, R35, 0x1, P2 ;  /* 0x0000002356467211 */ /* 0x000fc800010f0eff */
[----:B------:R-:W-:Y:S01]  /*14620*/  ISETP.GT.U32.AND P2, PT, R39, R41, PT ;  /* 0x000000292700720c */ /* 0x000fe20003f44070 */
[----:B------:R-:W-:Y:S01]  /*14630*/  STL [R1+0x800], R44 ;  /* 0x0008002c01007387 */ /* 0x000fe20000100800 */
[----:B------:R-:W-:Y:S02]  /*14640*/  @P0 IMAD.MOV.U32 R42, RZ, RZ, R45 ;  /* 0x000000ffff2a0224 */ /* 0x000fe400078e002d */
[----:B------:R-:W-:Y:S01]  /*14650*/  @P0 IMAD.MOV.U32 R43, RZ, RZ, R70 ;  /* 0x000000ffff2b0224 */ /* 0x000fe200078e0046 */
[----:B------:R-:W-:Y:S04]  /*14660*/  STL [R1+0x4b0], R45 ;  /* 0x0004b02d01007387 */ /* 0x000fe80000100800 */
[----:B------:R0:W-:Y:S04]  /*14670*/  STL [R1+0x4ac], R70 ;  /* 0x0004ac4601007387 */ /* 0x0001e80000100800 */
[----:B------:R-:W-:Y:S01]  /*14680*/  @!P2 IMAD.IADD R41, R41, 0x1, -R39 ;  /* 0x000000012929a824 */ /* 0x000fe200078e0a27 */
[----:B------:R1:W2:Y:S01]  /*14690*/  @P0 LDG.E.U8 R52, desc[UR18][R42.64] ;  /* 0x000000122a340981 */ /* 0x0002a2000c1e1100 */
[----:B0-----:R-:W-:-:S03]  /*146a0*/  VIADD R70, R0, 0x6f ;  /* 0x0000006f00467836 */ /* 0x001fc60000000000 */
[----:B------:R-:W-:Y:S02]  /*146b0*/  ISETP.GT.U32.AND P2, PT, R39, R41, PT ;  /* 0x000000292700720c */ /* 0x000fe40003f44070 */
[----:B-1----:R-:W-:-:S05]  /*146c0*/  IABS R42, R70 ;  /* 0x00000046002a7213 */ /* 0x002fca0000000000 */
[----:B------:R-:W-:-:S04]  /*146d0*/  IMAD.HI.U32 R43, R40, R42, RZ ;  /* 0x0000002a282b7227 */ /* 0x000fc800078e00ff */
[----:B------:R-:W-:-:S04]  /*146e0*/  IMAD.MOV R43, RZ, RZ, -R43 ;  /* 0x000000ffff2b7224 */ /* 0x000fc800078e0a2b */
[----:B------:R-:W-:Y:S02]  /*146f0*/  IMAD R42, R39, R43, R42 ;  /* 0x0000002b272a7224 */ /* 0x000fe400078e022a */
[----:B------:R-:W-:-:S03]  /*14700*/  @!P2 IMAD.IADD R41, R41, 0x1, -R39 ;  /* 0x000000012929a824 */ /* 0x000fc600078e0a27 */
[----:B------:R-:W-:Y:S01]  /*14710*/  ISETP.GT.U32.AND P2, PT, R39, R42, PT ;  /* 0x0000002a2700720c */ /* 0x000fe20003f44070 */
[----:B------:R-:W-:-:S05]  /*14720*/  @!P4 IMAD.MOV R41, RZ, RZ, -R41 ;  /* 0x000000ffff29c224 */ /* 0x000fca00078e0a29 */
[----:B------:R-:W-:-:S05]  /*14730*/  SEL R41, R5, R41, !P3 ;  /* 0x0000002905297207 */ /* 0x000fca0005800000 */
[----:B------:R-:W-:Y:S01]  /*14740*/  IMAD R41, R41, UR4, RZ ;  /* 0x0000000429297c24 */ /* 0x000fe2000f8e02ff */
[----:B------:R-:W0:Y:S01]  /*14750*/  LDCU UR4, c[0x0][0x3b0] ;  /* 0x00007600ff0477ac */ /* 0x000e220008000800 */
[----:B------:R-:W-:-:S03]  /*14760*/  @!P2 IMAD.IADD R42, R42, 0x1, -R39 ;  /* 0x000000012a2aa824 */ /* 0x000fc600078e0a27 */
[----:B------:R-:W-:Y:S02]  /*14770*/  IADD3 R44, P4, PT, R41, R38, RZ ;  /* 0x00000026292c7210 */ /* 0x000fe40007f9e0ff */
[----:B------:R-:W-:Y:S02]  /*14780*/  ISETP.GT.U32.AND P2, PT, R39, R42, PT ;  /* 0x0000002a2700720c */ /* 0x000fe40003f44070 */
[----:B------:R-:W-:Y:S02]  /*14790*/  LEA.HI.X.SX32 R45, R41, R35, 0x1, P4 ;  /* 0x00000023292d7211 */ /* 0x000fe400020f0eff */
[----:B------:R-:W-:Y:S01]  /*147a0*/  ISETP.GE.AND P4, PT, R70, RZ, PT ;  /* 0x000000ff4600720c */ /* 0x000fe20003f86270 */
[----:B------:R-:W-:Y:S04]  /*147b0*/  STL [R1+0x7fc], R70 ;  /* 0x0007fc4601007387 */ /* 0x000fe80000100800 */
[----:B------:R1:W-:Y:S04]  /*147c0*/  STL [R1+0x4b8], R44 ;  /* 0x0004b82c01007387 */ /* 0x0003e80000100800 */
[----:B------:R1:W2:Y:S01]  /*147d0*/  @P0 LDG.E.U8 R51, desc[UR18][R44.64] ;  /* 0x000000122c330981 */ /* 0x0002a2000c1e1100 */
[----:B------:R-:W-:-:S04]  /*147e0*/  @!P2 IMAD.IADD R42, R42, 0x1, -R39 ;  /* 0x000000012a2aa824 */ /* 0x000fc800078e0a27 */
[----:B------:R-:W-:Y:S02]  /*147f0*/  @!P4 IMAD.MOV R42, RZ, RZ, -R42 ;  /* 0x000000ffff2ac224 */ /* 0x000fe400078e0a2a */
[----:B-1----:R-:W-:-:S03]  /*14800*/  VIADD R44, R0, 0x74 ;  /* 0x00000074002c7836 */ /* 0x002fc60000000000 */
[----:B------:R-:W-:Y:S02]  /*14810*/  SEL R43, R5, R42, !P3 ;  /* 0x0000002a052b7207 */ /* 0x000fe40005800000 */
[----:B------:R-:W-:-:S03]  /*14820*/  IABS R41, R44 ;  /* 0x0000002c00297213 */ /* 0x000fc60000000000 */
[----:B0-----:R-:W-:Y:S01]  /*14830*/  IMAD R43, R43, UR4, RZ ;  /* 0x000000042b2b7c24 */ /* 0x001fe2000f8e02ff */
[----:B------:R0:W-:Y:S01]  /*14840*/  STL [R1+0x4b4], R45 ;  /* 0x0004b42d01007387 */ /* 0x0001e20000100800 */
[----:B------:R-:W-:Y:S01]  /*14850*/  ISETP.GE.AND P4, PT, R44, RZ, PT ;  /* 0x000000ff2c00720c */ /* 0x000fe20003f86270 */
[----:B------:R-:W1:Y:S01]  /*14860*/  LDCU UR4, c[0x0][0x3b0] ;  /* 0x00007600ff0477ac */ /* 0x000e620008000800 */
[----:B------:R-:W-:-:S04]  /*14870*/  IMAD.HI.U32 R42, R40, R41, RZ ;  /* 0x00000029282a7227 */ /* 0x000fc800078e00ff */
[----:B------:R-:W-:Y:S01]  /*14880*/  IMAD.MOV R42, RZ, RZ, -R42 ;  /* 0x000000ffff2a7224 */ /* 0x000fe200078e0a2a */
[----:B0-----:R-:W-:-:S03]  /*14890*/  IADD3 R45, P2, PT, R43, R38, RZ ;  /* 0x000000262b2d7210 */ /* 0x001fc60007f5e0ff */
        /* <DEDUP_REMOVED lines=48> */
[----:B------:R0:W-:Y:S04]  /*14ba0*/  STL [R1+0x4f0], R45 ;  /* 0x0004f02d01007387 */ /* 0x0001e80000100800 */
[----:B------:R1:W2:Y:S01]  /*14bb0*/  @P0 LDG.E.U8 R48, desc[UR18][R42.64] ;  /* 0x000000122a300981 */ /* 0x0002a2000c1e1100 */
[----:B0-----:R-:W-:-:S03]  /*14bc0*/  VIADD R45, R0, 0x7c ;  /* 0x0000007c002d7836 */ /* 0x001fc60000000000 */
[----:B------:R-:W-:Y:S02]  /*14bd0*/  @!P2 IMAD.IADD R41, R41, 0x1, -R39 ;  /* 0x000000012929a824 */ /* 0x000fe400078e0a27 */
[----:B-1----:R-:W-:-:S03]  /*14be0*/  IABS R42, R45 ;  /* 0x0000002d002a7213 */ /* 0x002fc60000000000 */
[----:B------:R-:W-:Y:S02]  /*14bf0*/  ISETP.GT.U32.AND P2, PT, R39, R41, PT ;  /* 0x000000292700720c */ /* 0x000fe40003f44070 */
[----:B------:R-:W-:-:S04]  /*14c00*/  IMAD.HI.U32 R43, R40, R42, RZ ;  /* 0x0000002a282b7227 */ /* 0x000fc800078e00ff */
[----:B------:R-:W-:-:S04]  /*14c10*/  IMAD.MOV R43, RZ, RZ, -R43 ;  /* 0x000000ffff2b7224 */ /* 0x000fc800078e0a2b */
[----:B------:R-:W-:-:S03]  /*14c20*/  IMAD R42, R39, R43, R42 ;  /* 0x0000002b272a7224 */ /* 0x000fc600078e022a */
[----:B------:R-:W-:Y:S02]  /*14c30*/  @!P2 IMAD.IADD R41, R41, 0x1, -R39 ;  /* 0x000000012929a824 */ /* 0x000fe400078e0a27 */
[----:B------:R-:W-:Y:S02]  /*14c40*/  ISETP.GT.U32.AND P2, PT, R39, R42, PT ;  /* 0x0000002a2700720c */ /* 0x000fe40003f44070 */
[----:B------:R-:W-:Y:S01]  /*14c50*/  @!P4 IMAD.MOV R41, RZ, RZ, -R41 ;  /* 0x000000ffff29c224 */ /* 0x000fe200078e0a29 */
[----:B------:R-:W-:-:S10]  /*14c60*/  ISETP.GE.AND P4, PT, R45, RZ, PT ;  /* 0x000000ff2d00720c */ /* 0x000fd40003f86270 */
[----:B------:R-:W-:Y:S01]  /*14c70*/  @!P2 IMAD.IADD R42, R42, 0x1, -R39 ;  /* 0x000000012a2aa824 */ /* 0x000fe200078e0a27 */
[----:B------:R-:W-:-:S04]  /*14c80*/  SEL R41, R5, R41, !P3 ;  /* 0x0000002905297207 */ /* 0x000fc80005800000 */
[----:B------:R-:W-:Y:S01]  /*14c90*/  ISETP.GT.U32.AND P2, PT, R39, R42, PT ;  /* 0x0000002a2700720c */ /* 0x000fe20003f44070 */
[----:B------:R-:W-:Y:S01]  /*14ca0*/  IMAD R41, R41, UR4, RZ ;  /* 0x0000000429297c24 */ /* 0x000fe2000f8e02ff */
[----:B------:R-:W0:Y:S04]  /*14cb0*/  LDCU UR4, c[0x0][0x3b0] ;  /* 0x00007600ff0477ac */ /* 0x000e280008000800 */
[C---:B------:R-:W-:Y:S01]  /*14cc0*/  IADD3 R44, P5, PT, R41.reuse, R38, RZ ;  /* 0x00000026292c7210 */ /* 0x040fe20007fbe0ff */
[----:B------:R-:W-:Y:S06]  /*14cd0*/  STL [R1+0x4ec], R70 ;  /* 0x0004ec4601007387 */ /* 0x000fec0000100800 */
[----:B------:R-:W-:Y:S01]  /*14ce0*/  @!P2 IMAD.IADD R42, R42, 0x1, -R39 ;  /* 0x000000012a2aa824 */ /* 0x000fe200078e0a27 */
[----:B------:R-:W-:-:S03]  /*14cf0*/  LEA.HI.X.SX32 R41, R41, R35, 0x1, P5 ;  /* 0x0000002329297211 */ /* 0x000fc600028f0eff */
[----:B------:R-:W-:Y:S01]  /*14d00*/  @!P4 IMAD.MOV R42, RZ, RZ, -R42 ;  /* 0x000000ffff2ac224 */ /* 0x000fe200078e0a2a */
[----:B------:R1:W-:Y:S04]  /*14d10*/  STL [R1+0x7ec], R45 ;  /* 0x0007ec2d01007387 */ /* 0x0003e80000100800 */
[----:B------:R-:W-:Y:S01]  /*14d20*/  STL [R1+0x4f8], R44 ;  /* 0x0004f82c01007387 */ /* 0x000fe20000100800 */
[----:B------:R-:W-:-:S03]  /*14d30*/  SEL R42, R5, R42, !P3 ;  /* 0x0000002a052a7207 */ /* 0x000fc60005800000 */
[----:B------:R3:W-:Y:S01]  /*14d40*/  STL [R1+0x4f4], R41 ;  /* 0x0004f42901007387 */ /* 0x0007e20000100800 */
[----:B-1----:R-:W-:Y:S02]  /*14d50*/  @P0 IMAD.MOV.U32 R45, RZ, RZ, R41 ;  /* 0x000000ffff2d0224 */ /* 0x002fe400078e0029 */
[----:B0-----:R-:W-:Y:S01]  /*14d60*/  IMAD R43, R42, UR4, RZ ;  /* 0x000000042a2b7c24 */ /* 0x001fe2000f8e02ff */
[----:B------:R-:W-:Y:S01]  /*14d70*/  STL [R1+0x7e8], R75 ;  /* 0x0007e84b01007387 */ /* 0x000fe20000100800 */
[----:B------:R-:W-:Y:S01]  /*14d80*/  VIADD R72, R0, 0x77 ;  /* 0x0000007700487836 */ /* 0x000fe20000000000 */
[----:B------:R-:W-:Y:S01]  /*14d90*/  ISETP.GE.AND P4, PT, R75, RZ, PT ;  /* 0x000000ff4b00720c */ /* 0x000fe20003f86270 */
[----:B------:R-:W0:Y:S01]  /*14da0*/  LDCU UR4, c[0x0][0x3b0] ;  /* 0x00007600ff0477ac */ /* 0x000e220008000800 */
[----:B------:R1:W4:Y:S01]  /*14db0*/  @P0 LDG.E.U8 R47, desc[UR18][R44.64] ;  /* 0x000000122c2f0981 */ /* 0x000322000c1e1100 */
[----:B---3--:R-:W-:-:S05]  /*14dc0*/  IABS R41, R75 ;  /* 0x0000004b00297213 */ /* 0x008fca0000000000 */
[----:B------:R-:W-:-:S04]  /*14dd0*/  IMAD.HI.U32 R42, R40, R41, RZ ;  /* 0x00000029282a7227 */ /* 0x000fc800078e00ff */
[----:B-1----:R-:W-:Y:S01]  /*14de0*/  IMAD.MOV R44, RZ, RZ, -R42 ;  /* 0x000000ffff2c7224 */ /* 0x002fe200078e0a2a */
[----:B------:R-:W-:-:S03]  /*14df0*/  IADD3 R70, P2, PT, R43, R38, RZ ;  /* 0x000000262b467210 */ /* 0x000fc60007f5e0ff */
[----:B------:R-:W-:Y:S01]  /*14e00*/  IMAD R41, R39, R44, R41 ;  /* 0x0000002c27297224 */ /* 0x000fe200078e0229 */
[----:B------:R-:W-:-:S04]  /*14e10*/  LEA.HI.X.SX32 R71, R43, R35, 0x1, P2 ;  /* 0x000000232b477211 */ /* 0x000fc800010f0eff */
[----:B------:R-:W-:Y:S01]  /*14e20*/  ISETP.GT.U32.AND P2, PT, R39, R41, PT ;  /* 0x000000292700720c */ /* 0x000fe20003f44070 */
[----:B------:R-:W-:Y:S01]  /*14e30*/  STL [R1+0x520], R70 ;  /* 0x0005204601007387 */ /* 0x000fe20000100800 */
[----:B------:R-:W-:Y:S02]  /*14e40*/  @P0 IMAD.MOV.U32 R42, RZ, RZ, R70 ;  /* 0x000000ffff2a0224 */ /* 0x000fe400078e0046 */
[----:B------:R-:W-:Y:S01]  /*14e50*/  @P0 IMAD.MOV.U32 R43, RZ, RZ, R71 ;  /* 0x000000ffff2b0224 */ /* 0x000fe200078e0047 */
[----:B------:R1:W-:Y:S04]  /*14e60*/  STL [R1+0x51c], R71 ;  /* 0x00051c4701007387 */ /* 0x0003e80000100800 */
[----:B------:R3:W4:Y:S01]  /*14e70*/  @P0 LDG.E.U8 R46, desc[UR18][R42.64] ;  /* 0x000000122a2e0981 */ /* 0x000722000c1e1100 */
[----:B-1----:R-:W-:-:S03]  /*14e80*/  VIADD R71, R0, 0xd ;  /* 0x0000000d00477836 */ /* 0x002fc60000000000 */
[----:B------:R-:W-:Y:S02]  /*14e90*/  @!P2 IMAD.IADD R41, R41, 0x1, -R39 ;  /* 0x000000012929a824 */ /* 0x000fe400078e0a27 */
[----:B---3--:R-:W-:-:S03]  /*14ea0*/  IABS R42, R71 ;  /* 0x00000047002a7213 */ /* 0x008fc60000000000 */
[----:B------:R-:W-:Y:S02]  /*14eb0*/  ISETP.GT.U32.AND P2, PT, R39, R41, PT ;  /* 0x000000292700720c */ /* 0x000fe40003f44070 */
[----:B------:R-:W-:Y:S01]  /*14ec0*/  IMAD.HI.U32 R70, R40, R42, RZ ;  /* 0x0000002a28467227 */ /* 0x000fe200078e00ff */
[----:B------:R-:W-:-:S03]  /*14ed0*/  IABS R43, R73 ;  /* 0x00000049002b7213 */ /* 0x000fc60000000000 */
[----:B------:R-:W-:Y:S02]  /*14ee0*/  IMAD.MOV R70, RZ, RZ, -R70 ;  /* 0x000000ffff467224 */ /* 0x000fe400078e0a46 */
[----:B------:R-:W-:-:S04]  /*14ef0*/  IMAD.HI.U32 R45, R40, R43, RZ ;  /* 0x0000002b282d7227 */ /* 0x000fc800078e00ff */
[----:B------:R-:W-:Y:S02]  /*14f00*/  IMAD R42, R39, R70, R42 ;  /* 0x00000046272a7224 */ /* 0x000fe400078e022a */
[----:B------:R-:W-:Y:S01]  /*14f10*/  @!P2 IMAD.IADD R41, R41, 0x1, -R39 ;  /* 0x000000012929a824 */ /* 0x000fe200078e0a27 */
[----:B------:R-:W-:Y:S01]  /*14f20*/  IABS R44, R72 ;  /* 0x00000048002c7213 */ /* 0x000fe20000000000 */
[----:B------:R-:W-:Y:S01]  /*14f30*/  IMAD.MOV R45, RZ, RZ, -R45 ;  /* 0x000000ffff2d7224 */ /* 0x000fe200078e0a2d */
[----:B------:R-:W-:-:S03]  /*14f40*/  ISETP.GT.U32.AND P2, PT, R39, R42, PT ;  /* 0x0000002a2700720c */ /* 0x000fc60003f44070 */
[----:B------:R-:W-:Y:S02]  /*14f50*/  IMAD R43, R39, R45, R43 ;  /* 0x0000002d272b7224 */ /* 0x000fe400078e022b */
[----:B------:R-:W-:-:S04]  /*14f60*/  IMAD.HI.U32 R45, R40, R44, RZ ;  /* 0x0000002c282d7227 */ /* 0x000fc800078e00ff */
[----:B------:R-:W-:Y:S02]  /*14f70*/  IMAD.MOV R45, RZ, RZ, -R45 ;  /* 0x000000ffff2d7224 */ /* 0x000fe400078e0a2d */
[----:B------:R-:W-:Y:S02]  /*14f80*/  VIADD R74, R0, 0x7e ;  /* 0x0000007e004a7836 */ /* 0x000fe40000000000 */
[----:B------:R-:W-:Y:S02]  /*14f90*/  @!P4 IMAD.MOV R41, RZ, RZ, -R41 ;  /* 0x000000ffff29c224 */ /* 0x000fe400078e0a29 */
[----:B------:R-:W-:Y:S02]  /*14fa0*/  @!P2 IMAD.IADD R42, R42, 0x1, -R39 ;  /* 0x000000012a2aa824 */ /* 0x000fe400078e0a27 */
[----:B------:R-:W-:Y:S01]  /*14fb0*/  IMAD R44, R39, R45, R44 ;  /* 0x0000002d272c7224 */ /* 0x000fe200078e022c */
[----:B------:R-:W-:Y:S02]  /*14fc0*/  IABS R45, R74 ;  /* 0x0000004a002d7213 */ /* 0x000fe40000000000 */
[----:B------:R-:W-:-:S02]  /*14fd0*/  SEL R41, R5, R41, !P3 ;  /* 0x0000002905297207 */ /* 0x000fc40005800000 */
[----:B------:R-:W-:Y:S01]  /*14fe0*/  ISETP.GT.U32.AND P4, PT, R39, R42, PT ;  /* 0x0000002a2700720c */ /* 0x000fe20003f84070 */
[----:B------:R-:W-:Y:S01]  /*14ff0*/  IMAD.HI.U32 R40, R40, R45, RZ ;  /* 0x0000002d28287227 */ /* 0x000fe200078e00ff */
[----:B------:R-:W-:-:S03]  /*15000*/  ISETP.GE.AND P2, PT, R71, RZ, PT ;  /* 0x000000ff4700720c */ /* 0x000fc60003f46270 */
[----:B0-----:R-:W-:Y:S01]  /*15010*/  IMAD R41, R41, UR4, RZ ;  /* 0x0000000429297c24 */ /* 0x001fe2000f8e02ff */
[----:B------:R-:W-:Y:S01]  /*15020*/  STL [R1+0x7e4], R73 ;  /* 0x0007e44901007387 */ /* 0x000fe20000100800 */
[----:B------:R-:W-:Y:S01]  /*15030*/  IMAD.MOV R40, RZ, RZ, -R40 ;  /* 0x000000ffff287224 */ /* 0x000fe200078e0a28 */
[----:B------:R-:W-:Y:S01]  /*15040*/  ISETP.GT.U32.AND P6, PT, R39, R43, PT ;  /* 0x0000002b2700720c */ /* 0x000fe20003fc4070 */
[----:B------:R-:W0:Y:S01]  /*15050*/  LDCU UR4, c[0x0][0x3b0] ;  /* 0x00007600ff0477ac */ /* 0x000e220008000800 */
[----:B------:R-:W-:Y:S01]  /*15060*/  IADD3 R70, P5, PT, R41, R38, RZ ;  /* 0x0000002629467210 */ /* 0x000fe20007fbe0ff */
[----:B------:R-:W-:Y:S01]  /*15070*/  IMAD R40, R39, R40, R45 ;  /* 0x0000002827287224 */ /* 0x000fe200078e022d */
[----:B------:R1:W-:Y:S01]  /*15080*/  STL [R1+0x7dc], R71 ;  /* 0x0007dc4701007387 */ /* 0x0003e20000100800 */
[----:B------:R-:W-:-:S04]  /*15090*/  @!P4 IMAD.IADD R42, R42, 0x1, -R39 ;  /* 0x000000012a2ac824 */ /* 0x000fc800078e0a27 */
[----:B------:R-:W-:Y:S01]  /*150a0*/  @!P2 IMAD.MOV R42, RZ, RZ, -R42 ;  /* 0x000000ffff2aa224 */ /* 0x000fe200078e0a2a */
[----:B-1----:R-:W-:Y:S02]  /*150b0*/  LEA.HI.X.SX32 R71, R41, R35, 0x1, P5 ;  /* 0x0000002329477211 */ /* 0x002fe400028f0eff */
[C---:B------:R-:W-:Y:S02]  /*150c0*/  ISETP.GT.U32.AND P5, PT, R39.reuse, R40, PT ;  /* 0x000000282700720c */ /* 0x040fe40003fa4070 */
[----:B------:R-:W-:Y:S02]  /*150d0*/  ISETP.GT.U32.AND P4, PT, R39, R44, PT ;  /* 0x0000002c2700720c */ /* 0x000fe40003f84070 */
[----:B------:R-:W-:Y:S01]  /*150e0*/  SEL R42, R5, R42, !P3 ;  /* 0x0000002a052a7207 */ /* 0x000fe20005800000 */
[----:B------:R-:W-:-:S04]  /*150f0*/  @!P6 IMAD.IADD R43, R43, 0x1, -R39 ;  /* 0x000000012b2be824 */ /* 0x000fc800078e0a27 */
[----:B------:R-:W-:-:S04]  /*15100*/  IMAD R42, R42, UR11, RZ ;  /* 0x0000000b2a2a7c24 */ /* 0x000fc8000f8e02ff */
[--C-:B------:R-:W-:Y:S01]  /*15110*/  @!P5 IMAD.IADD R40, R40, 0x1, -R39.reuse ;  /* 0x000000012828d824 */ /* 0x100fe200078e0a27 */
[----:B------:R-:W-:Y:S01]  /*15120*/  IADD3 R75, P2, PT, R42, R38, RZ ;  /* 0x000000262a4b7210 */ /* 0x000fe20007f5e0ff */
[----:B------:R-:W-:-:S03]  /*15130*/  @!P4 IMAD.IADD R44, R44, 0x1, -R39 ;  /* 0x000000012c2cc824 */ /* 0x000fc600078e0a27 */
[C---:B------:R-:W-:Y:S02]  /*15140*/  ISETP.GT.U32.AND P5, PT, R39.reuse, R40, PT ;  /* 0x000000282700720c */ /* 0x040fe40003fa4070 */
[C---:B------:R-:W-:Y:S02]  /*15150*/  ISETP.GT.U32.AND P4, PT, R39.reuse, R43, PT ;  /* 0x0000002b2700720c */ /* 0x040fe40003f84070 */
[----:B------:R-:W-:Y:S02]  /*15160*/  LEA.HI.X.SX32 R76, R42, R35, 0x1, P2 ;  /* 0x000000232a4c7211 */ /* 0x000fe400010f0eff */
[----:B------:R-:W-:Y:S02]  /*15170*/  ISETP.GE.AND P2, PT, R74, RZ, PT ;  /* 0x000000ff4a00720c */ /* 0x000fe40003f46270 */
[----:B------:R-:W-:-:S05]  /*15180*/  ISETP.GT.U32.AND P6, PT, R39, R44, PT ;  /* 0x0000002c2700720c */ /* 0x000fca0003fc4070 */
[--C-:B------:R-:W-:Y:S02]  /*15190*/  @!P5 IMAD.IADD R40, R40, 0x1, -R39.reuse ;  /* 0x000000012828d824 */ /* 0x100fe400078e0a27 */
[----:B------:R-:W-:Y:S01]  /*151a0*/  @!P4 IMAD.IADD R43, R43, 0x1, -R39 ;  /* 0x000000012b2bc824 */ /* 0x000fe200078e0a27 */
[----:B------:R-:W-:-:S03]  /*151b0*/  ISETP.GE.AND P4, PT, R72, RZ, PT ;  /* 0x000000ff4800720c */ /* 0x000fc60003f86270 */
[----:B------:R-:W-:Y:S01]  /*151c0*/  @!P2 IMAD.MOV R40, RZ, RZ, -R40 ;  /* 0x000000ffff28a224 */ /* 0x000fe200078e0a28 */
[----:B------:R-:W-:-:S04]  /*151d0*/  ISETP.GE.AND P5, PT, R73, RZ, PT ;  /* 0x000000ff4900720c */ /* 0x000fc80003fa6270 */
[----:B------:R-:W-:Y:S01]  /*151e0*/  SEL R40, R5, R40, !P3 ;  /* 0x0000002805287207 */ /* 0x000fe20005800000 */
[----:B------:R-:W-:Y:S01]  /*151f0*/  @!P6 IMAD.IADD R44, R44, 0x1, -R39 ;  /* 0x000000012c2ce824 */ /* 0x000fe200078e0a27 */
[----:B------:R-:W-:-:S03]  /*15200*/  PRMT R45, RZ, 0x7610, R45 ;  /* 0x00007610ff2d7816 */ /* 0x000fc6000000002d */
[----:B------:R-:W-:Y:S01]  /*15210*/  IMAD R39, R40, UR5, RZ ;  /* 0x0000000528277c24 */ /* 0x000fe2000f8e02ff */
[----:B------:R-:W1:Y:S01]  /*15220*/  LDCU UR5, c[0x0][0x3b0] ;  /* 0x00007600ff0577ac */ /* 0x000e620008000800 */
[----:B------:R-:W-:Y:S01]  /*15230*/  STL [R1+0x7e0], R72 ;  /* 0x0007e04801007387 */ /* 0x000fe20000100800 */
[----:B------:R-:W-:Y:S01]  /*15240*/  @!P4 IMAD.MOV R44, RZ, RZ, -R44 ;  /* 0x000000ffff2cc224 */ /* 0x000fe200078e0a2c */
[----:B------:R-:W-:Y:S02]  /*15250*/  PRMT R41, RZ, 0x7610, R41 ;  /* 0x00007610ff297816 */ /* 0x000fe40000000029 */
[----:B------:R-:W-:Y:S04]  /*15260*/  STL [R1+0x7d8], R74 ;  /* 0x0007d84a01007387 */ /* 0x000fe80000100800 */
[----:B------:R3:W-:Y:S01]  /*15270*/  STL [R1+0x248], R70 ;  /* 0x0002484601007387 */ /* 0x0007e20000100800 */
[----:B------:R-:W-:-:S03]  /*15280*/  SEL R44, R5, R44, !P3 ;  /* 0x0000002c052c7207 */ /* 0x000fc60005800000 */
[----:B------:R1:W-:Y:S01]  /*15290*/  STL [R1+0x244], R71 ;  /* 0x0002444701007387 */ /* 0x0003e20000100800 */
[----:B------:R-:W-:-:S03]  /*152a0*/  @!P5 IMAD.MOV R43, RZ, RZ, -R43 ;  /* 0x000000ffff2bd224 */ /* 0x000fc600078e0a2b */
[----:B------:R3:W4:Y:S01]  /*152b0*/  @P0 LDG.E.U8 R45, desc[UR18][R70.64] ;  /* 0x00000012462d0981 */ /* 0x000722000c1e1100 */
[----:B------:R-:W-:Y:S01]  /*152c0*/  IADD3 R42, P2, PT, R39, R38, RZ ;  /* 0x00000026272a7210 */ /* 0x000fe20007f5e0ff */
[----:B0-----:R-:W-:Y:S01]  /*152d0*/  IMAD R44, R44, UR4, RZ ;  /* 0x000000042c2c7c24 */ /* 0x001fe2000f8e02ff */
[----:B------:R-:W-:Y:S01]  /*152e0*/  SEL R40, R5, R43, !P3 ;  /* 0x0000002b05287207 */ /* 0x000fe20005800000 */
[----:B---3--:R-:W-:Y:S02]  /*152f0*/  @P0 IMAD.MOV.U32 R70, RZ, RZ, R75 ;  /* 0x000000ffff460224 */ /* 0x008fe400078e004b */
[----:B-1----:R-:W-:Y:S01]  /*15300*/  @P0 IMAD.MOV.U32 R71, RZ, RZ, R76 ;  /* 0x000000ffff470224 */ /* 0x002fe200078e004c */
[----:B------:R-:W-:Y:S04]  /*15310*/  STL [R1+0x190], R75 ;  /* 0x0001904b01007387 */ /* 0x000fe80000100800 */
[----:B------:R0:W3:Y:S04]  /*15320*/  @P0 LDG.E.U8 R41, desc[UR18][R70.64] ;  /* 0x0000001246290981 */ /* 0x0000e8000c1e1100 */
[----:B------:R-:W-:Y:S04]  /*15330*/  STL [R1+0x18c], R76 ;  /* 0x00018c4c01007387 */ /* 0x000fe80000100800 */
[----:B------:R-:W5:Y:S01]  /*15340*/  LDL.LU R5, [R1+0x9d8] ;  /* 0x0009d80001057983 */ /* 0x000f620000300800 */
[----:B0-----:R-:W-:-:S03]  /*15350*/  LEA.HI.X.SX32 R70, R39, R35, 0x1, P2 ;  /* 0x0000002327467211 */ /* 0x001fc600010f0eff */
[----:B------:R-:W-:Y:S01]  /*15360*/  STL [R1+0x23c], R42 ;  /* 0x00023c2a01007387 */ /* 0x000fe20000100800 */
[C---:B------:R-:W-:Y:S01]  /*15370*/  IADD3 R71, P2, PT, R44.reuse, R38, RZ ;  /* 0x000000262c477210 */ /* 0x040fe20007f5e0ff */
[----:B------:R-:W-:Y:S02]  /*15380*/  @P0 IMAD.MOV.U32 R43, RZ, RZ, R70 ;  /* 0x000000ffff2b0224 */ /* 0x000fe400078e0046 */
[----:B------:R0:W-:Y:S01]  /*15390*/  STL [R1+0x238], R70 ;  /* 0x0002384601007387 */ /* 0x0001e20000100800 */
[----:B------:R-:W-:Y:S02]  /*153a0*/  PRMT R39, RZ, 0x7610, R39 ;  /* 0x00007610ff277816 */ /* 0x000fe40000000027 */
[----:B------:R-:W-:-:S04]  /*153b0*/  LEA.HI.X.SX32 R72, R44, R35, 0x1, P2 ;  /* 0x000000232c487211 */ /* 0x000fc800010f0eff */
[----:B------:R1:W3:Y:S01]  /*153c0*/  @P0 LDG.E.U8 R39, desc[UR18][R42.64] ;  /* 0x000000122a270981 */ /* 0x0002e2000c1e1100 */
[----:B0-----:R-:W-:Y:S01]  /*153d0*/  IMAD R70, R40, UR5, RZ ;  /* 0x0000000528467c24 */ /* 0x001fe2000f8e02ff */
[----:B------:R-:W-:-:S04]  /*153e0*/  PRMT R40, RZ, 0x7610, R40 ;  /* 0x00007610ff287816 */ /* 0x000fc80000000028 */
[C---:B------:R-:W-:Y:S01]  /*153f0*/  IADD3 R38, P2, PT, R70.reuse, R38, RZ ;  /* 0x0000002646267210 */ /* 0x040fe20007f5e0ff */
[----:B-1----:R-:W-:Y:S02]  /*15400*/  @P0 IMAD.MOV.U32 R42, RZ, RZ, R71 ;  /* 0x000000ffff2a0224 */ /* 0x002fe400078e0047 */
[----:B------:R-:W-:Y:S01]  /*15410*/  @P0 IMAD.MOV.U32 R43, RZ, RZ, R72 ;  /* 0x000000ffff2b0224 */ /* 0x000fe200078e0048 */
[----:B------:R-:W-:Y:S02]  /*15420*/  LEA.HI.X.SX32 R44, R70, R35, 0x1, P2 ;  /* 0x00000023462c7211 */ /* 0x000fe400010f0eff */
[----:B------:R-:W-:Y:S02]  /*15430*/  PRMT R35, RZ, 0x7610, R35 ;  /* 0x00007610ff237816 */ /* 0x000fe40000000023 */
[----:B------:R0:W3:Y:S02]  /*15440*/  @P0 LDG.E.U8 R40, desc[UR18][R42.64] ;  /* 0x000000122a280981 */ /* 0x0000e4000c1e1100 */
[----:B0-----:R-:W-:-:S02]  /*15450*/  @P0 IMAD.MOV.U32 R42, RZ, RZ, R38 ;  /* 0x000000ffff2a0224 */ /* 0x001fc400078e0026 */
[----:B------:R-:W-:-:S05]  /*15460*/  @P0 IMAD.MOV.U32 R43, RZ, RZ, R44 ;  /* 0x000000ffff2b0224 */ /* 0x000fca00078e002c */
[----:B------:R-:W3:Y:S04]  /*15470*/  @P0 LDG.E.U8 R35, desc[UR18][R42.64] ;  /* 0x000000122a230981 */ /* 0x000ee8000c1e1100 */
[----:B--2---:R0:W-:Y:S04]  /*15480*/  STS.U8 [R31+UR9+0x5e00], R94 ;  /* 0x005e005e1f007988 */ /* 0x0041e80008000009 */
[----:B------:R0:W-:Y:S04]  /*15490*/  STS.U8 [R31+UR9+0x6200], R90 ;  /* 0x0062005a1f007988 */ /* 0x0001e80008000009 */
[----:B------:R0:W-:Y:S04]  /*154a0*/  STS.U8 [R31+UR9+0x6600], R69 ;  /* 0x006600451f007988 */ /* 0x0001e80008000009 */
[----:B------:R0:W-:Y:S04]  /*154b0*/  STS.U8 [R31+UR9+0x6a00], R65 ;  /* 0x006a00411f007988 */ /* 0x0001e80008000009 */
[----:B------:R0:W-:Y:S04]  /*154c0*/  STS.U8 [R31+UR9+0x6e00], R61 ;  /* 0x006e003d1f007988 */ /* 0x0001e80008000009 */
[----:B----4-:R0:W-:Y:S04]  /*154d0*/  STS.U8 [R31+UR9+0x7200], R57 ;  /* 0x007200391f007988 */ /* 0x0101e80008000009 */
[----:B------:R0:W-:Y:S04]  /*154e0*/  STS.U8 [R31+UR9+0x7600], R53 ;  /* 0x007600351f007988 */ /* 0x0001e80008000009 */
[----:B------:R0:W-:Y:S01]  /*154f0*/  STS.U8 [R31+UR9+0x7a00], R49 ;  /* 0x007a00311f007988 */ /* 0x0001e20008000009 */
[----:B------:R-:W-:-:S03]  /*15500*/  VIADD R162, R162, 0x7f ;  /* 0x0000007fa2a27836 */ /* 0x000fc60000000000 */
[----:B------:R0:W-:Y:S01]  /*15510*/  STL [R1+0x234], R71 ;  /* 0x0002344701007387 */ /* 0x0001e20000100800 */
[----:B------:R-:W-:-:S03]  /*15520*/  ISETP.NE.U32.AND P0, PT, RZ, UR7, PT ;  /* 0x00000007ff007c0c */ /* 0x000fc6000bf05070 */
[----:B------:R0:W-:Y:S04]  /*15530*/  STL [R1+0x228], R72 ;  /* 0x0002284801007387 */ /* 0x0001e80000100800 */
[----:B------:R0:W-:Y:S04]  /*15540*/  STL [R1+0x230], R38 ;  /* 0x0002302601007387 */ /* 0x0001e80000100800 */
[----:B------:R0:W-:Y:S01]  /*15550*/  STL [R1+0x22c], R44 ;  /* 0x00022c2c01007387 */ /* 0x0001e20000100800 */
[C---:B------:R-:W-:Y:S02]  /*15560*/  ISETP.LT.OR P2, PT, R162.reuse, 0x80, P0 ;  /* 0x00000080a200780c */ /* 0x040fe40000741670 */
[----:B------:R-:W-:Y:S01]  /*15570*/  ISETP.GE.AND P3, PT, R162, 0x100, PT ;  /* 0x00000100a200780c */ /* 0x000fe20003f66270 */
[----:B------:R0:W-:Y:S04]  /*15580*/  STS.U8 [R31+UR9+0x7e00], R46 ;  /* 0x007e002e1f007988 */ /* 0x0001e80008000009 */
        /* <DEDUP_REMOVED lines=15> */
[----:B---3--:R0:W-:Y:S04]  /*15680*/  STS.U8 [R32+UR9+0x4680], R41 ;  /* 0x0046802920007988 */ /* 0x0081e80008000009 */
        /* <DEDUP_REMOVED lines=31> */
[----:B------:R0:W-:Y:S01]  /*15880*/  STS.U8 [R34+UR9+0x7f80], R35 ;  /* 0x007f802322007988 */ /* 0x0001e20008000009 */
[----:B------:R1:W-:Y:S06]  /*15890*/  MEMBAR.ALL.CTA ;  /* 0x0000000000007992 */ /* 0x0003ec0000008000 */
[----:B-1----:R-:W1:Y:S02]  /*158a0*/  FENCE.VIEW.ASYNC.S ;  /* 0x00000000000073c6 */ /* 0x002e640000000000 */
[----:B-1----:R-:W-:Y:S06]  /*158b0*/  BAR.SYNC.DEFER_BLOCKING 0x0 ;  /* 0x0000000000007b1d */ /* 0x002fec0000010000 */
[----:B------:R-:W-:Y:S05]  /*158c0*/  @P2 BRA `(.L_x_6) ;  /* 0x0000000000842947 */ /* 0x000fea0003800000 */
[----:B------:R-:W-:Y:S02]  /*158d0*/  UIADD3 UR4, UPT, UPT, UR9, 0x4000, URZ ;  /* 0x0000400009047890 */ /* 0x000fe4000fffe0ff */
[----:B------:R-:W-:Y:S02]  /*158e0*/  USHF.R.U32.HI UR12, URZ, 0x4, UR9 ;  /* 0x00000004ff0c7899 */ /* 0x000fe40008011609 */
[----:B------:R-:W-:Y:S02]  /*158f0*/  USHF.R.U32.HI UR4, URZ, 0x4, UR4 ;  /* 0x00000004ff047899 */ /* 0x000fe40008011604 */
[----:B------:R-:W-:Y:S02]  /*15900*/  USGXT.U32 UR12, UR12, 0xe ;  /* 0x0000000e0c0c789a */ /* 0x000fe40008000000 */
[----:B------:R-:W-:Y:S02]  /*15910*/  USGXT.U32 UR14, UR4, 0xe ;  /* 0x0000000e040e789a */ /* 0x000fe40008000000 */
[----:B------:R-:W-:-:S02]  /*15920*/  UIADD3 UR28, UP1, UPT, UR12, 0x100, URZ ;  /* 0x000001000c1c7890 */ /* 0x000fc4000ff3e0ff */
[----:B------:R-:W-:Y:S01]  /*15930*/  UIADD3 UR26, UP2, UPT, UR14, 0x2, URZ ;  /* 0x000000020e1a7890 */ /* 0x000fe2000ff5e0ff */
[----:B------:R-:W-:Y:S01]  /*15940*/  UMOV UR4, URZ ;  /* 0x000000ff00047c82 */ /* 0x000fe20008000000 */
[----:B------:R-:W-:Y:S01]  /*15950*/  UMOV UR30, 0x0 ;  /* 0x00000000001e7882 */ /* 0x000fe20000000000 */
[----:B------:R-:W-:Y:S02]  /*15960*/  UIADD3.X UR29, UPT, UPT, UR4, 0x40004040, URZ, UP1, !UPT ;  /* 0x40004040041d7890 */ /* 0x000fe40008ffe4ff */
[----:B------:R-:W-:Y:S02]  /*15970*/  UIADD3.X UR27, UPT, UPT, UR4, 0x40004040, URZ, UP2, !UPT ;  /* 0x40004040041b7890 */ /* 0x000fe400097fe4ff */
[----:B------:R-:W-:Y:S02]  /*15980*/  UIADD3.64 UR16, UPT, UPT, UR28, 0x100, URZ ;  /* 0x000001001c107897 */ /* 0x000fe4000fffe0ff */
[----:B------:R-:W-:Y:S02]  /*15990*/  UIADD3.64 UR20, UPT, UPT, UR26, 0x2, URZ ;  /* 0x000000021a147897 */ /* 0x000fe4000fffe0ff */
[----:B------:R-:W-:-:S02]  /*159a0*/  UIADD3.64 UR22, UPT, UPT, UR28, 0x200, URZ ;  /* 0x000002001c167897 */ /* 0x000fc4000fffe0ff */
[----:B------:R-:W-:Y:S01]  /*159b0*/  UIADD3.64 UR24, UPT, UPT, UR26, 0x4, URZ ;  /* 0x000000041a187897 */ /* 0x000fe2000fffe0ff */
[----:B------:R-:W-:Y:S01]  /*159c0*/  UMOV UR31, 0x8208490 ;  /* 0x08208490001f7882 */ /* 0x000fe20000000000 */
[----:B------:R-:W-:Y:S01]  /*159d0*/  UMOV UR13, 0x40004040 ;  /* 0x40004040000d7882 */ /* 0x000fe20000000000 */
[----:B------:R-:W-:Y:S01]  /*159e0*/  UMOV UR15, 0x40004040 ;  /* 0x40004040000f7882 */ /* 0x000fe20000000000 */
[----:B------:R-:W-:Y:S01]  /*159f0*/  UMOV UR32, 0x0 ;  /* 0x0000000000207882 */ /* 0x000fe20000000000 */
[----:B------:R-:W-:Y:S01]  /*15a00*/  UMOV UR33, 0x8208490 ;  /* 0x0820849000217882 */ /* 0x000fe20000000000 */
[----:B------:R-:W-:Y:S01]  /*15a10*/  UMOV UR34, 0x0 ;  /* 0x0000000000227882 */ /* 0x000fe20000000000 */
[----:B------:R-:W-:Y:S01]  /*15a20*/  UMOV UR35, 0x8208490 ;  /* 0x0820849000237882 */ /* 0x000fe20000000000 */
[----:B------:R-:W-:Y:S01]  /*15a30*/  UMOV UR4, UR6 ;  /* 0x0000000600047c82 */ /* 0x000fe20008000000 */
[----:B------:R-:W-:Y:S01]  /*15a40*/  UMOV UR5, URZ ;  /* 0x000000ff00057c82 */ /* 0x000fe20008000000 */
[----:B------:R1:W-:Y:S01]  /*15a50*/  UTCQMMA gdesc[UR12], gdesc[UR14], tmem[UR8], tmem[UR30], idesc[UR31], !UPT ;  /* 0x00ff1e0e0c0075ea */ /* 0x0003e2000f800308 */
[----:B------:R-:W-:Y:S01]  /*15a60*/  UMOV UR36, 0x0 ;  /* 0x0000000000247882 */ /* 0x000fe20000000000 */
[----:B------:R-:W-:Y:S01]  /*15a70*/  UMOV UR37, 0x8208490 ;  /* 0x0820849000257882 */ /* 0x000fe20000000000 */
[----:B------:R1:W-:Y:S01]  /*15a80*/  UTCQMMA gdesc[UR28], gdesc[UR26], tmem[UR8], tmem[UR32], idesc[UR33], UPT ;  /* 0x00ff201a1c0075ea */ /* 0x0003e2000b800308 */
[----:B------:R-:W-:Y:S01]  /*15a90*/  UMOV UR4, UR4 ;  /* 0x0000000400047c82 */ /* 0x000fe20008000000 */
[----:B------:R1:W-:Y:S01]  /*15aa0*/  UTCQMMA gdesc[UR16], gdesc[UR20], tmem[UR8], tmem[UR34], idesc[UR35], UPT ;  /* 0x00ff2214100075ea */ /* 0x0003e2000b800308 */
[----:B------:R1:W-:Y:S01]  /*15ab0*/  UTCQMMA gdesc[UR22], gdesc[UR24], tmem[UR8], tmem[UR36], idesc[UR37], UPT ;  /* 0x00ff2418160075ea */ /* 0x0003e2000b800308 */
[----:B------:R1:W-:Y:S01]  /*15ac0*/  UTCBAR [UR4], URZ ;  /* 0x000000ff040073e9 */ /* 0x0003e200080000ff */
[----:B------:R-:W-:Y:S01]  /*15ad0*/  NOP ;  /* 0x0000000000007918 */ /* 0x000fe20000000000 */
.L_x_6:
[----:B-1----:R-:W-:Y:S01]  /*15ae0*/  UMOV UR4, URZ ;  /* 0x000000ff00047c82 */ /* 0x002fe20008000000 */
[----:B------:R-:W-:Y:S05]  /*15af0*/  @!P3 BRA `(.L_x_7) ;  /* 0x000000b800b0b947 */ /* 0x000fea0003800000 */
[----:B0-----:R-:W-:Y:S01]  /*15b00*/  SHF.R.S32.HI R38, RZ, 0x1f, R162 ;  /* 0x0000001fff267819 */ /* 0x001fe200000114a2 */
[----:B------:R-:W-:Y:S01]  /*15b10*/  IMAD.SHL.U32 R35, R36, 0x80, RZ ;  /* 0x0000008024237824 */ /* 0x000fe200078e00ff */
[----:B------:R-:W-:Y:S01]  /*15b20*/  UIADD3 UR4, UPT, UPT, UR9, 0x8000, URZ ;  /* 0x0000800009047890 */ /* 0x000fe2000fffe0ff */
[----:B------:R-:W-:Y:S01]  /*15b30*/  IMAD.MOV.U32 R39, RZ, RZ, RZ ;  /* 0x000000ffff277224 */ /* 0x000fe200078e00ff */
[----:B------:R-:W-:Y:S01]  /*15b40*/  LEA.HI R36, R38, R162, RZ, 0x7 ;  /* 0x000000a226247211 */ /* 0x000fe200078f38ff */
[----:B------:R-:W-:Y:S02]  /*15b50*/  UIADD3 UR5, UPT, UPT, UR9, 0xc000, URZ ;  /* 0x0000c00009057890 */ /* 0x000fe4000fffe0ff */
[----:B------:R-:W-:Y:S01]  /*15b60*/  USHF.R.U32.HI UR4, URZ, 0x4, UR4 ;  /* 0x00000004ff047899 */ /* 0x000fe20008011604 */
[----:B------:R-:W-:Y:S01]  /*15b70*/  SHF.R.S32.HI R36, RZ, 0x7, R36 ;  /* 0x00000007ff247819 */ /* 0x000fe20000011424 */
[----:B------:R-:W-:Y:S02]  /*15b80*/  USHF.R.U32.HI UR5, URZ, 0x4, UR5 ;  /* 0x00000004ff057899 */ /* 0x000fe40008011605 */
[----:B------:R-:W-:Y:S01]  /*15b90*/  USGXT.U32 UR12, UR4, 0xe ;  /* 0x0000000e040c789a */ /* 0x000fe20008000000 */
[----:B------:R-:W-:Y:S01]  /*15ba0*/  VIMNMX R38, PT, PT, R36, 0x2, !PT ;  /* 0x0000000224267848 */ /* 0x000fe20007fe0100 */
[----:B-----5:R-:W-:Y:S01]  /*15bb0*/  IMAD.SHL.U32 R36, R37, 0x80, RZ ;  /* 0x0000008025247824 */ /* 0x020fe200078e00ff */
[----:B------:R-:W-:-:S02]  /*15bc0*/  USGXT.U32 UR14, UR5, 0xe ;  /* 0x0000000e050e789a */ /* 0x000fc40008000000 */
[----:B------:R-:W-:Y:S01]  /*15bd0*/  UIADD3 UR28, UP1, UPT, UR12, 0x100, URZ ;  /* 0x000001000c1c7890 */ /* 0x000fe2000ff3e0ff */
[----:B------:R-:W-:Y:S01]  /*15be0*/  VIADD R37, R38, 0xfffffffe ;  /* 0xfffffffe26257836 */ /* 0x000fe20000000000 */
[----:B------:R-:W-:Y:S01]  /*15bf0*/  UIADD3 UR30, UP2, UPT, UR14, 0x2, URZ ;  /* 0x000000020e1e7890 */ /* 0x000fe2000ff5e0ff */
[----:B------:R-:W-:Y:S01]  /*15c00*/  SHF.R.S32.HI R38, RZ, 0x1f, R36 ;  /* 0x0000001fff267819 */ /* 0x000fe20000011424 */
[----:B------:R-:W-:Y:S01]  /*15c10*/  UMOV UR4, URZ ;  /* 0x000000ff00047c82 */ /* 0x000fe20008000000 */
[----:B------:R-:W-:Y:S01]  /*15c20*/  UMOV UR5, URZ ;  /* 0x000000ff00057c82 */ /* 0x000fe20008000000 */
[----:B------:R0:W-:Y:S01]  /*15c30*/  STL [R1+0x7d4], R37 ;  /* 0x0007d42501007387 */ /* 0x0001e20000100800 */
[----:B------:R-:W-:Y:S02]  /*15c40*/  UIADD3.X UR29, UPT, UPT, UR4, 0x40004040, URZ, UP1, !UPT ;  /* 0x40004040041d7890 */ /* 0x000fe40008ffe4ff */
[----:B------:R-:W-:Y:S01]  /*15c50*/  UIADD3.X UR31, UPT, UPT, UR5, 0x40004040, URZ, UP2, !UPT ;  /* 0x40004040051f7890 */ /* 0x000fe200097fe4ff */
[----:B------:R1:W-:Y:S01]  /*15c60*/  STL [R1+0x7c8], RZ ;  /* 0x0007c8ff01007387 */ /* 0x0003e20000100800 */
[----:B------:R-:W-:Y:S01]  /*15c70*/  UMOV UR11, 0x1 ;  /* 0x00000001000b7882 */ /* 0x000fe20000000000 */
[----:B------:R-:W-:-:S02]  /*15c80*/  UIADD3.64 UR20, UPT, UPT, UR28, 0x100, URZ ;  /* 0x000001001c147897 */ /* 0x000fc4000fffe0ff */
[----:B------:R-:W-:Y:S01]  /*15c90*/  UIADD3.64 UR22, UPT, UPT, UR30, 0x2, URZ ;  /* 0x000000021e167897 */ /* 0x000fe2000fffe0ff */
[----:B0-----:R-:W-:Y:S01]  /*15ca0*/  SHF.R.S32.HI R37, RZ, 0x1f, R35 ;  /* 0x0000001fff257819 */ /* 0x001fe20000011423 */
[----:B------:R-:W-:Y:S02]  /*15cb0*/  UIADD3.64 UR24, UPT, UPT, UR28, 0x200, URZ ;  /* 0x000002001c187897 */ /* 0x000fe4000fffe0ff */
[----:B-1----:R-:W-:-:S12]  /*15cc0*/  UIADD3.64 UR26, UPT, UPT, UR30, 0x4, URZ ;  /* 0x000000041e1a7897 */ /* 0x002fd8000fffe0ff */
.L_x_10:
[----:B-1----:R-:W2:Y:S01]  /*15cd0*/  LDL R40, [R1+0x7c8] ;  /* 0x0007c80001287983 */ /* 0x002ea20000100800 */
[----:B------:R-:W-:Y:S01]  /*15ce0*/  IMAD.U32 R39, R39, -0x80000000, RZ ;  /* 0x8000000027277824 */ /* 0x000fe200078e00ff */
[----:B------:R-:W0:Y:S01]  /*15cf0*/  LDC R65, c[0x0][0x3a0] ;  /* 0x0000e800ff417b82 */ /* 0x000e220000000800 */
[C---:B-----5:R-:W-:Y:S02]  /*15d00*/  IADD3 R10, P5, PT, R35.reuse, R10, RZ ;  /* 0x0000000a230a7210 */ /* 0x060fe40007fbe0ff */
[----:B------:R-:W-:Y:S01]  /*15d10*/  IADD3 R8, P4, PT, R35, R8, RZ ;  /* 0x0000000823087210 */ /* 0x000fe20007f9e0ff */
[----:B------:R-:W1:Y:S01]  /*15d20*/  SYNCS.PHASECHK.TRANS64.TRYWAIT P6, [UR6], R39 ;  /* 0x00000027ff0075a7 */ /* 0x000e6200080c1106 */
[----:B--2---:R-:W-:-:S04]  /*15d30*/  VIADD R40, R40, 0x1 ;  /* 0x0000000128287836 */ /* 0x004fc80000000000 */
[----:B0-----:R-:W-:Y:S01]  /*15d40*/  IMAD R65, R40, -0x80, R65 ;  /* 0xffffff8028417824 */ /* 0x001fe200078e0241 */
[----:B------:R0:W-:Y:S04]  /*15d50*/  STL [R1+0x7cc], R40 ;  /* 0x0007cc2801007387 */ /* 0x0001e80000100800 */
[C---:B------:R-:W-:Y:S02]  /*15d60*/  ISETP.GT.AND P2, PT, R65.reuse, 0x1, PT ;  /* 0x000000014100780c */ /* 0x040fe40003f44270 */
[----:B------:R-:W-:Y:S01]  /*15d70*/  ISETP.GT.AND P3, PT, R65, 0x2, PT ;  /* 0x000000024100780c */ /* 0x000fe20003f64270 */
[----:B-1----:R-:W-:-:S12]  /*15d80*/  @!P6 BRA `(.L_x_8) ;  /* 0x000001000070e947 */ /* 0x002fd80003800000 */
.L_x_16:
[----:B------:R-:W-:Y:S01]  /*15d90*/  PRMT R91, RZ, 0x7610, R91 ;  /* 0x00007610ff5b7816 */ /* 0x000fe2000000005b */
[----:B------:R-:W-:Y:S01]  /*15da0*/  IMAD.X R11, R37, 0x1, R11, P5 ;  /* 0x00000001250b7824 */ /* 0x000fe200028e060b */
[----:B------:R-:W-:Y:S01]  /*15db0*/  ISETP.GT.AND P5, PT, R65, 0x4, PT ;  /* 0x000000044100780c */ /* 0x000fe20003fa4270 */
[----:B------:R-:W-:Y:S01]  /*15dc0*/  IMAD.X R9, R37, 0x1, R9, P4 ;  /* 0x0000000125097824 */ /* 0x000fe200020e0609 */
[C---:B------:R-:W-:Y:S01]  /*15dd0*/  IADD3 R18, P6, PT, R35.reuse, R18, RZ ;  /* 0x0000001223127210 */ /* 0x040fe20007fde0ff */
[----:B------:R-:W-:Y:S01]  /*15de0*/  STL [R1+0xa4c], R71 ;  /* 0x000a4c4701007387 */ /* 0x000fe20000100800 */
[----:B------:R-:W-:Y:S02]  /*15df0*/  PRMT R49, RZ, 0x7610, R49 ;  /* 0x00007610ff317816 */ /* 0x000fe40000000031 */
[----:B0-----:R-:W-:Y:S01]  /*15e00*/  PRMT R40, RZ, 0x7610, R40 ;  /* 0x00007610ff287816 */ /* 0x001fe20000000028 */
[----:B------:R-:W2:Y:S01]  /*15e10*/  @P3 LDG.E.U8 R91, desc[UR18][R10.64] ;  /* 0x000000120a5b3981 */ /* 0x000ea2000c1e1100 */
[----:B------:R-:W-:Y:S01]  /*15e20*/  IADD3 R22, P3, PT, R35, R22, RZ ;  /* 0x0000001623167210 */ /* 0x000fe20007f7e0ff */
[C---:B------:R-:W-:Y:S01]  /*15e30*/  IMAD.X R19, R37.reuse, 0x1, R19, P6 ;  /* 0x0000000125137824 */ /* 0x040fe200030e0613 */
[----:B------:R-:W-:Y:S01]  /*15e40*/  PRMT R29, RZ, 0x7610, R29 ;  /* 0x00007610ff1d7816 */ /* 0x000fe2000000001d */
[----:B------:R-:W3:Y:S01]  /*15e50*/  @P2 LDG.E.U8 R49, desc[UR18][R8.64] ;  /* 0x0000001208312981 */ /* 0x000ee2000c1e1100 */
[----:B------:R-:W-:Y:S01]  /*15e60*/  PRMT R30, RZ, 0x7610, R30 ;  /* 0x00007610ff1e7816 */ /* 0x000fe2000000001e */
[----:B------:R-:W-:Y:S01]  /*15e70*/  IMAD.X R23, R37, 0x1, R23, P3 ;  /* 0x0000000125177824 */ /* 0x000fe200018e0617 */
[----:B------:R-:W-:Y:S01]  /*15e80*/  ISETP.GT.AND P3, PT, R65, 0x6, PT ;  /* 0x000000064100780c */ /* 0x000fe20003f64270 */
[----:B------:R0:W4:Y:S01]  /*15e90*/  @P5 LDG.E.U8 R40, desc[UR18][R18.64] ;  /* 0x0000001212285981 */ /* 0x000122000c1e1100 */
[----:B------:R-:W-:-:S02]  /*15ea0*/  IADD3 R14, P2, PT, R35, R14, RZ ;  /* 0x0000000e230e7210 */ /* 0x000fc40007f5e0ff */
[----:B------:R-:W-:Y:S01]  /*15eb0*/  IADD3 R24, P5, PT, R35, R24, RZ ;  /* 0x0000001823187210 */ /* 0x000fe20007fbe0ff */
[----:B------:R-:W-:Y:S01]  /*15ec0*/  STL [R1+0xa48], R70 ;  /* 0x000a484601007387 */ /* 0x000fe20000100800 */
[----:B------:R-:W-:Y:S01]  /*15ed0*/  ISETP.GT.AND P4, PT, R65, 0x3, PT ;  /* 0x000000034100780c */ /* 0x000fe20003f84270 */
[----:B------:R-:W-:Y:S01]  /*15ee0*/  IMAD.X R15, R37, 0x1, R15, P2 ;  /* 0x00000001250f7824 */ /* 0x000fe200010e060f */
[----:B------:R-:W-:Y:S01]  /*15ef0*/  ISETP.GT.AND P2, PT, R65, 0x5, PT ;  /* 0x000000054100780c */ /* 0x000fe20003f44270 */
[----:B------:R-:W-:Y:S01]  /*15f00*/  IMAD.X R25, R37, 0x1, R25, P5 ;  /* 0x0000000125197824 */ /* 0x000fe200028e0619 */
[----:B------:R-:W-:Y:S01]  /*15f10*/  PRMT R94, RZ, 0x7610, R94 ;  /* 0x00007610ff5e7816 */ /* 0x000fe2000000005e */
[----:B------:R-:W-:Y:S04]  /*15f20*/  STL [R1+0xa44], R69 ;  /* 0x000a444501007387 */ /* 0x000fe80000100800 */
[----:B------:R-:W2:Y:S04]  /*15f30*/  @P3 LDG.E.U8 R29, desc[UR18][R24.64] ;  /* 0x00000012181d3981 */ /* 0x000ea8000c1e1100 */
[----:B------:R-:W-:Y:S04]  /*15f40*/  STL [R1+0xa40], R68 ;  /* 0x000a404401007387 */ /* 0x000fe80000100800 */
[----:B------:R-:W3:Y:S04]  /*15f50*/  @P2 LDG.E.U8 R30, desc[UR18][R22.64] ;  /* 0x00000012161e2981 */ /* 0x000ee8000c1e1100 */
[----:B------:R-:W-:Y:S04]  /*15f60*/  STL [R1+0xa3c], R67 ;  /* 0x000a3c4301007387 */ /* 0x000fe80000100800 */
[----:B------:R-:W-:Y:S04]  /*15f70*/  STL [R1+0xa38], R66 ;  /* 0x000a384201007387 */ /* 0x000fe80000100800 */
[----:B------:R-:W-:Y:S04]  /*15f80*/  STL [R1+0x9d8], R0 ;  /* 0x0009d80001007387 */ /* 0x000fe80000100800 */
[----:B------:R-:W-:Y:S04]  /*15f90*/  STL [R1+0x9e0], R8 ;  /* 0x0009e00801007387 */ /* 0x000fe80000100800 */
[----:B------:R-:W4:Y:S01]  /*15fa0*/  @P4 LDG.E.U8 R94, desc[UR18][R14.64] ;  /* 0x000000120e5e4981 */ /* 0x000f22000c1e1100 */
[----:B------:R-:W-:-:S03]  /*15fb0*/  ISETP.GT.AND P4, PT, R65, 0x7, PT ;  /* 0x000000074100780c */ /* 0x000fc60003f84270 */
[----:B------:R-:W-:Y:S01]  /*15fc0*/  STL [R1+0x9dc], R9 ;  /* 0x0009dc0901007387 */ /* 0x000fe20000100800 */
[----:B------:R-:W-:-:S03]  /*15fd0*/  IADD3 R26, P6, PT, R35, R26, RZ ;  /* 0x0000001a231a7210 */ /* 0x000fc60007fde0ff */
[----:B------:R-:W-:Y:S04]  /*15fe0*/  STL [R1+0x9e8], R10 ;  /* 0x0009e80a01007387 */ /* 0x000fe80000100800 */
[----:B------:R-:W-:Y:S04]  /*15ff0*/  STL [R1+0x9e4], R11 ;  /* 0x0009e40b01007387 */ /* 0x000fe80000100800 */
[----:B------:R-:W-:Y:S04]  /*16000*/  STL [R1+0x9f0], R14 ;  /* 0x0009f00e01007387 */ /* 0x000fe80000100800 */
[----:B------:R-:W-:Y:S01]  /*16010*/  STL [R1+0x9ec], R15 ;  /* 0x0009ec0f01007387 */ /* 0x000fe20000100800 */
[----:B------:R-:W-:-:S03]  /*16020*/  IMAD.X R27, R37, 0x1, R27, P6 ;  /* 0x00000001251b7824 */ /* 0x000fc600030e061b */
[----:B------:R-:W-:Y:S04]  /*16030*/  STL [R1+0x9f8], R18 ;  /* 0x0009f81201007387 */ /* 0x000fe80000100800 */
[----:B------:R0:W-:Y:S02]  /*16040*/  STL [R1+0x9f4], R19 ;  /* 0x0009f41301007387 */ /* 0x0001e40000100800 */
[----:B0-----:R-:W-:-:S06]  /*16050*/  PRMT R19, RZ, 0x7610, R19 ;  /* 0x00007610ff137816 */ /* 0x001fcc0000000013 */
[----:B------:R-:W4:Y:S04]  /*16060*/  @P4 LDG.E.U8 R19, desc[UR18][R26.64] ;  /* 0x000000121a134981 */ /* 0x000f28000c1e1100 */
[----:B------:R-:W-:Y:S04]  /*16070*/  STL [R1+0xa00], R22 ;  /* 0x000a001601007387 */ /* 0x000fe80000100800 */
[----:B------:R-:W-:Y:S04]  /*16080*/  STL [R1+0x9fc], R23 ;  /* 0x0009fc1701007387 */ /* 0x000fe80000100800 */
[----:B------:R-:W4:Y:S04]  /*16090*/  LDL.LU R66, [R1+0x10] ;  /* 0x0000100001427983 */ /* 0x000f280000300800 */
[----:B------:R-:W4:Y:S01]  /*160a0*/  LDL.LU R69, [R1+0x14] ;  /* 0x0000140001457983 */ /* 0x000f220000300800 */
[----:B------:R-:W-:-:S02]  /*160b0*/  ISETP.GT.AND P2, PT, R65, 0x8, PT ;  /* 0x000000084100780c */ /* 0x000fc40003f44270 */
[----:B------:R-:W-:Y:S01]  /*160c0*/  IADD3 R4, P5, PT, R35, R4, RZ ;  /* 0x0000000423047210 */ /* 0x000fe20007fbe0ff */
[----:B--2---:R0:W-:Y:S04]  /*160d0*/  STL [R1+0x88], R29 ;  /* 0x0000881d01007387 */ /* 0x0041e80000100800 */
[----:B0-----:R-:W2:Y:S04]  /*160e0*/  LDL.LU R29, [R1+0x18] ;  /* 0x00001800011d7983 */ /* 0x001ea80000300800 */
[----:B------:R-:W2:Y:S04]  /*160f0*/  LDL.LU R70, [R1+0x94] ;  /* 0x0000940001467983 */ /* 0x000ea80000300800 */
[----:B---3--:R0:W-:Y:S04]  /*16100*/  STL [R1+0x8c], R30 ;  /* 0x00008c1e01007387 */ /* 0x0081e80000100800 */
[----:B0-----:R-:W3:Y:S01]  /*16110*/  LDL.LU R30, [R1+0x9c] ;  /* 0x00009c00011e7983 */ /* 0x001ee20000300800 */
[----:B------:R-:W-:Y:S01]  /*16120*/  ISETP.GT.AND P3, PT, R65, 0x9, PT ;  /* 0x000000094100780c */ /* 0x000fe20003f64270 */
[----:B------:R-:W-:Y:S01]  /*16130*/  IMAD.X R5, R37, 0x1, R5, P5 ;  /* 0x0000000125057824 */ /* 0x000fe200028e0605 */
[----:B------:R-:W-:-:S02]  /*16140*/  PRMT R64, RZ, 0x7610, R64 ;  /* 0x00007610ff407816 */ /* 0x000fc40000000040 */
[----:B------:R-:W-:Y:S02]  /*16150*/  ISETP.GT.AND P4, PT, R65, 0xa, PT ;  /* 0x0000000a4100780c */ /* 0x000fe40003f84270 */
[C---:B------:R-:W-:Y:S02]  /*16160*/  IADD3 R6, P5, PT, R35.reuse, R6, RZ ;  /* 0x0000000623067210 */ /* 0x040fe40007fbe0ff */
[----:B------:R-:W-:Y:S01]  /*16170*/  IADD3 R12, P6, PT, R35, R12, RZ ;  /* 0x0000000c230c7210 */ /* 0x000fe20007fde0ff */
[----:B------:R-:W3:Y:S01]  /*16180*/  @P2 LDG.E.U8 R64, desc[UR18][R4.64] ;  /* 0x0000001204402981 */ /* 0x000ee2000c1e1100 */
[----:B------:R-:W-:Y:S01]  /*16190*/  PRMT R48, RZ, 0x7610, R48 ;  /* 0x00007610ff307816 */ /* 0x000fe20000000030 */
[----:B------:R-:W-:Y:S01]  /*161a0*/  IMAD.X R7, R37, 0x1, R7, P5 ;  /* 0x0000000125077824 */ /* 0x000fe200028e0607 */
[----:B------:R-:W-:Y:S01]  /*161b0*/  ISETP.GT.AND P2, PT, R65, 0xb, PT ;  /* 0x0000000b4100780c */ /* 0x000fe20003f44270 */
[----:B------:R-:W-:Y:S01]  /*161c0*/  STL [R1+0xa08], R24 ;  /* 0x000a081801007387 */ /* 0x000fe20000100800 */
[----:B------:R-:W-:Y:S01]  /*161d0*/  PRMT R92, RZ, 0x7610, R92 ;  /* 0x00007610ff5c7816 */ /* 0x000fe2000000005c */
[----:B------:R-:W-:-:S02]  /*161e0*/  IMAD.X R13, R37, 0x1, R13, P6 ;  /* 0x00000001250d7824 */ /* 0x000fc400030e060d */
[----:B------:R-:W-:Y:S01]  /*161f0*/  STL [R1+0xa04], R25 ;  /* 0x000a041901007387 */ /* 0x000fe20000100800 */
[----:B------:R-:W-:-:S03]  /*16200*/  IADD3 R16, P5, PT, R35, R16, RZ ;  /* 0x0000001023107210 */ /* 0x000fc60007fbe0ff */
[----:B----4-:R-:W-:Y:S01]  /*16210*/  STL [R1+0x90], R40 ;  /* 0x0000902801007387 */ /* 0x010fe20000100800 */
[----:B------:R-:W-:Y:S01]  /*16220*/  PRMT R93, RZ, 0x7610, R93 ;  /* 0x00007610ff5d7816 */ /* 0x000fe2000000005d */
[----:B------:R-:W-:Y:S02]  /*16230*/  IMAD.X R17, R37, 0x1, R17, P5 ;  /* 0x0000000125117824 */ /* 0x000fe400028e0611 */
[----:B------:R-:W4:Y:S01]  /*16240*/  @P3 LDG.E.U8 R48, desc[UR18][R6.64] ;  /* 0x0000001206303981 */ /* 0x000f22000c1e1100 */
[----:B------:R-:W-:-:S03]  /*16250*/  ISETP.GT.AND P3, PT, R65, 0xc, PT ;  /* 0x0000000c4100780c */ /* 0x000fc60003f64270 */
[----:B------:R-:W4:Y:S01]  /*16260*/  @P4 LDG.E.U8 R92, desc[UR18][R12.64] ;  /* 0x000000120c5c4981 */ /* 0x000f22000c1e1100 */
[----:B------:R-:W-:Y:S02]  /*16270*/  ISETP.GT.AND P4, PT, R65, 0xd, PT ;  /* 0x0000000d4100780c */ /* 0x000fe40003f84270 */
[C---:B------:R-:W-:Y:S01]  /*16280*/  IADD3 R20, P5, PT, R35.reuse, R20, RZ ;  /* 0x0000001423147210 */ /* 0x040fe20007fbe0ff */
[----:B------:R0:W4:Y:S04]  /*16290*/  @P2 LDG.E.U8 R93, desc[UR18][R16.64] ;  /* 0x00000012105d2981 */ /* 0x000128000c1e1100 */
[----:B------:R-:W-:Y:S04]  /*162a0*/  STL [R1+0xa14], R19 ;  /* 0x000a141301007387 */ /* 0x000fe80000100800 */
[----:B------:R-:W-:Y:S04]  /*162b0*/  STL [R1+0xa10], R26 ;  /* 0x000a101a01007387 */ /* 0x000fe80000100800 */
[----:B------:R-:W-:Y:S04]  /*162c0*/  STL [R1+0xa0c], R27 ;  /* 0x000a0c1b01007387 */ /* 0x000fe80000100800 */
[----:B------:R-:W-:Y:S04]  /*162d0*/  STL [R1+0xa1c], R4 ;  /* 0x000a1c0401007387 */ /* 0x000fe80000100800 */
[----:B------:R-:W-:Y:S04]  /*162e0*/  STL [R1+0xa18], R5 ;  /* 0x000a180501007387 */ /* 0x000fe80000100800 */
[----:B------:R-:W-:Y:S04]  /*162f0*/  STL [R1+0xa24], R6 ;  /* 0x000a240601007387 */ /* 0x000fe80000100800 */
[----:B------:R-:W-:Y:S01]  /*16300*/  STL [R1+0xa20], R7 ;  /* 0x000a200701007387 */ /* 0x000fe20000100800 */
[----:B------:R-:W-:-:S03]  /*16310*/  IADD3 R111, P6, PT, R35, R111, RZ ;  /* 0x0000006f236f7210 */ /* 0x000fc60007fde0ff */
[----:B------:R-:W-:Y:S04]  /*16320*/  STL [R1+0xa2c], R12 ;  /* 0x000a2c0c01007387 */ /* 0x000fe80000100800 */
[----:B------:R-:W-:Y:S01]  /*16330*/  STL [R1+0xa28], R13 ;  /* 0x000a280d01007387 */ /* 0x000fe20000100800 */
[----:B------:R-:W-:-:S03]  /*16340*/  IMAD.X R21, R37, 0x1, R21, P5 ;  /* 0x0000000125157824 */ /* 0x000fc600028e0615 */
[----:B------:R-:W-:Y:S01]  /*16350*/  STL [R1+0xa34], R16 ;  /* 0x000a341001007387 */ /* 0x000fe20000100800 */
[----:B------:R-:W-:-:S03]  /*16360*/  ISETP.GT.AND P2, PT, R65, 0xe, PT ;  /* 0x0000000e4100780c */ /* 0x000fc60003f44270 */
[----:B------:R0:W-:Y:S01]  /*16370*/  STL [R1+0xa30], R17 ;  /* 0x000a301101007387 */ /* 0x0001e20000100800 */
[----:B------:R-:W-:Y:S01]  /*16380*/  IMAD.X R110, R37, 0x1, R110, P6 ;  /* 0x00000001256e7824 */ /* 0x000fe200030e066e */
[----:B------:R-:W-:Y:S02]  /*16390*/  IADD3 R118, P5, PT, R35, R118, RZ ;  /* 0x0000007623767210 */ /* 0x000fe40007fbe0ff */
[----:B0-----:R-:W-:Y:S01]  /*163a0*/  PRMT R17, RZ, 0x7610, R17 ;  /* 0x00007610ff117816 */ /* 0x001fe20000000011 */
[----:B------:R-:W-:Y:S01]  /*163b0*/  @P4 IMAD.MOV.U32 R40, RZ, RZ, R111 ;  /* 0x000000ffff284224 */ /* 0x000fe200078e006f */
[----:B------:R-:W-:Y:S01]  /*163c0*/  PRMT R6, RZ, 0x7610, R6 ;  /* 0x00007610ff067816 */ /* 0x000fe20000000006 */
[----:B------:R-:W-:-:S03]  /*163d0*/  @P4 IMAD.MOV.U32 R41, RZ, RZ, R110 ;  /* 0x000000ffff294224 */ /* 0x000fc600078e006e */
[----:B------:R-:W4:Y:S01]  /*163e0*/  @P3 LDG.E.U8 R17, desc[UR18][R20.64] ;  /* 0x0000001214113981 */ /* 0x000f22000c1e1100 */
[----:B------:R-:W-:Y:S01]  /*163f0*/  ISETP.GT.AND P3, PT, R65, 0xf, PT ;  /* 0x0000000f4100780c */ /* 0x000fe20003f64270 */
[----:B------:R-:W-:Y:S01]  /*16400*/  IMAD.X R112, R37, 0x1, R112, P5 ;  /* 0x0000000125707824 */ /* 0x000fe200028e0670 */
[----:B------:R-:W-:Y:S01]  /*16410*/  IADD3 R123, P5, PT, R35, R123, RZ ;  /* 0x0000007b237b7210 */ /* 0x000fe20007fbe0ff */
[----:B------:R0:W4:Y:S01]  /*16420*/  @P4 LDG.E.U8 R6, desc[UR18][R40.64] ;  /* 0x0000001228064981 */ /* 0x000122000c1e1100 */
[----:B------:R-:W-:Y:S02]  /*16430*/  PRMT R27, RZ, 0x7610, R27 ;  /* 0x00007610ff1b7816 */ /* 0x000fe4000000001b */
[----:B------:R-:W-:Y:S01]  /*16440*/  ISETP.GT.AND P4, PT, R65, 0x10, PT ;  /* 0x000000104100780c */ /* 0x000fe20003f84270 */
[----:B------:R-:W-:Y:S01]  /*16450*/  IMAD.X R119, R37, 0x1, R119, P5 ;  /* 0x0000000125777824 */ /* 0x000fe200028e0677 */
[----:B------:R-:W-:Y:S01]  /*16460*/  IADD3 R126, P6, PT, R35, R126, RZ ;  /* 0x0000007e237e7210 */ /* 0x000fe20007fde0ff */
[----:B0-----:R-:W-:-:S02]  /*16470*/  @P2 IMAD.MOV.U32 R40, RZ, RZ, R118 ;  /* 0x000000ffff282224 */ /* 0x001fc400078e0076 */
[----:B------:R-:W-:Y:S01]  /*16480*/  @P2 IMAD.MOV.U32 R41, RZ, RZ, R112 ;  /* 0x000000ffff292224 */ /* 0x000fe200078e0070 */
[----:B------:R-:W-:-:S04]  /*16490*/  PRMT R14, RZ, 0x7610, R14 ;  /* 0x00007610ff0e7816 */ /* 0x000fc8000000000e */
[----:B------:R0:W4:Y:S01]  /*164a0*/  @P2 LDG.E.U8 R27, desc[UR18][R40.64] ;  /* 0x00000012281b2981 */ /* 0x000122000c1e1100 */
[----:B------:R-:W-:Y:S01]  /*164b0*/  ISETP.GT.AND P2, PT, R65, 0x11, PT ;  /* 0x000000114100780c */ /* 0x000fe20003f44270 */
[----:B------:R-:W-:Y:S01]  /*164c0*/  IMAD.X R125, R37, 0x1, R125, P6 ;  /* 0x00000001257d7824 */ /* 0x000fe200030e067d */
[----:B------:R-:W-:Y:S01]  /*164d0*/  IADD3 R132, P5, PT, R35, R132, RZ ;  /* 0x0000008423847210 */ /* 0x000fe20007fbe0ff */
[----:B0-----:R-:W-:Y:S02]  /*164e0*/  @P3 IMAD.MOV.U32 R40, RZ, RZ, R123 ;  /* 0x000000ffff283224 */ /* 0x001fe400078e007b */
[----:B------:R-:W-:Y:S01]  /*164f0*/  @P3 IMAD.MOV.U32 R41, RZ, RZ, R119 ;  /* 0x000000ffff293224 */ /* 0x000fe200078e0077 */
[----:B------:R-:W-:-:S04]  /*16500*/  PRMT R63, RZ, 0x7610, R63 ;  /* 0x00007610ff3f7816 */ /* 0x000fc8000000003f */
[----:B------:R0:W4:Y:S01]  /*16510*/  @P3 LDG.E.U8 R14, desc[UR18][R40.64] ;  /* 0x00000012280e3981 */ /* 0x000122000c1e1100 */
[----:B------:R-:W-:Y:S01]  /*16520*/  ISETP.GT.AND P3, PT, R65, 0x12, PT ;  /* 0x000000124100780c */ /* 0x000fe20003f64270 */
[----:B------:R-:W-:Y:S01]  /*16530*/  IMAD.X R130, R37, 0x1, R130, P5 ;  /* 0x0000000125827824 */ /* 0x000fe200028e0682 */
[----:B------:R-:W-:Y:S02]  /*16540*/  IADD3 R138, P5, PT, R35, R138, RZ ;  /* 0x0000008a238a7210 */ /* 0x000fe40007fbe0ff */
[----:B------:R-:W-:Y:S01]  /*16550*/  PRMT R47, RZ, 0x7610, R47 ;  /* 0x00007610ff2f7816 */ /* 0x000fe2000000002f */
[----:B0-----:R-:W-:Y:S02]  /*16560*/  @P4 IMAD.MOV.U32 R40, RZ, RZ, R126 ;  /* 0x000000ffff284224 */ /* 0x001fe400078e007e */
[----:B------:R-:W-:Y:S02]  /*16570*/  @P4 IMAD.MOV.U32 R41, RZ, RZ, R125 ;  /* 0x000000ffff294224 */ /* 0x000fe400078e007d */
[----:B------:R-:W-:-:S03]  /*16580*/  IMAD.X R135, R37, 0x1, R135, P5 ;  /* 0x0000000125877824 */ /* 0x000fc600028e0687 */
[----:B------:R0:W4:Y:S01]  /*16590*/  @P4 LDG.E.U8 R63, desc[UR18][R40.64] ;  /* 0x00000012283f4981 */ /* 0x000122000c1e1100 */
[----:B------:R-:W-:Y:S02]  /*165a0*/  ISETP.GT.AND P4, PT, R65, 0x13, PT ;  /* 0x000000134100780c */ /* 0x000fe40003f84270 */
[----:B------:R-:W-:Y:S02]  /*165b0*/  IADD3 R146, P6, PT, R35, R146, RZ ;  /* 0x0000009223927210 */ /* 0x000fe40007fde0ff */
[----:B------:R-:W-:Y:S01]  /*165c0*/  PRMT R108, RZ, 0x7610, R108 ;  /* 0x00007610ff6c7816 */ /* 0x000fe2000000006c */
[----:B0-----:R-:W-:Y:S02]  /*165d0*/  @P2 IMAD.MOV.U32 R40, RZ, RZ, R132 ;  /* 0x000000ffff282224 */ /* 0x001fe400078e0084 */
[----:B------:R-:W-:-:S05]  /*165e0*/  @P2 IMAD.MOV.U32 R41, RZ, RZ, R130 ;  /* 0x000000ffff292224 */ /* 0x000fca00078e0082 */
        /* <DEDUP_REMOVED lines=17> */
[C---:B------:R-:W-:Y:S02]  /*16700*/  IADD3 R164, P6, PT, R35.reuse, R164, RZ ;  /* 0x000000a423a47210 */ /* 0x040fe40007fde0ff */
[----:B------:R-:W-:Y:S01]  /*16710*/  PRMT R7, RZ, 0x7610, R7 ;  /* 0x00007610ff077816 */ /* 0x000fe20000000007 */
[----:B0-----:R-:W-:Y:S02]  /*16720*/  @P2 IMAD.MOV.U32 R40, RZ, RZ, R156 ;  /* 0x000000ffff282224 */ /* 0x001fe400078e009c */
[----:B------:R-:W-:Y:S01]  /*16730*/  @P2 IMAD.MOV.U32 R41, RZ, RZ, R150 ;  /* 0x000000ffff292224 */ /* 0x000fe200078e0096 */
[----:B------:R-:W-:-:S04]  /*16740*/  IADD3 R66, P5, PT, R35, R66, RZ ;  /* 0x0000004223427210 */ /* 0x000fc80007fbe0ff */
[----:B------:R0:W4:Y:S01]  /*16750*/  @P2 LDG.E.U8 R12, desc[UR18][R40.64] ;  /* 0x00000012280c2981 */ /* 0x000122000c1e1100 */
[----:B------:R-:W-:Y:S01]  /*16760*/  ISETP.GT.AND P2, PT, R65, 0x17, PT ;  /* 0x000000174100780c */ /* 0x000fe20003f44270 */
[C---:B------:R-:W-:Y:S01]  /*16770*/  IMAD.X R163, R37.reuse, 0x1, R163, P6 ;  /* 0x0000000125a37824 */ /* 0x040fe200030e06a3 */
[----:B------:R-:W-:Y:S01]  /*16780*/  PRMT R24, RZ, 0x7610, R24 ;  /* 0x00007610ff187816 */ /* 0x000fe20000000018 */
[----:B0-----:R-:W-:Y:S02]  /*16790*/  @P3 IMAD.MOV.U32 R40, RZ, RZ, R158 ;  /* 0x000000ffff283224 */ /* 0x001fe400078e009e */
[----:B------:R-:W-:Y:S02]  /*167a0*/  @P3 IMAD.MOV.U32 R41, RZ, RZ, R157 ;  /* 0x000000ffff293224 */ /* 0x000fe400078e009d */
[----:B------:R-:W-:-:S03]  /*167b0*/  IMAD.X R165, R37, 0x1, R165, P5 ;  /* 0x0000000125a57824 */ /* 0x000fc600028e06a5 */
[----:B------:R0:W4:Y:S01]  /*167c0*/  @P3 LDG.E.U8 R7, desc[UR18][R40.64] ;  /* 0x0000001228073981 */ /* 0x000122000c1e1100 */
[----:B------:R-:W-:Y:S02]  /*167d0*/  ISETP.GT.AND P3, PT, R65, 0x18, PT ;  /* 0x000000184100780c */ /* 0x000fe40003f64270 */
[----:B------:R-:W-:Y:S01]  /*167e0*/  PRMT R15, RZ, 0x7610, R15 ;  /* 0x00007610ff0f7816 */ /* 0x000fe2000000000f */
[----:B0-----:R-:W-:Y:S02]  /*167f0*/  @P4 IMAD.MOV.U32 R40, RZ, RZ, R164 ;  /* 0x000000ffff284224 */ /* 0x001fe400078e00a4 */
[----:B------:R-:W-:Y:S01]  /*16800*/  @P4 IMAD.MOV.U32 R41, RZ, RZ, R163 ;  /* 0x000000ffff294224 */ /* 0x000fe200078e00a3 */
[----:B------:R0:W-:Y:S04]  /*16810*/  STL [R1+0x10], R66 ;  /* 0x0000104201007387 */ /* 0x0001e80000100800 */
[----:B------:R1:W4:Y:S01]  /*16820*/  @P4 LDG.E.U8 R24, desc[UR18][R40.64] ;  /* 0x0000001228184981 */ /* 0x000322000c1e1100 */
[----:B------:R-:W-:-:S03]  /*16830*/  PRMT R62, RZ, 0x7610, R62 ;  /* 0x00007610ff3e7816 */ /* 0x000fc6000000003e */
[----:B------:R-:W4:Y:S01]  /*16840*/  LDL.LU R68, [R1+0x98] ;  /* 0x0000980001447983 */ /* 0x000f220000300800 */
[----:B-1----:R-:W-:Y:S02]  /*16850*/  @P2 IMAD.MOV.U32 R40, RZ, RZ, R66 ;  /* 0x000000ffff282224 */ /* 0x002fe400078e0042 */
[----:B------:R-:W-:Y:S01]  /*16860*/  @P2 IMAD.MOV.U32 R41, RZ, RZ, R165 ;  /* 0x000000ffff292224 */ /* 0x000fe200078e00a5 */
[----:B0-----:R-:W4:Y:S04]  /*16870*/  LDL.LU R66, [R1+0xa4] ;  /* 0x0000a40001427983 */ /* 0x001f280000300800 */
[----:B------:R0:W4:Y:S01]  /*16880*/  @P2 LDG.E.U8 R15, desc[UR18][R40.64] ;  /* 0x00000012280f2981 */ /* 0x000122000c1e1100 */
[----:B--2---:R-:W-:-:S05]  /*16890*/  IADD3 R29, P5, PT, R35, R29, RZ ;  /* 0x0000001d231d7210 */ /* 0x004fca0007fbe0ff */
[----:B------:R-:W-:Y:S01]  /*168a0*/  IMAD.X R69, R37, 0x1, R69, P5 ;  /* 0x0000000125457824 */ /* 0x000fe200028e0645 */
[C---:B------:R-:W-:Y:S01]  /*168b0*/  IADD3 R70, P6, PT, R35.reuse, R70, RZ ;  /* 0x0000004623467210 */ /* 0x040fe20007fde0ff */
[----:B------:R-:W-:Y:S01]  /*168c0*/  STL [R1+0x18], R29 ;  /* 0x0000181d01007387 */ /* 0x000fe20000100800 */
[----:B0-----:R-:W-:Y:S02]  /*168d0*/  @P3 IMAD.MOV.U32 R40, RZ, RZ, R29 ;  /* 0x000000ffff283224 */ /* 0x001fe400078e001d */
[----:B------:R-:W-:Y:S01]  /*168e0*/  @P3 IMAD.MOV.U32 R41, RZ, RZ, R69 ;  /* 0x000000ffff293224 */ /* 0x000fe200078e0045 */
[----:B------:R0:W-:Y:S04]  /*168f0*/  STL [R1+0x14], R69 ;  /* 0x0000144501007387 */ /* 0x0001e80000100800 */
[----:B------:R1:W2:Y:S01]  /*16900*/  @P3 LDG.E.U8 R62, desc[UR18][R40.64] ;  /* 0x00000012283e3981 */ /* 0x0002a2000c1e1100 */
[----:B---3--:R-:W-:-:S03]  /*16910*/  IADD3 R30, P5, PT, R35, R30, RZ ;  /* 0x0000001e231e7210 */ /* 0x008fc60007fbe0ff */
[----:B0-----:R-:W3:Y:S04]  /*16920*/  LDL.LU R69, [R1+0xa0] ;  /* 0x0000a00001457983 */ /* 0x001ee80000300800 */
[----:B------:R-:W-:Y:S04]  /*16930*/  STL [R1+0x94], R70 ;  /* 0x0000944601007387 */ /* 0x000fe80000100800 */
[----:B------:R-:W2:Y:S04]  /*16940*/  LDL.LU R71, [R1+0xac] ;  /* 0x0000ac0001477983 */ /* 0x000ea80000300800 */
[----:B------:R-:W-:Y:S04]  /*16950*/  STL [R1+0x9c], R30 ;  /* 0x00009c1e01007387 */ /* 0x000fe80000100800 */
[----:B------:R-:W2:Y:S04]  /*16960*/  LDL.LU R29, [R1+0xb4] ;  /* 0x0000b400011d7983 */ /* 0x000ea80000300800 */
[----:B------:R-:W2:Y:S01]  /*16970*/  LDL.LU R41, [R1+0x2c] ;  /* 0x00002c0001297983 */ /* 0x000ea20000300800 */
[----:B------:R-:W-:-:S02]  /*16980*/  ISETP.GT.AND P4, PT, R65, 0x19, PT ;  /* 0x000000194100780c */ /* 0x000fc40003f84270 */
[C---:B------:R-:W-:Y:S02]  /*16990*/  ISETP.GT.AND P2, PT, R65.reuse, 0x1a, PT ;  /* 0x0000001a4100780c */ /* 0x040fe40003f44270 */
[----:B------:R-:W-:Y:S02]  /*169a0*/  PRMT R46, RZ, 0x7610, R46 ;  /* 0x00007610ff2e7816 */ /* 0x000fe4000000002e */
[----:B------:R-:W-:Y:S02]  /*169b0*/  ISETP.GT.AND P3, PT, R65, 0x1b, PT ;  /* 0x0000001b4100780c */ /* 0x000fe40003f64270 */
[----:B------:R-:W-:-:S05]  /*169c0*/  PRMT R107, RZ, 0x7610, R107 ;  /* 0x00007610ff6b7816 */ /* 0x000fca000000006b */
[----:B-1----:R-:W-:Y:S01]  /*169d0*/  @P4 IMAD.MOV.U32 R40, RZ, RZ, R70 ;  /* 0x000000ffff284224 */ /* 0x002fe200078e0046 */
[----:B------:R-:W-:Y:S01]  /*169e0*/  PRMT R145, RZ, 0x7610, R145 ;  /* 0x00007610ff917816 */ /* 0x000fe20000000091 */
[----:B----4-:R-:W-:Y:S01]  /*169f0*/  IMAD.X R68, R37, 0x1, R68, P5 ;  /* 0x0000000125447824 */ /* 0x010fe200028e0644 */
[----:B------:R-:W-:-:S05]  /*16a00*/  IADD3 R66, P5, PT, R35, R66, RZ ;  /* 0x0000004223427210 */ /* 0x000fca0007fbe0ff */
[C---:B---3--:R-:W-:Y:S02]  /*16a10*/  IMAD.X R69, R37.reuse, 0x1, R69, P5 ;  /* 0x0000000125457824 */ /* 0x048fe400028e0645 */
[----:B--2---:R-:W-:Y:S01]  /*16a20*/  IMAD.X R41, R37, 0x1, R41, P6 ;  /* 0x0000000125297824 */ /* 0x004fe200030e0629 */
[----:B------:R-:W-:-:S04]  /*16a30*/  IADD3 R71, P6, PT, R35, R71, RZ ;  /* 0x0000004723477210 */ /* 0x000fc80007fde0ff */
[----:B------:R0:W-:Y:S04]  /*16a40*/  STL [R1+0x2c], R41 ;  /* 0x00002c2901007387 */ /* 0x0001e80000100800 */
[----:B------:R1:W2:Y:S01]  /*16a50*/  @P4 LDG.E.U8 R46, desc[UR18][R40.64] ;  /* 0x00000012282e4981 */ /* 0x0002a2000c1e1100 */
[----:B------:R-:W-:-:S03]  /*16a60*/  IADD3 R29, P5, PT, R35, R29, RZ ;  /* 0x0000001d231d7210 */ /* 0x000fc60007fbe0ff */
[----:B------:R3:W-:Y:S01]  /*16a70*/  STL [R1+0x98], R68 ;  /* 0x0000984401007387 */ /* 0x0007e20000100800 */
[----:B-1----:R-:W-:Y:S02]  /*16a80*/  @P2 IMAD.MOV.U32 R40, RZ, RZ, R30 ;  /* 0x000000ffff282224 */ /* 0x002fe400078e001e */
[----:B0-----:R-:W-:Y:S02]  /*16a90*/  @P2 IMAD.MOV.U32 R41, RZ, RZ, R68 ;  /* 0x000000ffff292224 */ /* 0x001fe400078e0044 */
[----:B---3--:R-:W3:Y:S04]  /*16aa0*/  LDL.LU R68, [R1+0xb0] ;  /* 0x0000b00001447983 */ /* 0x008ee80000300800 */
[----:B------:R-:W4:Y:S04]  /*16ab0*/  LDL.LU R30, [R1+0xbc] ;  /* 0x0000bc00011e7983 */ /* 0x000f280000300800 */
[----:B------:R-:W-:Y:S04]  /*16ac0*/  STL [R1+0xa4], R66 ;  /* 0x0000a44201007387 */ /* 0x000fe80000100800 */
[----:B------:R0:W2:Y:S04]  /*16ad0*/  @P2 LDG.E.U8 R107, desc[UR18][R40.64] ;  /* 0x00000012286b2981 */ /* 0x0000a8000c1e1100 */
[----:B------:R1:W-:Y:S01]  /*16ae0*/  STL [R1+0xa0], R69 ;  /* 0x0000a04501007387 */ /* 0x0003e20000100800 */
[----:B0-----:R-:W-:-:S02]  /*16af0*/  @P3 IMAD.MOV.U32 R40, RZ, RZ, R66 ;  /* 0x000000ffff283224 */ /* 0x001fc400078e0042 */
[----:B------:R-:W-:Y:S02]  /*16b00*/  @P3 IMAD.MOV.U32 R41, RZ, RZ, R69 ;  /* 0x000000ffff293224 */ /* 0x000fe400078e0045 */
[----:B-1----:R-:W2:Y:S04]  /*16b10*/  LDL.LU R69, [R1+0xb8] ;  /* 0x0000b80001457983 */ /* 0x002ea80000300800 */
[----:B------:R-:W-:Y:S04]  /*16b20*/  STL [R1+0xac], R71 ;  /* 0x0000ac4701007387 */ /* 0x000fe80000100800 */
[----:B------:R-:W2:Y:S04]  /*16b30*/  LDL.LU R70, [R1+0xc4] ;  /* 0x0000c40001467983 */ /* 0x000ea80000300800 */
[----:B------:R-:W-:Y:S04]  /*16b40*/  STL [R1+0xb4], R29 ;  /* 0x0000b41d01007387 */ /* 0x000fe80000100800 */
[----:B------:R-:W2:Y:S04]  /*16b50*/  LDL.LU R66, [R1+0xcc] ;  /* 0x0000cc0001427983 */ /* 0x000ea80000300800 */
[----:B------:R0:W2:Y:S04]  /*16b60*/  @P3 LDG.E.U8 R145, desc[UR18][R40.64] ;  /* 0x0000001228913981 */ /* 0x0000a8000c1e1100 */
[----:B------:R-:W2:Y:S01]  /*16b70*/  LDL.LU R41, [R1+0xa8] ;  /* 0x0000a80001297983 */ /* 0x000ea20000300800 */
[----:B------:R-:W-:-:S02]  /*16b80*/  ISETP.GT.AND P4, PT, R65, 0x1c, PT ;  /* 0x0000001c4100780c */ /* 0x000fc40003f84270 */
[C---:B------:R-:W-:Y:S02]  /*16b90*/  ISETP.GT.AND P2, PT, R65.reuse, 0x1d, PT ;  /* 0x0000001d4100780c */ /* 0x040fe40003f44270 */
[----:B------:R-:W-:Y:S02]  /*16ba0*/  PRMT R13, RZ, 0x7610, R13 ;  /* 0x00007610ff0d7816 */ /* 0x000fe4000000000d */
[----:B------:R-:W-:Y:S02]  /*16bb0*/  ISETP.GT.AND P3, PT, R65, 0x1e, PT ;  /* 0x0000001e4100780c */ /* 0x000fe40003f64270 */
[----:B------:R-:W-:-:S05]  /*16bc0*/  PRMT R4, RZ, 0x7610, R4 ;  /* 0x00007610ff047816 */ /* 0x000fca0000000004 */
[----:B0-----:R-:W-:Y:S01]  /*16bd0*/  @P4 IMAD.MOV.U32 R40, RZ, RZ, R71 ;  /* 0x000000ffff284224 */ /* 0x001fe200078e0047 */
[----:B------:R-:W-:Y:S01]  /*16be0*/  PRMT R25, RZ, 0x7610, R25 ;  /* 0x00007610ff197816 */ /* 0x000fe20000000019 */
[----:B---3--:R-:W-:Y:S01]  /*16bf0*/  IMAD.X R68, R37, 0x1, R68, P5 ;  /* 0x0000000125447824 */ /* 0x008fe200028e0644 */
[----:B----4-:R-:W-:-:S05]  /*16c00*/  IADD3 R30, P5, PT, R35, R30, RZ ;  /* 0x0000001e231e7210 */ /* 0x010fca0007fbe0ff */
[----:B--2---:R-:W-:Y:S01]  /*16c10*/  IMAD.X R69, R37, 0x1, R69, P5 ;  /* 0x0000000125457824 */ /* 0x004fe200028e0645 */
[----:B------:R-:W-:Y:S01]  /*16c20*/  IADD3 R66, P5, PT, R35, R66, RZ ;  /* 0x0000004223427210 */ /* 0x000fe20007fbe0ff */
[----:B------:R-:W-:Y:S01]  /*16c30*/  IMAD.X R41, R37, 0x1, R41, P6 ;  /* 0x0000000125297824 */ /* 0x000fe200030e0629 */
[----:B------:R-:W-:-:S04]  /*16c40*/  IADD3 R70, P6, PT, R35, R70, RZ ;  /* 0x0000004623467210 */ /* 0x000fc80007fde0ff */
[----:B------:R0:W-:Y:S04]  /*16c50*/  STL [R1+0xa8], R41 ;  /* 0x0000a82901007387 */ /* 0x0001e80000100800 */
[----:B------:R1:W2:Y:S04]  /*16c60*/  @P4 LDG.E.U8 R13, desc[UR18][R40.64] ;  /* 0x00000012280d4981 */ /* 0x0002a8000c1e1100 */
[----:B------:R3:W-:Y:S01]  /*16c70*/  STL [R1+0xb0], R68 ;  /* 0x0000b04401007387 */ /* 0x0007e20000100800 */
[----:B-1----:R-:W-:Y:S02]  /*16c80*/  @P2 IMAD.MOV.U32 R40, RZ, RZ, R29 ;  /* 0x000000ffff282224 */ /* 0x002fe400078e001d */
[----:B0-----:R-:W-:-:S02]  /*16c90*/  @P2 IMAD.MOV.U32 R41, RZ, RZ, R68 ;  /* 0x000000ffff292224 */ /* 0x001fc400078e0044 */
        /* <DEDUP_REMOVED lines=25> */
[----:B------:R-:W-:-:S05]  /*16e30*/  IMAD.X R41, R37, 0x1, R41, P6 ;  /* 0x0000000125297824 */ /* 0x000fca00030e0629 */
        /* <DEDUP_REMOVED lines=8> */
[----:B------:R0:W2:Y:S04]  /*16ec0*/  @P2 LDG.E.U8 R61, desc[UR18][R40.64] ;  /* 0x00000012283d2981 */ /* 0x0000a8000c1e1100 */
[----:B------:R-:W-:Y:S04]  /*16ed0*/  STL [R1+0xd4], R29 ;  /* 0x0000d41d01007387 */ /* 0x000fe80000100800 */
[----:B------:R1:W-:Y:S01]  /*16ee0*/  STL [R1+0xd0], R69 ;  /* 0x0000d04501007387 */ /* 0x0003e20000100800 */
[----:B0-----:R-:W-:-:S02]  /*16ef0*/  @P3 IMAD.MOV.U32 R40, RZ, RZ, R29 ;  /* 0x000000ffff283224 */ /* 0x001fc400078e001d */
[----:B------:R-:W-:-:S05]  /*16f00*/  @P3 IMAD.MOV.U32 R41, RZ, RZ, R69 ;  /* 0x000000ffff293224 */ /* 0x000fca00078e0045 */
[----:B------:R0:W2:Y:S04]  /*16f10*/  @P3 LDG.E.U8 R45, desc[UR18][R40.64] ;  /* 0x00000012282d3981 */ /* 0x0000a8000c1e1100 */
[----:B-1----:R-:W2:Y:S04]  /*16f20*/  LDL.LU R69, [R1+0xe8] ;  /* 0x0000e80001457983 */ /* 0x002ea80000300800 */
[----:B------:R1:W-:Y:S01]  /*16f30*/  STL [R1+0xdc], R71 ;  /* 0x0000dc4701007387 */ /* 0x0003e20000100800 */
[----:B0-----:R-:W-:-:S03]  /*16f40*/  IMAD.MOV.U32 R41, RZ, RZ, R71 ;  /* 0x000000ffff297224 */ /* 0x001fc600078e0047 */
[----:B------:R-:W2:Y:S04]  /*16f50*/  LDL.LU R70, [R1+0x524] ;  /* 0x0005240001467983 */ /* 0x000ea80000300800 */
[----:B------:R-:W-:Y:S04]  /*16f60*/  STL [R1+0xe4], R30 ;  /* 0x0000e41e01007387 */ /* 0x000fe80000100800 */
[----:B------:R-:W2:Y:S04]  /*16f70*/  LDL.LU R29, [R1+0x52c] ;  /* 0x00052c00011d7983 */ /* 0x000ea80000300800 */
[----:B-1----:R-:W2:Y:S04]  /*16f80*/  LDL.LU R71, [R1+0xa4c] ;  /* 0x000a4c0001477983 */ /* 0x002ea80000300800 */
[----:B------:R-:W2:Y:S01]  /*16f90*/  LDL.LU R40, [R1+0xd8] ;  /* 0x0000d80001287983 */ /* 0x000ea20000300800 */
[----:B------:R-:W-:-:S02]  /*16fa0*/  ISETP.GT.AND P4, PT, R65, 0x22, PT ;  /* 0x000000224100780c */ /* 0x000fc40003f84270 */
[C---:B------:R-:W-:Y:S02]  /*16fb0*/  ISETP.GT.AND P2, PT, R65.reuse, 0x23, PT ;  /* 0x000000234100780c */ /* 0x040fe40003f44270 */
[----:B------:R-:W-:Y:S02]  /*16fc0*/  PRMT R106, RZ, 0x7610, R106 ;  /* 0x00007610ff6a7816 */ /* 0x000fe4000000006a */
[----:B------:R-:W-:Y:S02]  /*16fd0*/  ISETP.GT.AND P3, PT, R65, 0x24, PT ;  /* 0x000000244100780c */ /* 0x000fe40003f64270 */
[----:B------:R-:W-:Y:S02]  /*16fe0*/  PRMT R31, RZ, 0x7610, R31 ;  /* 0x00007610ff1f7816 */ /* 0x000fe4000000001f */
[----:B------:R-:W-:Y:S01]  /*16ff0*/  PRMT R16, RZ, 0x7610, R16 ;  /* 0x00007610ff107816 */ /* 0x000fe20000000010 */
[----:B---3--:R-:W-:Y:S01]  /*17000*/  IMAD.X R68, R37, 0x1, R68, P5 ;  /* 0x0000000125447824 */ /* 0x008fe200028e0644 */
[----:B----4-:R-:W-:-:S05]  /*17010*/  IADD3 R66, P5, PT, R35, R66, RZ ;  /* 0x0000004223427210 */ /* 0x010fca0007fbe0ff */
[C---:B--2---:R-:W-:Y:S02]  /*17020*/  IMAD.X R69, R37.reuse, 0x1, R69, P5 ;  /* 0x0000000125457824 */ /* 0x044fe400028e0645 */
[----:B------:R-:W-:-:S05]  /*17030*/  IMAD.X R40, R37, 0x1, R40, P6 ;  /* 0x0000000125287824 */ /* 0x000fca00030e0628 */
[-C--:B------:R-:W-:Y:S01]  /*17040*/  @P4 LOP3.LUT R41, R41, R40.reuse, RZ, 0x3c, !PT ;  /* 0x0000002829294212 */ /* 0x080fe200078e3cff */
[----:B------:R0:W-:Y:S03]  /*17050*/  STL [R1+0xd8], R40 ;  /* 0x0000d82801007387 */ /* 0x0001e60000100800 */
[----:B0-----:R-:W-:-:S04]  /*17060*/  @P4 LOP3.LUT R40, R41, R40, RZ, 0x3c, !PT ;  /* 0x0000002829284212 */ /* 0x001fc800078e3cff */
[----:B------:R-:W-:-:S05]  /*17070*/  @P4 LOP3.LUT R41, R41, R40, RZ, 0x3c, !PT ;  /* 0x0000002829294212 */ /* 0x000fca00078e3cff */
[----:B------:R0:W2:Y:S02]  /*17080*/  @P4 LDG.E.U8 R106, desc[UR18][R40.64] ;  /* 0x00000012286a4981 */ /* 0x0000a4000c1e1100 */
[----:B0-----:R-:W-:Y:S02]  /*17090*/  @P2 IMAD.MOV.U32 R40, RZ, RZ, R30 ;  /* 0x000000ffff282224 */ /* 0x001fe400078e001e */
[----:B------:R-:W-:-:S05]  /*170a0*/  @P2 IMAD.MOV.U32 R41, RZ, RZ, R68 ;  /* 0x000000ffff292224 */ /* 0x000fca00078e0044 */
[----:B------:R0:W3:Y:S02]  /*170b0*/  @P2 LDG.E.U8 R31, desc[UR18][R40.64] ;  /* 0x00000012281f2981 */ /* 0x0000e4000c1e1100 */
[----:B0-----:R-:W-:Y:S02]  /*170c0*/  @P3 IMAD.MOV.U32 R40, RZ, RZ, R66 ;  /* 0x000000ffff283224 */ /* 0x001fe400078e0042 */
[----:B------:R-:W-:-:S05]  /*170d0*/  @P3 IMAD.MOV.U32 R41, RZ, RZ, R69 ;  /* 0x000000ffff293224 */ /* 0x000fca00078e0045 */
[----:B------:R-:W4:Y:S04]  /*170e0*/  @P3 LDG.E.U8 R16, desc[UR18][R40.64] ;  /* 0x0000001228103981 */ /* 0x000f28000c1e1100 */
[----:B------:R0:W-:Y:S01]  /*170f0*/  STL [R1+0xe0], R68 ;  /* 0x0000e04401007387 */ /* 0x0001e20000100800 */
[C---:B------:R-:W-:Y:S02]  /*17100*/  IADD3 R70, P6, PT, R35.reuse, R70, RZ ;  /* 0x0000004623467210 */ /* 0x040fe40007fde0ff */
[----:B------:R-:W-:Y:S01]  /*17110*/  IADD3 R29, P5, PT, R35, R29, RZ ;  /* 0x0000001d231d7210 */ /* 0x000fe20007fbe0ff */
[----:B0-----:R-:W2:Y:S04]  /*17120*/  LDL.LU R68, [R1+0x528] ;  /* 0x0005280001447983 */ /* 0x001ea80000300800 */
[----:B------:R-:W2:Y:S04]  /*17130*/  LDL.LU R30, [R1+0x534] ;  /* 0x00053400011e7983 */ /* 0x000ea80000300800 */
[----:B------:R0:W-:Y:S04]  /*17140*/  STL [R1+0xec], R66 ;  /* 0x0000ec4201007387 */ /* 0x0001e80000100800 */
[----:B------:R1:W-:Y:S04]  /*17150*/  STL [R1+0xe8], R69 ;  /* 0x0000e84501007387 */ /* 0x0003e80000100800 */
[----:B------:R-:W3:Y:S04]  /*17160*/  LDL.LU R41, [R1+0xf0] ;  /* 0x0000f00001297983 */ /* 0x000ee80000300800 */
[----:B------:R-:W-:Y:S04]  /*17170*/  STL [R1+0x524], R70 ;  /* 0x0005244601007387 */ /* 0x000fe80000100800 */
[----:B0-----:R-:W3:Y:S04]  /*17180*/  LDL.LU R66, [R1+0x530] ;  /* 0x0005300001427983 */ /* 0x001ee80000300800 */
[----:B------:R-:W-:Y:S04]  /*17190*/  STL [R1+0x52c], R29 ;  /* 0x00052c1d01007387 */ /* 0x000fe80000100800 */
[----:B-1----:R-:W3:Y:S04]  /*171a0*/  LDL.LU R69, [R1+0x53c] ;  /* 0x00053c0001457983 */ /* 0x002ee80000300800 */
[----:B----4-:R0:W-:Y:S04]  /*171b0*/  STL [R1+0x50], R16 ;  /* 0x0000501001007387 */ /* 0x0101e80000100800 */
[----:B0-----:R-:W4:Y:S01]  /*171c0*/  LDL.LU R16, [R1+0x544] ;  /* 0x0005440001107983 */ /* 0x001f220000300800 */
[----:B------:R-:W-:-:S02]  /*171d0*/  ISETP.GT.AND P4, PT, R65, 0x25, PT ;  /* 0x000000254100780c */ /* 0x000fc40003f84270 */
[C---:B------:R-:W-:Y:S02]  /*171e0*/  ISETP.GT.AND P2, PT, R65.reuse, 0x26, PT ;  /* 0x000000264100780c */ /* 0x040fe40003f44270 */
[----:B------:R-:W-:Y:S02]  /*171f0*/  PRMT R5, RZ, 0x7610, R5 ;  /* 0x00007610ff057816 */ /* 0x000fe40000000005 */
[----:B------:R-:W-:Y:S01]  /*17200*/  ISETP.GT.AND P3, PT, R65, 0x27, PT ;  /* 0x000000274100780c */ /* 0x000fe20003f64270 */
[----:B--2---:R-:W-:Y:S01]  /*17210*/  IMAD.X R68, R37, 0x1, R68, P5 ;  /* 0x0000000125447824 */ /* 0x004fe200028e0644 */
[----:B------:R-:W-:-:S05]  /*17220*/  IADD3 R30, P5, PT, R35, R30, RZ ;  /* 0x0000001e231e7210 */ /* 0x000fca0007fbe0ff */
[----:B------:R-:W-:Y:S01]  /*17230*/  @P4 IMAD.MOV.U32 R40, RZ, RZ, R70 ;  /* 0x000000ffff284224 */ /* 0x000fe200078e0046 */
[----:B------:R-:W-:Y:S01]  /*17240*/  PRMT R22, RZ, 0x7610, R22 ;  /* 0x00007610ff167816 */ /* 0x000fe20000000016 */
[----:B---3--:R-:W-:-:S05]  /*17250*/  IMAD.X R41, R37, 0x1, R41, P6 ;  /* 0x0000000125297824 */ /* 0x008fca00030e0629 */
[----:B------:R0:W-:Y:S04]  /*17260*/  STL [R1+0xf0], R41 ;  /* 0x0000f02901007387 */ /* 0x0001e80000100800 */
[----:B------:R1:W2:Y:S01]  /*17270*/  @P4 LDG.E.U8 R5, desc[UR18][R40.64] ;  /* 0x0000001228054981 */ /* 0x0002a2000c1e1100 */
[----:B------:R-:W-:-:S03]  /*17280*/  IMAD.X R66, R37, 0x1, R66, P5 ;  /* 0x0000000125427824 */ /* 0x000fc600028e0642 */
[----:B------:R3:W-:Y:S01]  /*17290*/  STL [R1+0x528], R68 ;  /* 0x0005284401007387 */ /* 0x0007e20000100800 */
[----:B------:R-:W-:Y:S02]  /*172a0*/  PRMT R11, RZ, 0x7610, R11 ;  /* 0x00007610ff0b7816 */ /* 0x000fe4000000000b */
[----:B------:R-:W-:Y:S01]  /*172b0*/  IADD3 R69, P6, PT, R35, R69, RZ ;  /* 0x0000004523457210 */ /* 0x000fe20007fde0ff */
[----:B-1----:R-:W-:Y:S02]  /*172c0*/  @P2 IMAD.MOV.U32 R40, RZ, RZ, R29 ;  /* 0x000000ffff282224 */ /* 0x002fe400078e001d */
[----:B0-----:R-:W-:Y:S02]  /*172d0*/  @P2 IMAD.MOV.U32 R41, RZ, RZ, R68 ;  /* 0x000000ffff292224 */ /* 0x001fe400078e0044 */
[----:B---3--:R-:W3:Y:S04]  /*172e0*/  LDL.LU R68, [R1+0x540] ;  /* 0x0005400001447983 */ /* 0x008ee80000300800 */
[----:B------:R-:W2:Y:S04]  /*172f0*/  LDL.LU R29, [R1+0x54c] ;  /* 0x00054c00011d7983 */ /* 0x000ea80000300800 */
[----:B------:R0:W-:Y:S04]  /*17300*/  STL [R1+0x534], R30 ;  /* 0x0005341e01007387 */ /* 0x0001e80000100800 */
[----:B------:R1:W2:Y:S04]  /*17310*/  @P2 LDG.E.U8 R22, desc[UR18][R40.64] ;  /* 0x0000001228162981 */ /* 0x0002a8000c1e1100 */
[----:B------:R4:W-:Y:S01]  /*17320*/  STL [R1+0x530], R66 ;  /* 0x0005304201007387 */ /* 0x0009e20000100800 */
[----:B-1----:R-:W-:-:S02]  /*17330*/  @P3 IMAD.MOV.U32 R40, RZ, RZ, R30 ;  /* 0x000000ffff283224 */ /* 0x002fc400078e001e */
[----:B------:R-:W-:Y:S01]  /*17340*/  @P3 IMAD.MOV.U32 R41, RZ, RZ, R66 ;  /* 0x000000ffff293224 */ /* 0x000fe200078e0042 */
[----:B0-----:R-:W2:Y:S04]  /*17350*/  LDL.LU R30, [R1+0x548] ;  /* 0x00054800011e7983 */ /* 0x001ea80000300800 */
[----:B------:R-:W-:Y:S04]  /*17360*/  STL [R1+0x53c], R69 ;  /* 0x00053c4501007387 */ /* 0x000fe80000100800 */
[----:B------:R-:W2:Y:S04]  /*17370*/  LDL.LU R70, [R1+0x554] ;  /* 0x0005540001467983 */ /* 0x000ea80000300800 */
[----:B------:R0:W2:Y:S01]  /*17380*/  @P3 LDG.E.U8 R11, desc[UR18][R40.64] ;  /* 0x00000012280b3981 */ /* 0x0000a2000c1e1100 */
[----:B----4-:R-:W-:-:S05]  /*17390*/  IADD3 R16, P5, PT, R35, R16, RZ ;  /* 0x0000001023107210 */ /* 0x010fca0007fbe0ff */
[----:B------:R-:W-:Y:S04]  /*173a0*/  STL [R1+0x544], R16 ;  /* 0x0005441001007387 */ /* 0x000fe80000100800 */
[----:B------:R-:W4:Y:S04]  /*173b0*/  LDL.LU R66, [R1+0x55c] ;  /* 0x00055c0001427983 */ /* 0x000f280000300800 */
[----:B------:R-:W4:Y:S01]  /*173c0*/  LDL.LU R41, [R1+0x538] ;  /* 0x0005380001297983 */ /* 0x000f220000300800 */
[C---:B------:R-:W-:Y:S02]  /*173d0*/  ISETP.GT.AND P4, PT, R65.reuse, 0x28, PT ;  /* 0x000000284100780c */ /* 0x040fe40003f84270 */
[----:B------:R-:W-:-:S02]  /*173e0*/  ISETP.GT.AND P2, PT, R65, 0x29, PT ;  /* 0x000000294100780c */ /* 0x000fc40003f44270 */
[----:B------:R-:W-:Y:S02]  /*173f0*/  PRMT R60, RZ, 0x7610, R60 ;  /* 0x00007610ff3c7816 */ /* 0x000fe4000000003c */
[----:B------:R-:W-:Y:S02]  /*17400*/  ISETP.GT.AND P3, PT, R65, 0x2a, PT ;  /* 0x0000002a4100780c */ /* 0x000fe40003f64270 */
[----:B------:R-:W-:-:S05]  /*17410*/  PRMT R44, RZ, 0x7610, R44 ;  /* 0x00007610ff2c7816 */ /* 0x000fca000000002c */
[----:B0-----:R-:W-:Y:S01]  /*17420*/  @P4 IMAD.MOV.U32 R40, RZ, RZ, R69 ;  /* 0x000000ffff284224 */ /* 0x001fe200078e0045 */
[----:B------:R-:W-:Y:S01]  /*17430*/  PRMT R105, RZ, 0x7610, R105 ;  /* 0x00007610ff697816 */ /* 0x000fe20000000069 */
[----:B---3--:R-:W-:Y:S01]  /*17440*/  IMAD.X R68, R37, 0x1, R68, P5 ;  /* 0x0000000125447824 */ /* 0x008fe200028e0644 */
[----:B--2---:R-:W-:-:S05]  /*17450*/  IADD3 R29, P5, PT, R35, R29, RZ ;  /* 0x0000001d231d7210 */ /* 0x004fca0007fbe0ff */
[C---:B------:R-:W-:Y:S02]  /*17460*/  IMAD.X R30, R37.reuse, 0x1, R30, P5 ;  /* 0x00000001251e7824 */ /* 0x040fe400028e061e */
[----:B----4-:R-:W-:-:S05]  /*17470*/  IMAD.X R41, R37, 0x1, R41, P6 ;  /* 0x0000000125297824 */ /* 0x010fca00030e0629 */
[----:B------:R0:W-:Y:S04]  /*17480*/  STL [R1+0x538], R41 ;  /* 0x0005382901007387 */ /* 0x0001e80000100800 */
[----:B------:R1:W2:Y:S01]  /*17490*/  @P4 LDG.E.U8 R60, desc[UR18][R40.64] ;  /* 0x00000012283c4981 */ /* 0x0002a2000c1e1100 */
[----:B------:R-:W-:-:S03]  /*174a0*/  IADD3 R70, P6, PT, R35, R70, RZ ;  /* 0x0000004623467210 */ /* 0x000fc60007fde0ff */
[----:B------:R3:W-:Y:S01]  /*174b0*/  STL [R1+0x540], R68 ;  /* 0x0005404401007387 */ /* 0x0007e20000100800 */
[----:B-1----:R-:W-:Y:S02]  /*174c0*/  @P2 IMAD.MOV.U32 R40, RZ, RZ, R16 ;  /* 0x000000ffff282224 */ /* 0x002fe400078e0010 */
[----:B0-----:R-:W-:Y:S02]  /*174d0*/  @P2 IMAD.MOV.U32 R41, RZ, RZ, R68 ;  /* 0x000000ffff292224 */ /* 0x001fe400078e0044 */
[----:B---3--:R-:W3:Y:S01]  /*174e0*/  LDL.LU R68, [R1+0x558] ;  /* 0x0005580001447983 */ /* 0x008ee20000300800 */
[----:B------:R-:W-:-:S03]  /*174f0*/  IADD3 R66, P5, PT, R35, R66, RZ ;  /* 0x0000004223427210 */ /* 0x000fc60007fbe0ff */
        /* <DEDUP_REMOVED lines=16> */
[----:B------:R-:W-:Y:S02]  /*17600*/  ISETP.GT.AND P2, PT, R65, 0x2c, PT ;  /* 0x0000002c4100780c */ /* 0x000fe40003f44270 */
[----:B------:R-:W-:Y:S02]  /*17610*/  PRMT R147, RZ, 0x7610, R147 ;  /* 0x00007610ff937816 */ /* 0x000fe40000000093 */
[----:B------:R-:W-:Y:S01]  /*17620*/  PRMT R28, RZ, 0x7610, R28 ;  /* 0x00007610ff1c7816 */ /* 0x000fe2000000001c */
[C---:B---3--:R-:W-:Y:S02]  /*17630*/  IMAD.X R68, R37.reuse, 0x1, R68, P5 ;  /* 0x0000000125447824 */ /* 0x048fe400028e0644 */
[----:B--2---:R-:W-:-:S05]  /*17640*/  IMAD.X R40, R37, 0x1, R40, P6 ;  /* 0x0000000125287824 */ /* 0x004fca00030e0628 */
[-C--:B------:R-:W-:Y:S01]  /*17650*/  @P4 LOP3.LUT R41, R41, R40.reuse, RZ, 0x3c, !PT ;  /* 0x0000002829294212 */ /* 0x080fe200078e3cff */
[----:B------:R0:W-:Y:S03]  /*17660*/  STL [R1+0x550], R40 ;  /* 0x0005502801007387 */ /* 0x0001e60000100800 */
[----:B0-----:R-:W-:-:S04]  /*17670*/  @P4 LOP3.LUT R40, R41, R40, RZ, 0x3c, !PT ;  /* 0x0000002829284212 */ /* 0x001fc800078e3cff */
[----:B------:R-:W-:-:S05]  /*17680*/  @P4 LOP3.LUT R41, R41, R40, RZ, 0x3c, !PT ;  /* 0x0000002829294212 */ /* 0x000fca00078e3cff */
[----:B------:R0:W2:Y:S02]  /*17690*/  @P4 LDG.E.U8 R147, desc[UR18][R40.64] ;  /* 0x0000001228934981 */ /* 0x0000a4000c1e1100 */
[----:B0-----:R-:W-:Y:S02]  /*176a0*/  @P2 IMAD.MOV.U32 R40, RZ, RZ, R66 ;  /* 0x000000ffff282224 */ /* 0x001fe400078e0042 */
[----:B------:R-:W-:-:S05]  /*176b0*/  @P2 IMAD.MOV.U32 R41, RZ, RZ, R68 ;  /* 0x000000ffff292224 */ /* 0x000fca00078e0044 */
[----:B------:R0:W3:Y:S01]  /*176c0*/  @P2 LDG.E.U8 R28, desc[UR18][R40.64] ;  /* 0x00000012281c2981 */ /* 0x0000e2000c1e1100 */
[----:B------:R-:W-:Y:S02]  /*176d0*/  ISETP.GT.AND P3, PT, R65, 0x2d, PT ;  /* 0x0000002d4100780c */ /* 0x000fe40003f64270 */
[C---:B----4-:R-:W-:Y:S01]  /*176e0*/  IADD3 R16, P5, PT, R35.reuse, R16, RZ ;  /* 0x0000001023107210 */ /* 0x050fe20007fbe0ff */
[----:B------:R-:W-:Y:S01]  /*176f0*/  STL [R1+0x558], R68 ;  /* 0x0005584401007387 */ /* 0x000fe20000100800 */
[----:B------:R-:W-:-:S03]  /*17700*/  IADD3 R69, P6, PT, R35, R69, RZ ;  /* 0x0000004523457210 */ /* 0x000fc60007fde0ff */
[----:B------:R-:W-:Y:S01]  /*17710*/  IMAD.X R30, R37, 0x1, R30, P5 ;  /* 0x00000001251e7824 */ /* 0x000fe200028e061e */
[----:B------:R-:W4:Y:S01]  /*17720*/  LDL.LU R66, [R1+0x570] ;  /* 0x0005700001427983 */ /* 0x000f220000300800 */
[----:B------:R-:W-:-:S03]  /*17730*/  PRMT R19, RZ, 0x7610, R19 ;  /* 0x00007610ff137816 */ /* 0x000fc60000000013 */
[----:B------:R-:W-:Y:S01]  /*17740*/  STL [R1+0x564], R16 ;  /* 0x0005641001007387 */ /* 0x000fe20000100800 */
[----:B------:R-:W-:Y:S01]  /*17750*/  IADD3 R29, P5, PT, R35, R29, RZ ;  /* 0x0000001d231d7210 */ /* 0x000fe20007fbe0ff */
[----:B0-----:R-:W-:Y:S02]  /*17760*/  @P3 IMAD.MOV.U32 R40, RZ, RZ, R16 ;  /* 0x000000ffff283224 */ /* 0x001fe400078e0010 */
[----:B------:R-:W-:-:S05]  /*17770*/  @P3 IMAD.MOV.U32 R41, RZ, RZ, R30 ;  /* 0x000000ffff293224 */ /* 0x000fca00078e001e */
[----:B------:R0:W2:Y:S04]  /*17780*/  @P3 LDG.E.U8 R19, desc[UR18][R40.64] ;  /* 0x0000001228133981 */ /* 0x0000a8000c1e1100 */
[----:B---3--:R1:W-:Y:S04]  /*17790*/  STL [R1+0x40], R28 ;  /* 0x0000401c01007387 */ /* 0x0083e80000100800 */
[----:B-1----:R-:W3:Y:S04]  /*177a0*/  LDL.LU R28, [R1+0x57c] ;  /* 0x00057c00011c7983 */ /* 0x002ee80000300800 */
[----:B------:R1:W-:Y:S04]  /*177b0*/  STL [R1+0x560], R30 ;  /* 0x0005601e01007387 */ /* 0x0003e80000100800 */
[----:B-1----:R-:W2:Y:S04]  /*177c0*/  LDL.LU R30, [R1+0x578] ;  /* 0x00057800011e7983 */ /* 0x002ea80000300800 */
        /* <DEDUP_REMOVED lines=8> */
[----:B------:R-:W-:Y:S01]  /*17850*/  ISETP.GT.AND P3, PT, R65, 0x30, PT ;  /* 0x000000304100780c */ /* 0x000fe20003f64270 */
[----:B----4-:R-:W-:Y:S01]  /*17860*/  IMAD.X R66, R37, 0x1, R66, P5 ;  /* 0x0000000125427824 */ /* 0x010fe200028e0642 */
[----:B------:R-:W-:-:S05]  /*17870*/  PRMT R8, RZ, 0x7610, R8 ;  /* 0x00007610ff087816 */ /* 0x000fca0000000008 */
[----:B0-----:R-:W-:Y:S01]  /*17880*/  @P4 IMAD.MOV.U32 R40, RZ, RZ, R69 ;  /* 0x000000ffff284224 */ /* 0x001fe200078e0045 */
[----:B------:R-:W-:Y:S02]  /*17890*/  PRMT R59, RZ, 0x7610, R59 ;  /* 0x00007610ff3b7816 */ /* 0x000fe4000000003b */
[----:B---3--:R-:W-:-:S05]  /*178a0*/  IADD3 R28, P5, PT, R35, R28, RZ ;  /* 0x0000001c231c7210 */ /* 0x008fca0007fbe0ff */
[C---:B--2---:R-:W-:Y:S02]  /*178b0*/  IMAD.X R30, R37.reuse, 0x1, R30, P5 ;  /* 0x00000001251e7824 */ /* 0x044fe400028e061e */
[----:B------:R-:W-:Y:S01]  /*178c0*/  IMAD.X R41, R37, 0x1, R41, P6 ;  /* 0x0000000125297824 */ /* 0x000fe200030e0629 */
        /* <DEDUP_REMOVED lines=56> */
[----:B------:R-:W-:Y:S01]  /*17c50*/  PRMT R67, RZ, 0x7610, R67 ;  /* 0x00007610ff437816 */ /* 0x000fe20000000043 */
[----:B--2---:R-:W-:-:S10]  /*17c60*/  IMAD.X R40, R37, 0x1, R40, P6 ;  /* 0x0000000125287824 */ /* 0x004fd400030e0628 */
[-C--:B------:R-:W-:Y:S01]  /*17c70*/  @P4 LOP3.LUT R41, R41, R40.reuse, RZ, 0x3c, !PT ;  /* 0x0000002829294212 */ /* 0x080fe200078e3cff */
[----:B------:R0:W-:Y:S03]  /*17c80*/  STL [R1+0x598], R40 ;  /* 0x0005982801007387 */ /* 0x0001e60000100800 */
[----:B0-----:R-:W-:-:S04]  /*17c90*/  @P4 LOP3.LUT R40, R41, R40, RZ, 0x3c, !PT ;  /* 0x0000002829284212 */ /* 0x001fc800078e3cff */
[----:B------:R-:W-:-:S05]  /*17ca0*/  @P4 LOP3.LUT R41, R41, R40, RZ, 0x3c, !PT ;  /* 0x0000002829294212 */ /* 0x000fca00078e3cff */
[----:B------:R0:W2:Y:S01]  /*17cb0*/  @P4 LDG.E.U8 R67, desc[UR18][R40.64] ;  /* 0x0000001228434981 */ /* 0x0000a2000c1e1100 */
[C---:B------:R-:W-:Y:S02]  /*17cc0*/  ISETP.GT.AND P2, PT, R65.reuse, 0x35, PT ;  /* 0x000000354100780c */ /* 0x040fe40003f44270 */
[----:B------:R-:W-:Y:S01]  /*17cd0*/  ISETP.GT.AND P3, PT, R65, 0x36, PT ;  /* 0x000000364100780c */ /* 0x000fe20003f64270 */
[----:B---3--:R-:W-:Y:S01]  /*17ce0*/  IMAD.X R66, R37, 0x1, R66, P5 ;  /* 0x0000000125427824 */ /* 0x008fe200028e0642 */
[----:B----4-:R-:W-:Y:S02]  /*17cf0*/  IADD3 R16, P5, PT, R35, R16, RZ ;  /* 0x0000001023107210 */ /* 0x010fe40007fbe0ff */
[----:B------:R-:W-:Y:S02]  /*17d00*/  PRMT R26, RZ, 0x7610, R26 ;  /* 0x00007610ff1a7816 */ /* 0x000fe4000000001a */
[----:B------:R1:W-:Y:S01]  /*17d10*/  STL [R1+0x5a0], R66 ;  /* 0x0005a04201007387 */ /* 0x0003e20000100800 */
[----:B------:R-:W-:Y:S01]  /*17d20*/  IMAD.X R30, R37, 0x1, R30, P5 ;  /* 0x00000001251e7824 */ /* 0x000fe200028e061e */
[----:B------:R-:W-:-:S03]  /*17d30*/  IADD3 R68, P6, PT, R35, R68, RZ ;  /* 0x0000004423447210 */ /* 0x000fc60007fde0ff */
[----:B0-----:R-:W-:Y:S02]  /*17d40*/  @P2 IMAD.MOV.U32 R40, RZ, RZ, R28 ;  /* 0x000000ffff282224 */ /* 0x001fe400078e001c */
[----:B------:R-:W-:Y:S02]  /*17d50*/  @P2 IMAD.MOV.U32 R41, RZ, RZ, R66 ;  /* 0x000000ffff292224 */ /* 0x000fe400078e0042 */
[----:B-1----:R-:W3:Y:S01]  /*17d60*/  LDL.LU R66, [R1+0x5b8] ;  /* 0x0005b80001427983 */ /* 0x002ee20000300800 */
[----:B------:R-:W-:-:S03]  /*17d70*/  PRMT R18, RZ, 0x7610, R18 ;  /* 0x00007610ff127816 */ /* 0x000fc60000000012 */
[----:B------:R-:W4:Y:S01]  /*17d80*/  LDL.LU R28, [R1+0x5c4] ;  /* 0x0005c400011c7983 */ /* 0x000f220000300800 */
[----:B------:R-:W-:-:S03]  /*17d90*/  IADD3 R29, P5, PT, R35, R29, RZ ;  /* 0x0000001d231d7210 */ /* 0x000fc60007fbe0ff */
[----:B------:R-:W-:Y:S04]  /*17da0*/  STL [R1+0x5ac], R16 ;  /* 0x0005ac1001007387 */ /* 0x000fe80000100800 */
[----:B------:R0:W3:Y:S04]  /*17db0*/  @P2 LDG.E.U8 R26, desc[UR18][R40.64] ;  /* 0x00000012281a2981 */ /* 0x0000e8000c1e1100 */
[----:B------:R1:W-:Y:S01]  /*17dc0*/  STL [R1+0x5a8], R30 ;  /* 0x0005a81e01007387 */ /* 0x0003e20000100800 */
[----:B0-----:R-:W-:Y:S02]  /*17dd0*/  @P3 IMAD.MOV.U32 R41, RZ, RZ, R30 ;  /* 0x000000ffff293224 */ /* 0x001fe400078e001e */
[----:B------:R-:W-:Y:S01]  /*17de0*/  @P3 IMAD.MOV.U32 R40, RZ, RZ, R16 ;  /* 0x000000ffff283224 */ /* 0x000fe200078e0010 */
[----:B-1----:R-:W4:Y:S04]  /*17df0*/  LDL.LU R30, [R1+0x5c0] ;  /* 0x0005c000011e7983 */ /* 0x002f280000300800 */
[----:B------:R-:W-:Y:S04]  /*17e00*/  STL [R1+0x5b4], R68 ;  /* 0x0005b44401007387 */ /* 0x000fe80000100800 */
[----:B------:R0:W4:Y:S04]  /*17e10*/  @P3 LDG.E.U8 R18, desc[UR18][R40.64] ;  /* 0x0000001228123981 */ /* 0x000128000c1e1100 */
[----:B--2---:R1:W-:Y:S04]  /*17e20*/  STL [R1+0x28], R67 ;  /* 0x0000284301007387 */ /* 0x0043e80000100800 */
[----:B-1----:R-:W2:Y:S04]  /*17e30*/  LDL.LU R67, [R1+0x5cc] ;  /* 0x0005cc0001437983 */ /* 0x002ea80000300800 */
[----:B------:R-:W-:Y:S04]  /*17e40*/  STL [R1+0x5bc], R29 ;  /* 0x0005bc1d01007387 */ /* 0x000fe80000100800 */
[----:B------:R-:W2:Y:S04]  /*17e50*/  LDL.LU R16, [R1+0x5d4] ;  /* 0x0005d40001107983 */ /* 0x000ea80000300800 */
[----:B------:R-:W2:Y:S01]  /*17e60*/  LDL.LU R41, [R1+0x5b0] ;  /* 0x0005b00001297983 */ /* 0x000ea20000300800 */
[----:B------:R-:W-:-:S02]  /*17e70*/  ISETP.GT.AND P4, PT, R65, 0x37, PT ;  /* 0x000000374100780c */ /* 0x000fc40003f84270 */
[C---:B------:R-:W-:Y:S02]  /*17e80*/  ISETP.GT.AND P2, PT, R65.reuse, 0x38, PT ;  /* 0x000000384100780c */ /* 0x040fe40003f44270 */
[----:B------:R-:W-:Y:S02]  /*17e90*/  PRMT R9, RZ, 0x7610, R9 ;  /* 0x00007610ff097816 */ /* 0x000fe40000000009 */
[----:B------:R-:W-:Y:S01]  /*17ea0*/  ISETP.GT.AND P3, PT, R65, 0x39, PT ;  /* 0x000000394100780c */ /* 0x000fe20003f64270 */
[----:B---3--:R-:W-:Y:S01]  /*17eb0*/  IMAD.X R66, R37, 0x1, R66, P5 ;  /* 0x0000000125427824 */ /* 0x008fe200028e0642 */
[----:B----4-:R-:W-:-:S05]  /*17ec0*/  IADD3 R28, P5, PT, R35, R28, RZ ;  /* 0x0000001c231c7210 */ /* 0x010fca0007fbe0ff */
[----:B0-----:R-:W-:Y:S01]  /*17ed0*/  @P4 IMAD.MOV.U32 R40, RZ, RZ, R68 ;  /* 0x000000ffff284224 */ /* 0x001fe200078e0044 */
[----:B------:R-:W-:Y:S02]  /*17ee0*/  PRMT R58, RZ, 0x7610, R58 ;  /* 0x00007610ff3a7816 */ /* 0x000fe4000000003a */
[----:B------:R-:W-:Y:S01]  /*17ef0*/  PRMT R42, RZ, 0x7610, R42 ;  /* 0x00007610ff2a7816 */ /* 0x000fe2000000002a */
[C---:B------:R-:W-:Y:S02]  /*17f00*/  IMAD.X R30, R37.reuse, 0x1, R30, P5 ;  /* 0x00000001251e7824 */ /* 0x040fe400028e061e */
        /* <DEDUP_REMOVED lines=208> */
[----:B------:R0:W-:Y:S04]  /*18c10*/  STL [R1+0x65c], R67 ;  /* 0x00065c4301007387 */ /* 0x0001e80000100800 */
        /* <DEDUP_REMOVED lines=12> */
[----:B---3--:R-:W-:Y:S01]  /*18ce0*/  IMAD.X R66, R37, 0x1, R66, P5 ;  /* 0x0000000125427824 */ /* 0x008fe200028e0642 */
[----:B----4-:R-:W-:-:S05]  /*18cf0*/  IADD3 R29, P5, PT, R35, R29, RZ ;  /* 0x0000001d231d7210 */ /* 0x010fca0007fbe0ff */
[----:B--2---:R-:W-:Y:S01]  /*18d00*/  IMAD.X R30, R37, 0x1, R30, P5 ;  /* 0x00000001251e7824 */ /* 0x004fe200028e061e */
[----:B------:R-:W-:Y:S01]  /*18d10*/  IADD3 R28, P5, PT, R35, R28, RZ ;  /* 0x0000001c231c7210 */ /* 0x000fe20007fbe0ff */
[----:B------:R-:W-:-:S05]  /*18d20*/  IMAD.X R41, R37, 0x1, R41, P6 ;  /* 0x0000000125297824 */ /* 0x000fca00030e0629 */
[----:B------:R1:W-:Y:S04]  /*18d30*/  STL [R1+0x658], R41 ;  /* 0x0006582901007387 */ /* 0x0003e80000100800 */
[----:B------:R2:W3:Y:S01]  /*18d40*/  @P4 LDG.E.U8 R155, desc[UR18][R40.64] ;  /* 0x00000012289b4981 */ /* 0x0004e2000c1e1100 */
[----:B------:R-:W-:-:S03]  /*18d50*/  IADD3 R68, P6, PT, R35, R68, RZ ;  /* 0x0000004423447210 */ /* 0x000fc60007fde0ff */
[----:B------:R-:W-:Y:S04]  /*18d60*/  STL [R1+0x660], R66 ;  /* 0x0006604201007387 */ /* 0x000fe80000100800 */
[----:B0-----:R-:W4:Y:S01]  /*18d70*/  LDL.LU R67, [R1+0x678] ;  /* 0x0006780001437983 */ /* 0x001f220000300800 */
[----:B--2---:R-:W-:Y:S02]  /*18d80*/  @P2 IMAD.MOV.U32 R40, RZ, RZ, R16 ;  /* 0x000000ffff282224 */ /* 0x004fe400078e0010 */
[----:B-1----:R-:W-:Y:S01]  /*18d90*/  @P2 IMAD.MOV.U32 R41, RZ, RZ, R66 ;  /* 0x000000ffff292224 */ /* 0x002fe200078e0042 */
[----:B------:R-:W2:Y:S04]  /*18da0*/  LDL.LU R16, [R1+0x684] ;  /* 0x0006840001107983 */ /* 0x000ea80000300800 */
[----:B------:R0:W3:Y:S04]  /*18db0*/  @P2 LDG.E.U8 R154, desc[UR18][R40.64] ;  /* 0x00000012289a2981 */ /* 0x0000e8000c1e1100 */
[----:B------:R-:W-:Y:S04]  /*18dc0*/  STL [R1+0x66c], R29 ;  /* 0x00066c1d01007387 */ /* 0x000fe80000100800 */
[----:B------:R1:W-:Y:S01]  /*18dd0*/  STL [R1+0x668], R30 ;  /* 0x0006681e01007387 */ /* 0x0003e20000100800 */
[----:B0-----:R-:W-:-:S02]  /*18de0*/  @P3 IMAD.MOV.U32 R40, RZ, RZ, R29 ;  /* 0x000000ffff283224 */ /* 0x001fc400078e001d */
[----:B------:R-:W-:-:S05]  /*18df0*/  @P3 IMAD.MOV.U32 R41, RZ, RZ, R30 ;  /* 0x000000ffff293224 */ /* 0x000fca00078e001e */
[----:B------:R0:W3:Y:S04]  /*18e00*/  @P3 LDG.E.U8 R152, desc[UR18][R40.64] ;  /* 0x0000001228983981 */ /* 0x0000e8000c1e1100 */
[----:B-1----:R-:W3:Y:S04]  /*18e10*/  LDL.LU R30, [R1+0x680] ;  /* 0x00068000011e7983 */ /* 0x002ee80000300800 */
[----:B------:R1:W-:Y:S01]  /*18e20*/  STL [R1+0x674], R68 ;  /* 0x0006744401007387 */ /* 0x0003e20000100800 */
[----:B0-----:R-:W-:-:S03]  /*18e30*/  IMAD.MOV.U32 R41, RZ, RZ, R68 ;  /* 0x000000ffff297224 */ /* 0x001fc600078e0044 */
[----:B------:R-:W3:Y:S04]  /*18e40*/  LDL.LU R66, [R1+0x68c] ;  /* 0x00068c0001427983 */ /* 0x000ee80000300800 */
[----:B------:R-:W-:Y:S04]  /*18e50*/  STL [R1+0x67c], R28 ;  /* 0x00067c1c01007387 */ /* 0x000fe80000100800 */
[----:B------:R-:W3:Y:S04]  /*18e60*/  LDL.LU R29, [R1+0x694] ;  /* 0x00069400011d7983 */ /* 0x000ee80000300800 */
[----:B-1----:R-:W3:Y:S04]  /*18e70*/  LDL.LU R68, [R1+0xa40] ;  /* 0x000a400001447983 */ /* 0x002ee80000300800 */
[----:B------:R-:W3:Y:S01]  /*18e80*/  LDL.LU R40, [R1+0x670] ;  /* 0x0006700001287983 */ /* 0x000ee20000300800 */
[----:B------:R-:W-:-:S02]  /*18e90*/  ISETP.GT.AND P4, PT, R65, 0x4f, PT ;  /* 0x0000004f4100780c */ /* 0x000fc40003f84270 */
[C---:B------:R-:W-:Y:S02]  /*18ea0*/  ISETP.GT.AND P2, PT, R65.reuse, 0x50, PT ;  /* 0x000000504100780c */ /* 0x040fe40003f44270 */
[----:B------:R-:W-:Y:S02]  /*18eb0*/  PRMT R148, RZ, 0x7610, R148 ;  /* 0x00007610ff947816 */ /* 0x000fe40000000094 */
[----:B------:R-:W-:Y:S02]  /*18ec0*/  ISETP.GT.AND P3, PT, R65, 0x51, PT ;  /* 0x000000514100780c */ /* 0x000fe40003f64270 */
[----:B------:R-:W-:Y:S02]  /*18ed0*/  PRMT R55, RZ, 0x7610, R55 ;  /* 0x00007610ff377816 */ /* 0x000fe40000000037 */
[----:B------:R-:W-:Y:S01]  /*18ee0*/  PRMT R85, RZ, 0x7610, R85 ;  /* 0x00007610ff557816 */ /* 0x000fe20000000055 */
[----:B----4-:R-:W-:Y:S01]  /*18ef0*/  IMAD.X R67, R37, 0x1, R67, P5 ;  /* 0x0000000125437824 */ /* 0x010fe200028e0643 */
[----:B--2---:R-:W-:-:S05]  /*18f00*/  IADD3 R16, P5, PT, R35, R16, RZ ;  /* 0x0000001023107210 */ /* 0x004fca0007fbe0ff */
[C---:B---3--:R-:W-:Y:S02]  /*18f10*/  IMAD.X R30, R37.reuse, 0x1, R30, P5 ;  /* 0x00000001251e7824 */ /* 0x048fe400028e061e */
[----:B------:R-:W-:-:S05]  /*18f20*/  IMAD.X R40, R37, 0x1, R40, P6 ;  /* 0x0000000125287824 */ /* 0x000fca00030e0628 */
[-C--:B------:R-:W-:Y:S01]  /*18f30*/  @P4 LOP3.LUT R41, R41, R40.reuse, RZ, 0x3c, !PT ;  /* 0x0000002829294212 */ /* 0x080fe200078e3cff */
[----:B------:R0:W-:Y:S03]  /*18f40*/  STL [R1+0x670], R40 ;  /* 0x0006702801007387 */ /* 0x0001e60000100800 */
[----:B0-----:R-:W-:-:S04]  /*18f50*/  @P4 LOP3.LUT R40, R41, R40, RZ, 0x3c, !PT ;  /* 0x0000002829284212 */ /* 0x001fc800078e3cff */
[----:B------:R-:W-:Y:S01]  /*18f60*/  @P4 LOP3.LUT R41, R41, R40, RZ, 0x3c, !PT ;  /* 0x0000002829294212 */ /* 0x000fe200078e3cff */
[----:B------:R0:W-:Y:S04]  /*18f70*/  STL [R1+0x678], R67 ;  /* 0x0006784301007387 */ /* 0x0001e80000100800 */
[----:B------:R1:W2:Y:S01]  /*18f80*/  @P4 LDG.E.U8 R148, desc[UR18][R40.64] ;  /* 0x0000001228944981 */ /* 0x0002a2000c1e1100 */
[C---:B------:R-:W-:Y:S02]  /*18f90*/  IADD3 R66, P6, PT, R35.reuse, R66, RZ ;  /* 0x0000004223427210 */ /* 0x040fe40007fde0ff */
[----:B------:R-:W-:Y:S01]  /*18fa0*/  IADD3 R29, P5, PT, R35, R29, RZ ;  /* 0x0000001d231d7210 */ /* 0x000fe20007fbe0ff */
[----:B-1----:R-:W-:Y:S02]  /*18fb0*/  @P2 IMAD.MOV.U32 R40, RZ, RZ, R28 ;  /* 0x000000ffff282224 */ /* 0x002fe400078e001c */
[----:B------:R-:W-:-:S02]  /*18fc0*/  @P2 IMAD.MOV.U32 R41, RZ, RZ, R67 ;  /* 0x000000ffff292224 */ /* 0x000fc400078e0043 */
[----:B0-----:R-:W3:Y:S04]  /*18fd0*/  LDL.LU R67, [R1+0x690] ;  /* 0x0006900001437983 */ /* 0x001ee80000300800 */
[----:B------:R-:W4:Y:S04]  /*18fe0*/  LDL.LU R28, [R1+0x69c] ;  /* 0x00069c00011c7983 */ /* 0x000f280000300800 */
[----:B------:R0:W2:Y:S04]  /*18ff0*/  @P2 LDG.E.U8 R55, desc[UR18][R40.64] ;  /* 0x0000001228372981 */ /* 0x0000a8000c1e1100 */
[----:B------:R1:W-:Y:S04]  /*19000*/  STL [R1+0x684], R16 ;  /* 0x0006841001007387 */ /* 0x0003e80000100800 */
[----:B------:R1:W-:Y:S01]  /*19010*/  STL [R1+0x680], R30 ;  /* 0x0006801e01007387 */ /* 0x0003e20000100800 */
[----:B0-----:R-:W-:-:S02]  /*19020*/  @P3 IMAD.MOV.U32 R40, RZ, RZ, R16 ;  /* 0x000000ffff283224 */ /* 0x001fc400078e0010 */
[----:B------:R-:W-:Y:S01]  /*19030*/  @P3 IMAD.MOV.U32 R41, RZ, RZ, R30 ;  /* 0x000000ffff293224 */ /* 0x000fe200078e001e */
[----:B-1----:R-:W2:Y:S04]  /*19040*/  LDL.LU R16, [R1+0x6a4] ;  /* 0x0006a40001107983 */ /* 0x002ea80000300800 */
[----:B------:R0:W-:Y:S04]  /*19050*/  STL [R1+0x68c], R66 ;  /* 0x00068c4201007387 */ /* 0x0001e80000100800 */
[----:B------:R-:W2:Y:S04]  /*19060*/  LDL.LU R30, [R1+0x6ac] ;  /* 0x0006ac00011e7983 */ /* 0x000ea80000300800 */
[----:B------:R-:W-:Y:S04]  /*19070*/  STL [R1+0x694], R29 ;  /* 0x0006941d01007387 */ /* 0x000fe80000100800 */
[----:B------:R1:W2:Y:S04]  /*19080*/  @P3 LDG.E.U8 R85, desc[UR18][R40.64] ;  /* 0x0000001228553981 */ /* 0x0002a8000c1e1100 */
[----:B------:R-:W2:Y:S01]  /*19090*/  LDL.LU R41, [R1+0x688] ;  /* 0x0006880001297983 */ /* 0x000ea20000300800 */
[----:B------:R-:W-:-:S02]  /*190a0*/  ISETP.GT.AND P4, PT, R65, 0x52, PT ;  /* 0x000000524100780c */ /* 0x000fc40003f84270 */
[----:B------:R-:W-:Y:S02]  /*190b0*/  ISETP.GT.AND P2, PT, R65, 0x53, PT ;  /* 0x000000534100780c */ /* 0x000fe40003f44270 */
[----:B------:R-:W-:Y:S02]  /*190c0*/  PRMT R100, RZ, 0x7610, R100 ;  /* 0x00007610ff647816 */ /* 0x000fe40000000064 */
[----:B------:R-:W-:-:S07]  /*190d0*/  PRMT R137, RZ, 0x7610, R137 ;  /* 0x00007610ff897816 */ /* 0x000fce0000000089 */
[----:B-1----:R-:W-:Y:S02]  /*190e0*/  @P4 IMAD.MOV.U32 R40, RZ, RZ, R66 ;  /* 0x000000ffff284224 */ /* 0x002fe400078e0042 */
[C---:B---3--:R-:W-:Y:S02]  /*190f0*/  IMAD.X R67, R37.reuse, 0x1, R67, P5 ;  /* 0x0000000125437824 */ /* 0x048fe400028e0643 */
[----:B--2---:R-:W-:-:S05]  /*19100*/  IMAD.X R41, R37, 0x1, R41, P6 ;  /* 0x0000000125297824 */ /* 0x004fca00030e0629 */
[----:B------:R1:W-:Y:S04]  /*19110*/  STL [R1+0x688], R41 ;  /* 0x0006882901007387 */ /* 0x0003e80000100800 */
[----:B------:R1:W2:Y:S04]  /*19120*/  @P4 LDG.E.U8 R100, desc[UR18][R40.64] ;  /* 0x0000001228644981 */ /* 0x0002a8000c1e1100 */
[----:B------:R3:W-:Y:S04]  /*19130*/  STL [R1+0x690], R67 ;  /* 0x0006904301007387 */ /* 0x0007e80000100800 */
[----:B0-----:R-:W2:Y:S01]  /*19140*/  LDL.LU R66, [R1+0x6a8] ;  /* 0x0006a80001427983 */ /* 0x001ea20000300800 */
[----:B-1----:R-:W-:-:S02]  /*19150*/  IMAD.MOV.U32 R41, RZ, RZ, R67 ;  /* 0x000000ffff297224 */ /* 0x002fc400078e0043 */
[----:B------:R-:W-:Y:S01]  /*19160*/  @P2 IMAD.MOV.U32 R40, RZ, RZ, R29 ;  /* 0x000000ffff282224 */ /* 0x000fe200078e001d */
[----:B---3--:R-:W3:Y:S04]  /*19170*/  LDL.LU R67, [R1+0xa3c] ;  /* 0x000a3c0001437983 */ /* 0x008ee80000300800 */
[----:B------:R-:W2:Y:S04]  /*19180*/  LDL.LU R29, [R1+0xf8] ;  /* 0x0000f800011d7983 */ /* 0x000ea80000300800 */
[----:B------:R0:W2:Y:S04]  /*19190*/  @P2 LDG.E.U8 R137, desc[UR18][R40.64] ;  /* 0x0000001228892981 */ /* 0x0000a8000c1e1100 */
[----:B------:R-:W2:Y:S01]  /*191a0*/  LDL.LU R41, [R1+0x698] ;  /* 0x0006980001297983 */ /* 0x000ea20000300800 */
[----:B------:R-:W-:-:S02]  /*191b0*/  ISETP.GT.AND P3, PT, R65, 0x54, PT ;  /* 0x000000544100780c */ /* 0x000fc40003f64270 */
[C---:B----4-:R-:W-:Y:S02]  /*191c0*/  IADD3 R28, P5, PT, R35.reuse, R28, RZ ;  /* 0x0000001c231c7210 */ /* 0x050fe40007fbe0ff */
[----:B------:R-:W-:Y:S02]  /*191d0*/  PRMT R143, RZ, 0x7610, R143 ;  /* 0x00007610ff8f7816 */ /* 0x000fe4000000008f */
[----:B------:R-:W-:Y:S01]  /*191e0*/  IADD3 R16, P6, PT, R35, R16, RZ ;  /* 0x0000001023107210 */ /* 0x000fe20007fde0ff */
[----:B------:R1:W-:Y:S06]  /*191f0*/  STL [R1+0x69c], R28 ;  /* 0x00069c1c01007387 */ /* 0x0003ec0000100800 */
[----:B0-----:R-:W-:-:S02]  /*19200*/  @P3 IMAD.MOV.U32 R40, RZ, RZ, R28 ;  /* 0x000000ffff283224 */ /* 0x001fc400078e001c */
[----:B--2---:R-:W-:-:S05]  /*19210*/  IMAD.X R41, R37, 0x1, R41, P5 ;  /* 0x0000000125297824 */ /* 0x004fca00028e0629 */
[----:B------:R0:W-:Y:S04]  /*19220*/  STL [R1+0x698], R41 ;  /* 0x0006982901007387 */ /* 0x0001e80000100800 */
[----:B-1----:R-:W2:Y:S04]  /*19230*/  LDL.LU R28, [R1+0x6b4] ;  /* 0x0006b400011c7983 */ /* 0x002ea80000300800 */
[----:B------:R-:W-:Y:S04]  /*19240*/  STL [R1+0x6a4], R16 ;  /* 0x0006a41001007387 */ /* 0x000fe80000100800 */
[----:B------:R1:W4:Y:S04]  /*19250*/  @P3 LDG.E.U8 R143, desc[UR18][R40.64] ;  /* 0x00000012288f3981 */ /* 0x000328000c1e1100 */
[----:B0-----:R-:W2:Y:S01]  /*19260*/  LDL.LU R41, [R1+0x6a0] ;  /* 0x0006a00001297983 */ /* 0x001ea20000300800 */
[----:B------:R-:W-:-:S02]  /*19270*/  ISETP.GT.AND P4, PT, R65, 0x55, PT ;  /* 0x000000554100780c */ /* 0x000fc40003f84270 */
[----:B------:R-:W-:Y:S02]  /*19280*/  IADD3 R30, P5, PT, R35, R30, RZ ;  /* 0x0000001e231e7210 */ /* 0x000fe40007fbe0ff */
[----:B------:R-:W-:Y:S02]  /*19290*/  ISETP.GT.AND P2, PT, R65, 0x56, PT ;  /* 0x000000564100780c */ /* 0x000fe40003f44270 */
[----:B------:R-:W-:Y:S01]  /*192a0*/  PRMT R141, RZ, 0x7610, R141 ;  /* 0x00007610ff8d7816 */ /* 0x000fe2000000008d */
[C---:B------:R-:W-:Y:S01]  /*192b0*/  IMAD.X R66, R37.reuse, 0x1, R66, P5 ;  /* 0x0000000125427824 */ /* 0x040fe200028e0642 */
[----:B------:R-:W-:Y:S05]  /*192c0*/  STL [R1+0x6ac], R30 ;  /* 0x0006ac1e01007387 */ /* 0x000fea0000100800 */
[----:B-1----:R-:W-:Y:S01]  /*192d0*/  @P4 IMAD.MOV.U32 R40, RZ, RZ, R16 ;  /* 0x000000ffff284224 */ /* 0x002fe200078e0010 */
[----:B------:R-:W-:Y:S01]  /*192e0*/  PRMT R140, RZ, 0x7610, R140 ;  /* 0x00007610ff8c7816 */ /* 0x000fe2000000008c */
[----:B--2---:R-:W-:-:S05]  /*192f0*/  IMAD.X R41, R37, 0x1, R41, P6 ;  /* 0x0000000125297824 */ /* 0x004fca00030e0629 */
[----:B------:R0:W-:Y:S04]  /*19300*/  STL [R1+0x6a0], R41 ;  /* 0x0006a02901007387 */ /* 0x0001e80000100800 */
[----:B------:R1:W2:Y:S02]  /*19310*/  @P4 LDG.E.U8 R141, desc[UR18][R40.64] ;  /* 0x00000012288d4981 */ /* 0x0002a4000c1e1100 */
[----:B-1----:R-:W-:Y:S02]  /*19320*/  IMAD.MOV.U32 R40, RZ, RZ, R66 ;  /* 0x000000ffff287224 */ /* 0x002fe400078e0042 */
[----:B0-----:R-:W-:-:S05]  /*19330*/  IMAD.MOV.U32 R41, RZ, RZ, R30 ;  /* 0x000000ffff297224 */ /* 0x001fca00078e001e */
[----:B------:R-:W-:-:S04]  /*19340*/  @P2 LOP3.LUT R41, R41, R40, RZ, 0x3c, !PT ;  /* 0x0000002829292212 */ /* 0x000fc800078e3cff */
[----:B------:R-:W-:Y:S02]  /*19350*/  @P2 LOP3.LUT R40, R41, R40, RZ, 0x3c, !PT ;  /* 0x0000002829282212 */ /* 0x000fe400078e3cff */
[----:B------:R-:W-:Y:S02]  /*19360*/  IADD3 R29, P4, PT, R35, R29, RZ ;  /* 0x0000001d231d7210 */ /* 0x000fe40007f9e0ff */
[----:B------:R-:W-:Y:S01]  /*19370*/  @P2 LOP3.LUT R41, R41, R40, RZ, 0x3c, !PT ;  /* 0x0000002829292212 */ /* 0x000fe200078e3cff */
[----:B------:R0:W-:Y:S04]  /*19380*/  STL [R1+0x6a8], R66 ;  /* 0x0006a84201007387 */ /* 0x0001e80000100800 */
[----:B------:R-:W2:Y:S04]  /*19390*/  LDL.LU R16, [R1+0x6bc] ;  /* 0x0006bc0001107983 */ /* 0x000ea80000300800 */
[----:B------:R1:W2:Y:S04]  /*193a0*/  @P2 LDG.E.U8 R140, desc[UR18][R40.64] ;  /* 0x00000012288c2981 */ /* 0x0002a8000c1e1100 */
[----:B0-----:R-:W2:Y:S04]  /*193b0*/  LDL.LU R66, [R1+0xa38] ;  /* 0x000a380001427983 */ /* 0x001ea80000300800 */
[----:B------:R-:W-:Y:S04]  /*193c0*/  STL [R1+0xf8], R29 ;  /* 0x0000f81d01007387 */ /* 0x000fe80000100800 */
[----:B------:R-:W2:Y:S01]  /*193d0*/  LDL.LU R40, [R1+0xf4] ;  /* 0x0000f40001287983 */ /* 0x000ea20000300800 */
[----:B------:R-:W-:Y:S01]  /*193e0*/  ISETP.GT.AND P3, PT, R65, 0x57, PT ;  /* 0x000000574100780c */ /* 0x000fe20003f64270 */
[----:B-1----:R-:W-:Y:S01]  /*193f0*/  IMAD.MOV.U32 R41, RZ, RZ, R29 ;  /* 0x000000ffff297224 */ /* 0x002fe200078e001d */
[----:B------:R-:W-:Y:S01]  /*19400*/  PRMT R136, RZ, 0x7610, R136 ;  /* 0x00007610ff887816 */ /* 0x000fe20000000088 */
[----:B--2---:R-:W-:-:S10]  /*19410*/  IMAD.X R40, R37, 0x1, R40, P4 ;  /* 0x0000000125287824 */ /* 0x004fd400020e0628 */
[-C--:B------:R-:W-:Y:S01]  /*19420*/  @P3 LOP3.LUT R41, R41, R40.reuse, RZ, 0x3c, !PT ;  /* 0x0000002829293212 */ /* 0x080fe200078e3cff */
[----:B------:R0:W-:Y:S03]  /*19430*/  STL [R1+0xf4], R40 ;  /* 0x0000f42801007387 */ /* 0x0001e60000100800 */
[----:B0-----:R-:W-:-:S04]  /*19440*/  @P3 LOP3.LUT R40, R41, R40, RZ, 0x3c, !PT ;  /* 0x0000002829283212 */ /* 0x001fc800078e3cff */
[----:B------:R-:W-:-:S05]  /*19450*/  @P3 LOP3.LUT R41, R41, R40, RZ, 0x3c, !PT ;  /* 0x0000002829293212 */ /* 0x000fca00078e3cff */
[----:B------:R0:W2:Y:S04]  /*19460*/  @P3 LDG.E.U8 R136, desc[UR18][R40.64] ;  /* 0x0000001228883981 */ /* 0x0000a8000c1e1100 */
[----:B------:R-:W2:Y:S01]  /*19470*/  LDL.LU R41, [R1+0x6b0] ;  /* 0x0006b00001297983 */ /* 0x000ea20000300800 */
[----:B------:R-:W-:Y:S02]  /*19480*/  ISETP.GT.AND P5, PT, R65, 0x58, PT ;  /* 0x000000584100780c */ /* 0x000fe40003fa4270 */
[----:B------:R-:W-:Y:S02]  /*19490*/  IADD3 R28, P2, PT, R35, R28, RZ ;  /* 0x0000001c231c7210 */ /* 0x000fe40007f5e0ff */
[----:B------:R-:W-:-:S03]  /*194a0*/  PRMT R54, RZ, 0x7610, R54 ;  /* 0x00007610ff367816 */ /* 0x000fc60000000036 */
[----:B------:R1:W-:Y:S06]  /*194b0*/  STL [R1+0x6b4], R28 ;  /* 0x0006b41c01007387 */ /* 0x0003ec0000100800 */
[----:B0-----:R-:W-:Y:S02]  /*194c0*/  @P5 IMAD.MOV.U32 R40, RZ, RZ, R28 ;  /* 0x000000ffff285224 */ /* 0x001fe400078e001c */
[----:B--2---:R-:W-:-:S05]  /*194d0*/  IMAD.X R41, R37, 0x1, R41, P2 ;  /* 0x0000000125297824 */ /* 0x004fca00010e0629 */
[----:B------:R0:W-:Y:S04]  /*194e0*/  STL [R1+0x6b0], R41 ;  /* 0x0006b02901007387 */ /* 0x0001e80000100800 */
[----:B-1----:R-:W2:Y:S04]  /*194f0*/  LDL.LU R28, [R1+0x6cc] ;  /* 0x0006cc00011c7983 */ /* 0x002ea80000300800 */
[----:B------:R1:W2:Y:S04]  /*19500*/  @P5 LDG.E.U8 R54, desc[UR18][R40.64] ;  /* 0x0000001228365981 */ /* 0x0002a8000c1e1100 */
[----:B0-----:R-:W2:Y:S01]  /*19510*/  LDL.LU R41, [R1+0x6b8] ;  /* 0x0006b80001297983 */ /* 0x001ea20000300800 */
[----:B------:R-:W-:-:S02]  /*19520*/  ISETP.GT.AND P3, PT, R65, 0x59, PT ;  /* 0x000000594100780c */ /* 0x000fc40003f64270 */
[----:B------:R-:W-:Y:S02]  /*19530*/  IADD3 R16, P2, PT, R35, R16, RZ ;  /* 0x0000001023107210 */ /* 0x000fe40007f5e0ff */
[----:B------:R-:W-:-:S03]  /*19540*/  PRMT R86, RZ, 0x7610, R86 ;  /* 0x00007610ff567816 */ /* 0x000fc60000000056 */
[----:B------:R0:W-:Y:S06]  /*19550*/  STL [R1+0x6bc], R16 ;  /* 0x0006bc1001007387 */ /* 0x0001ec0000100800 */
[----:B-1----:R-:W-:Y:S02]  /*19560*/  @P3 IMAD.MOV.U32 R40, RZ, RZ, R16 ;  /* 0x000000ffff283224 */ /* 0x002fe400078e0010 */
[----:B--2---:R-:W-:-:S05]  /*19570*/  IMAD.X R41, R37, 0x1, R41, P2 ;  /* 0x0000000125297824 */ /* 0x004fca00010e0629 */
[----:B------:R1:W-:Y:S04]  /*19580*/  STL [R1+0x6b8], R41 ;  /* 0x0006b82901007387 */ /* 0x0003e80000100800 */
[----:B0-----:R-:W2:Y:S04]  /*19590*/  LDL.LU R16, [R1+0x6d4] ;  /* 0x0006d40001107983 */ /* 0x001ea80000300800 */
[----:B------:R0:W2:Y:S04]  /*195a0*/  @P3 LDG.E.U8 R86, desc[UR18][R40.64] ;  /* 0x0000001228563981 */ /* 0x0000a8000c1e1100 */
[----:B------:R-:W2:Y:S04]  /*195b0*/  LDL.LU R40, [R1+0x6c0] ;  /* 0x0006c00001287983 */ /* 0x000ea80000300800 */
[----:B-1----:R-:W0:Y:S01]  /*195c0*/  LDL.LU R41, [R1+0x6c4] ;  /* 0x0006c40001297983 */ /* 0x002e220000300800 */
[----:B------:R-:W-:-:S02]  /*195d0*/  ISETP.GT.AND P3, PT, R65, 0x5a, PT ;  /* 0x0000005a4100780c */ /* 0x000fc40003f64270 */
[----:B------:R-:W-:Y:S02]  /*195e0*/  PRMT R99, RZ, 0x7610, R99 ;  /* 0x00007610ff637816 */ /* 0x000fe40000000063 */
[----:B0-----:R-:W-:-:S05]  /*195f0*/  IADD3 R41, P2, PT, R35, R41, RZ ;  /* 0x0000002923297210 */ /* 0x001fca0007f5e0ff */
[----:B--2---:R-:W-:Y:S01]  /*19600*/  IMAD.X R40, R37, 0x1, R40, P2 ;  /* 0x0000000125287824 */ /* 0x004fe200010e0628 */
[----:B------:R0:W-:Y:S04]  /*19610*/  STL [R1+0x6c4], R41 ;  /* 0x0006c42901007387 */ /* 0x0001e80000100800 */
[----:B------:R1:W-:Y:S01]  /*19620*/  STL [R1+0x6c0], R40 ;  /* 0x0006c02801007387 */ /* 0x0003e20000100800 */
[----:B0-----:R-:W-:-:S04]  /*19630*/  @P3 LOP3.LUT R41, R41, R40, RZ, 0x3c, !PT ;  /* 0x0000002829293212 */ /* 0x001fc800078e3cff */
[----:B-1----:R-:W-:-:S04]  /*19640*/  @P3 LOP3.LUT R40, R41, R40, RZ, 0x3c, !PT ;  /* 0x0000002829283212 */ /* 0x002fc800078e3cff */
        /* <DEDUP_REMOVED lines=246> */
[----:B-1----:R-:W2:Y:S01]  /*1a5b0*/  LDL.LU R41, [R1+0x768] ;  /* 0x0007680001297983 */ /* 0x002ea20000300800 */
[----:B------:R-:W-:-:S02]  /*1a5c0*/  ISETP.GT.AND P3, PT, R65, RZ, PT ;  /* 0x000000ff4100720c */ /* 0x000fc40003f64270 */
[----:B------:R-:W-:Y:S02]  /*1a5d0*/  IADD3 R2, P2, PT, R35, R2, RZ ;  /* 0x0000000223027210 */ /* 0x000fe40007f5e0ff */
[----:B------:R-:W-:-:S03]  /*1a5e0*/  PRMT R83, RZ, 0x7610, R83 ;  /* 0x00007610ff537816 */ /* 0x000fc60000000053 */
[----:B------:R-:W-:-:S06]  /*1a5f0*/  IMAD.X R3, R37, 0x1, R3, P2 ;  /* 0x0000000125037824 */ /* 0x000fcc00010e0603 */
[----:B------:R-:W3:Y:S01]  /*1a600*/  @P3 LDG.E.U8 R83, desc[UR18][R2.64] ;  /* 0x0000001202533981 */ /* 0x000ee2000c1e1100 */
        /* <DEDUP_REMOVED lines=131> */
[----:B------:R-:W-:Y:S06]  /*1ae40*/  STL [R1+0x7c4], R28 ;  /* 0x0007c41c01007387 */ /* 0x000fec0000100800 */
[----:B0-----:R-:W-:Y:S02]  /*1ae50*/  @P3 IMAD.MOV.U32 R40, RZ, RZ, R28 ;  /* 0x000000ffff283224 */ /* 0x001fe400078e001c */
[----:B--2---:R-:W-:-:S05]  /*1ae60*/  IMAD.X R41, R37, 0x1, R41, P2 ;  /* 0x0000000125297824 */ /* 0x004fca00010e0629 */
[----:B------:R0:W-:Y:S04]  /*1ae70*/  STL [R1+0x7c0], R41 ;  /* 0x0007c02901007387 */ /* 0x0001e80000100800 */
[----:B------:R1:W2:Y:S04]  /*1ae80*/  @P3 LDG.E.U8 R76, desc[UR18][R40.64] ;  /* 0x00000012284c3981 */ /* 0x0002a8000c1e1100 */
[----:B0-----:R-:W2:Y:S01]  /*1ae90*/  LDL.LU R41, [R1+0x11c] ;  /* 0x00011c0001297983 */ /* 0x001ea20000300800 */
[----:B------:R-:W-:Y:S02]  /*1aea0*/  ISETP.GT.AND P4, PT, R65, 0x7f, PT ;  /* 0x0000007f4100780c */ /* 0x000fe40003f84270 */
[----:B------:R-:W-:-:S02]  /*1aeb0*/  IADD3 R16, P3, PT, R35, R16, RZ ;  /* 0x0000001023107210 */ /* 0x000fc40007f7e0ff */
[----:B------:R-:W-:-:S03]  /*1aec0*/  PRMT R74, RZ, 0x7610, R74 ;  /* 0x00007610ff4a7816 */ /* 0x000fc6000000004a */
[----:B------:R0:W-:Y:S06]  /*1aed0*/  STL [R1+0x120], R16 ;  /* 0x0001201001007387 */ /* 0x0001ec0000100800 */
[----:B-1----:R-:W-:Y:S01]  /*1aee0*/  @P4 IMAD.MOV.U32 R40, RZ, RZ, R16 ;  /* 0x000000ffff284224 */ /* 0x002fe200078e0010 */
[----:B------:R-:W1:Y:S01]  /*1aef0*/  S2R R28, SR_TID.X ;  /* 0x00000000001c7919 */ /* 0x000e620000002100 */
[----:B--2---:R-:W-:-:S05]  /*1af00*/  IMAD.X R41, R37, 0x1, R41, P3 ;  /* 0x0000000125297824 */ /* 0x004fca00018e0629 */
[----:B------:R2:W-:Y:S04]  /*1af10*/  STL [R1+0x11c], R41 ;  /* 0x00011c2901007387 */ /* 0x0005e80000100800 */
[----:B0-----:R-:W3:Y:S04]  /*1af20*/  LDL.LU R16, [R1+0x1e8] ;  /* 0x0001e80001107983 */ /* 0x001ee80000300800 */
[----:B------:R0:W3:Y:S04]  /*1af30*/  @P4 LDG.E.U8 R74, desc[UR18][R40.64] ;  /* 0x00000012284a4981 */ /* 0x0000e8000c1e1100 */
[----:B------:R-:W3:Y:S04]  /*1af40*/  LDL.LU R40, [R1+0x124] ;  /* 0x0001240001287983 */ /* 0x000ee80000300800 */
[----:B--2---:R-:W0:Y:S01]  /*1af50*/  LDL.LU R41, [R1+0x128] ;  /* 0x0001280001297983 */ /* 0x004e220000300800 */
[----:B-1----:R-:W-:Y:S01]  /*1af60*/  LOP3.LUT R28, R28, 0x7f, RZ, 0xc0, !PT ;  /* 0x0000007f1c1c7812 */ /* 0x002fe200078ec0ff */
[----:B------:R-:W-:Y:S03]  /*1af70*/  BAR.SYNC.DEFER_BLOCKING 0x0 ;  /* 0x0000000000007b1d */ /* 0x000fe60000010000 */
[----:B------:R-:W-:-:S02]  /*1af80*/  ISETP.GE.AND P2, PT, R28, R65, PT ;  /* 0x000000411c00720c */ /* 0x000fc40003f46270 */
[----:B------:R-:W-:Y:S02]  /*1af90*/  PRMT R73, RZ, 0x7610, R73 ;  /* 0x00007610ff497816 */ /* 0x000fe40000000049 */
[----:B0-----:R-:W-:-:S05]  /*1afa0*/  IADD3 R41, P3, PT, R36, R41, RZ ;  /* 0x0000002924297210 */ /* 0x001fca0007f7e0ff */
[----:B---3--:R-:W-:Y:S01]  /*1afb0*/  IMAD.X R40, R38, 0x1, R40, P3 ;  /* 0x0000000126287824 */ /* 0x008fe200018e0628 */
[----:B------:R0:W-:Y:S04]  /*1afc0*/  STL [R1+0x128], R41 ;  /* 0x0001282901007387 */ /* 0x0001e80000100800 */
[----:B------:R1:W-:Y:S01]  /*1afd0*/  STL [R1+0x124], R40 ;  /* 0x0001242801007387 */ /* 0x0003e20000100800 */
[----:B0-----:R-:W-:-:S04]  /*1afe0*/  @!P2 LOP3.LUT R41, R41, R40, RZ, 0x3c, !PT ;  /* 0x000000282929a212 */ /* 0x001fc800078e3cff */
[----:B-1----:R-:W-:-:S04]  /*1aff0*/  @!P2 LOP3.LUT R40, R41, R40, RZ, 0x3c, !PT ;  /* 0x000000282928a212 */ /* 0x002fc800078e3cff */
[----:B------:R-:W-:-:S05]  /*1b000*/  @!P2 LOP3.LUT R41, R41, R40, RZ, 0x3c, !PT ;  /* 0x000000282929a212 */ /* 0x000fca00078e3cff */
[----:B------:R0:W2:Y:S04]  /*1b010*/  @!P2 LDG.E.U8 R73, desc[UR18][R40.64] ;  /* 0x000000122849a981 */ /* 0x0000a8000c1e1100 */
[----:B------:R-:W3:Y:S04]  /*1b020*/  LDL.LU R40, [R1+0x164] ;  /* 0x0001640001287983 */ /* 0x000ee80000300800 */
[----:B------:R-:W0:Y:S01]  /*1b030*/  LDL.LU R41, [R1+0x168] ;  /* 0x0001680001297983 */ /* 0x000e220000300800 */
        /* <DEDUP_REMOVED lines=8> */
[----:B------:R0:W3:Y:S04]  /*1b0c0*/  @!P2 LDG.E.U8 R72, desc[UR18][R40.64] ;  /* 0x000000122848a981 */ /* 0x0000e8000c1e1100 */
[----:B------:R-:W2:Y:S04]  /*1b0d0*/  LDL.LU R40, [R1+0x1a4] ;  /* 0x0001a40001287983 */ /* 0x000ea80000300800 */
[----:B------:R-:W0:Y:S01]  /*1b0e0*/  LDL.LU R41, [R1+0x1a8] ;  /* 0x0001a80001297983 */ /* 0x000e220000300800 */
[----:B------:R-:W-:Y:S02]  /*1b0f0*/  PRMT R71, RZ, 0x7610, R71 ;  /* 0x00007610ff477816 */ /* 0x000fe40000000047 */
[----:B0-----:R-:W-:-:S05]  /*1b100*/  IADD3 R41, P3, PT, R36, R41, RZ ;  /* 0x0000002924297210 */ /* 0x001fca0007f7e0ff */
[----:B--2---:R-:W-:Y:S01]  /*1b110*/  IMAD.X R40, R38, 0x1, R40, P3 ;  /* 0x0000000126287824 */ /* 0x004fe200018e0628 */
[----:B------:R0:W-:Y:S04]  /*1b120*/  STL [R1+0x1a8], R41 ;  /* 0x0001a82901007387 */ /* 0x0001e80000100800 */
[----:B------:R1:W-:Y:S01]  /*1b130*/  STL [R1+0x1a4], R40 ;  /* 0x0001a42801007387 */ /* 0x0003e20000100800 */
[----:B0-----:R-:W-:-:S04]  /*1b140*/  @!P2 LOP3.LUT R41, R41, R40, RZ, 0x3c, !PT ;  /* 0x000000282929a212 */ /* 0x001fc800078e3cff */
[----:B-1----:R-:W-:-:S04]  /*1b150*/  @!P2 LOP3.LUT R40, R41, R40, RZ, 0x3c, !PT ;  /* 0x000000282928a212 */ /* 0x002fc800078e3cff */
[----:B------:R-:W-:-:S05]  /*1b160*/  @!P2 LOP3.LUT R41, R41, R40, RZ, 0x3c, !PT ;  /* 0x000000282929a212 */ /* 0x000fca00078e3cff */
[----:B------:R0:W2:Y:S04]  /*1b170*/  @!P2 LDG.E.U8 R71, desc[UR18][R40.64] ;  /* 0x000000122847a981 */ /* 0x0000a8000c1e1100 */
[----:B------:R-:W2:Y:S01]  /*1b180*/  LDL.LU R41, [R1+0x1e4] ;  /* 0x0001e40001297983 */ /* 0x000ea20000300800 */
[----:B------:R-:W-:Y:S02]  /*1b190*/  IADD3 R16, P3, PT, R36, R16, RZ ;  /* 0x0000001024107210 */ /* 0x000fe40007f7e0ff */
[----:B------:R-:W-:-:S03]  /*1b1a0*/  PRMT R70, RZ, 0x7610, R70 ;  /* 0x00007610ff467816 */ /* 0x000fc60000000046 */
[----:B0-----:R-:W-:Y:S01]  /*1b1b0*/  @!P2 IMAD.MOV.U32 R40, RZ, RZ, R16 ;  /* 0x000000ffff28a224 */ /* 0x001fe200078e0010 */
[----:B------:R0:W-:Y:S01]  /*1b1c0*/  STL [R1+0x1e8], R16 ;  /* 0x0001e81001007387 */ /* 0x0001e20000100800 */
[----:B--2---:R-:W-:-:S05]  /*1b1d0*/  IMAD.X R41, R38, 0x1, R41, P3 ;  /* 0x0000000126297824 */ /* 0x004fca00018e0629 */
[----:B------:R1:W-:Y:S04]  /*1b1e0*/  STL [R1+0x1e4], R41 ;  /* 0x0001e42901007387 */ /* 0x0003e80000100800 */
[----:B0-----:R-:W2:Y:S04]  /*1b1f0*/  LDL.LU R16, [R1+0x308] ;  /* 0x0003080001107983 */ /* 0x001ea80000300800 */
[----:B------:R0:W2:Y:S04]  /*1b200*/  @!P2 LDG.E.U8 R70, desc[UR18][R40.64] ;  /* 0x000000122846a981 */ /* 0x0000a8000c1e1100 */
[----:B------:R-:W2:Y:S04]  /*1b210*/  LDL.LU R40, [R1+0x224] ;  /* 0x0002240001287983 */ /* 0x000ea80000300800 */
[----:B-1----:R-:W0:Y:S01]  /*1b220*/  LDL.LU R41, [R1+0x240] ;  /* 0x0002400001297983 */ /* 0x002e220000300800 */
[----:B------:R-:W-:-:S02]  /*1b230*/  PRMT R69, RZ, 0x7610, R69 ;  /* 0x00007610ff457816 */ /* 0x000fc40000000045 */
        /* <DEDUP_REMOVED lines=41> */
[----:B------:R-:W-:-:S03]  /*1b4d0*/  PRMT R65, RZ, 0x7610, R65 ;  /* 0x00007610ff417816 */ /* 0x000fc60000000041 */
[----:B------:R1:W-:Y:S01]  /*1b4e0*/  STS.U8 [R28+UR9+0x8000], R83 ;  /* 0x008000531c007988 */ /* 0x0003e20008000009 */
[----:B0-----:R-:W-:-:S05]  /*1b4f0*/  IADD3 R41, P3, PT, R36, R41, RZ ;  /* 0x0000002924297210 */ /* 0x001fca0007f7e0ff */
[----:B--2---:R-:W-:Y:S01]  /*1b500*/  IMAD.X R40, R38, 0x1, R40, P3 ;  /* 0x0000000126287824 */ /* 0x004fe200018e0628 */
[----:B------:R0:W-:Y:S04]  /*1b510*/  STL [R1+0x348], R41 ;  /* 0x0003482901007387 */ /* 0x0001e80000100800 */
[----:B------:R2:W-:Y:S04]  /*1b520*/  STL [R1+0x344], R40 ;  /* 0x0003442801007387 */ /* 0x0005e80000100800 */
[----:B-1----:R-:W3:Y:S01]  /*1b530*/  LDL.LU R83, [R1+0x448] ;  /* 0x0004480001537983 */ /* 0x002ee20000300800 */
[----:B0-----:R-:W-:-:S04]  /*1b540*/  @!P2 LOP3.LUT R41, R41, R40, RZ, 0x3c, !PT ;  /* 0x000000282929a212 */ /* 0x001fc800078e3cff */
[----:B--2---:R-:W-:-:S04]  /*1b550*/  @!P2 LOP3.LUT R40, R41, R40, RZ, 0x3c, !PT ;  /* 0x000000282928a212 */ /* 0x004fc800078e3cff */
[----:B------:R-:W-:-:S05]  /*1b560*/  @!P2 LOP3.LUT R41, R41, R40, RZ, 0x3c, !PT ;  /* 0x000000282929a212 */ /* 0x000fca00078e3cff */
[----:B------:R0:W2:Y:S04]  /*1b570*/  @!P2 LDG.E.U8 R65, desc[UR18][R40.64] ;  /* 0x000000122841a981 */ /* 0x0000a8000c1e1100 */
[----:B------:R-:W2:Y:S04]  /*1b580*/  LDL.LU R40, [R1+0x384] ;  /* 0x0003840001287983 */ /* 0x000ea80000300800 */
[----:B------:R-:W0:Y:S04]  /*1b590*/  LDL.LU R41, [R1+0x388] ;  /* 0x0003880001297983 */ /* 0x000e280000300800 */
[----:B------:R1:W-:Y:S02]  /*1b5a0*/  STS.U8 [R28+UR9+0x8400], R64 ;  /* 0x008400401c007988 */ /* 0x0003e40008000009 */
[----:B-1----:R-:W-:-:S02]  /*1b5b0*/  PRMT R64, RZ, 0x7610, R64 ;  /* 0x00007610ff407816 */ /* 0x002fc40000000040 */
        /* <DEDUP_REMOVED lines=21> */
[----:B------:R-:W-:-:S03]  /*1b710*/  IADD3 R16, P3, PT, R36, R16, RZ ;  /* 0x0000001024107210 */ /* 0x000fc60007f7e0ff */
[----:B------:R1:W-:Y:S02]  /*1b720*/  STS.U8 [R28+UR9+0x8c00], R62 ;  /* 0x008c003e1c007988 */ /* 0x0003e40008000009 */
[----:B0-----:R-:W-:Y:S02]  /*1b730*/  @!P2 IMAD.MOV.U32 R40, RZ, RZ, R16 ;  /* 0x000000ffff28a224 */ /* 0x001fe400078e0010 */
[----:B------:R0:W-:Y:S01]  /*1b740*/  STL [R1+0x408], R16 ;  /* 0x0004081001007387 */ /* 0x0001e20000100800 */
[----:B-1----:R-:W-:Y:S01]  /*1b750*/  PRMT R62, RZ, 0x7610, R62 ;  /* 0x00007610ff3e7816 */ /* 0x002fe2000000003e */
[----:B--2---:R-:W-:-:S05]  /*1b760*/  IMAD.X R41, R38, 0x1, R41, P3 ;  /* 0x0000000126297824 */ /* 0x004fca00018e0629 */
[----:B------:R1:W-:Y:S04]  /*1b770*/  STL [R1+0x404], R41 ;  /* 0x0004042901007387 */ /* 0x0003e80000100800 */
[----:B0-----:R-:W2:Y:S04]  /*1b780*/  LDL.LU R16, [R1+0x500] ;  /* 0x0005000001107983 */ /* 0x001ea80000300800 */
[----:B------:R0:W2:Y:S04]  /*1b790*/  @!P2 LDG.E.U8 R62, desc[UR18][R40.64] ;  /* 0x00000012283ea981 */ /* 0x0000a8000c1e1100 */
[----:B-1----:R-:W2:Y:S01]  /*1b7a0*/  LDL.LU R41, [R1+0x444] ;  /* 0x0004440001297983 */ /* 0x002ea20000300800 */
[----:B---3--:R-:W-:-:S03]  /*1b7b0*/  IADD3 R83, P3, PT, R36, R83, RZ ;  /* 0x0000005324537210 */ /* 0x008fc60007f7e0ff */
[----:B------:R1:W-:Y:S02]  /*1b7c0*/  STS.U8 [R28+UR9+0x9000], R61 ;  /* 0x0090003d1c007988 */ /* 0x0003e40008000009 */
[----:B0-----:R-:W-:Y:S02]  /*1b7d0*/  @!P2 IMAD.MOV.U32 R40, RZ, RZ, R83 ;  /* 0x000000ffff28a224 */ /* 0x001fe400078e0053 */
[----:B------:R0:W-:Y:S01]  /*1b7e0*/  STL [R1+0x448], R83 ;  /* 0x0004485301007387 */ /* 0x0001e20000100800 */
[----:B-1----:R-:W-:Y:S01]  /*1b7f0*/  PRMT R61, RZ, 0x7610, R61 ;  /* 0x00007610ff3d7816 */ /* 0x002fe2000000003d */
[----:B--2---:R-:W-:-:S05]  /*1b800*/  IMAD.X R41, R38, 0x1, R41, P3 ;  /* 0x0000000126297824 */ /* 0x004fca00018e0629 */
[----:B------:R1:W-:Y:S04]  /*1b810*/  STL [R1+0x444], R41 ;  /* 0x0004442901007387 */ /* 0x0003e80000100800 */
[----:B0-----:R-:W2:Y:S04]  /*1b820*/  LDL.LU R83, [R1+0x130] ;  /* 0x0001300001537983 */ /* 0x001ea80000300800 */
[----:B------:R0:W3:Y:S04]  /*1b830*/  @!P2 LDG.E.U8 R61, desc[UR18][R40.64] ;  /* 0x00000012283da981 */ /* 0x0000e8000c1e1100 */
[----:B------:R-:W2:Y:S04]  /*1b840*/  LDL.LU R40, [R1+0x484] ;  /* 0x0004840001287983 */ /* 0x000ea80000300800 */
[----:B-1----:R-:W0:Y:S04]  /*1b850*/  LDL.LU R41, [R1+0x488] ;  /* 0x0004880001297983 */ /* 0x002e280000300800 */
        /* <DEDUP_REMOVED lines=111> */
[----:B0-----:R-:W0:Y:S01]  /*1bf50*/  S2R R40, SR_TID.X ;  /* 0x0000000000287919 */ /* 0x001e220000002100 */
[----:B------:R-:W-:-:S05]  /*1bf60*/  IADD3 R16, P3, PT, R36, R16, RZ ;  /* 0x0000001024107210 */ /* 0x000fca0007f7e0ff */
[----:B------:R-:W-:Y:S01]  /*1bf70*/  STL [R1+0x310], R16 ;  /* 0x0003101001007387 */ /* 0x000fe20000100800 */
[----:B0-----:R-:W-:-:S05]  /*1bf80*/  LOP3.LUT R40, R40, 0x7f, RZ, 0xc0, !PT ;  /* 0x0000007f28287812 */ /* 0x001fca00078ec0ff */
[----:B------:R0:W-:Y:S02]  /*1bf90*/  STS.U8 [R40+UR9+0xbc00], R50 ;  /* 0x00bc003228007988 */ /* 0x0001e40008000009 */
[----:B0-----:R-:W-:Y:S01]  /*1bfa0*/  PRMT R50, RZ, 0x7610, R50 ;  /* 0x00007610ff327816 */ /* 0x001fe20000000032 */
[----:B------:R-:W-:Y:S02]  /*1bfb0*/  @!P2 IMAD.MOV.U32 R40, RZ, RZ, R16 ;  /* 0x000000ffff28a224 */ /* 0x000fe400078e0010 */
[----:B--2---:R-:W-:-:S05]  /*1bfc0*/  IMAD.X R41, R38, 0x1, R41, P3 ;  /* 0x0000000126297824 */ /* 0x004fca00018e0629 */
[----:B------:R0:W-:Y:S04]  /*1bfd0*/  STL [R1+0x30c], R41 ;  /* 0x00030c2901007387 */ /* 0x0001e80000100800 */
[----:B------:R-:W2:Y:S04]  /*1bfe0*/  LDL.LU R16, [R1+0x410] ;  /* 0x0004100001107983 */ /* 0x000ea80000300800 */
[----:B------:R1:W2:Y:S04]  /*1bff0*/  @!P2 LDG.E.U8 R50, desc[UR18][R40.64] ;  /* 0x000000122832a981 */ /* 0x0002a8000c1e1100 */
[----:B0-----:R-:W2:Y:S01]  /*1c000*/  LDL.LU R41, [R1+0x34c] ;  /* 0x00034c0001297983 */ /* 0x001ea20000300800 */
[----:B------:R-:W0:Y:S01]  /*1c010*/  S2R R28, SR_TID.X ;  /* 0x00000000001c7919 */ /* 0x000e220000002100 */
[----:B------:R-:W-:-:S05]  /*1c020*/  IADD3 R83, P3, PT, R36, R83, RZ ;  /* 0x0000005324537210 */ /* 0x000fca0007f7e0ff */
[----:B-1----:R-:W-:Y:S01]  /*1c030*/  @!P2 IMAD.MOV.U32 R40, RZ, RZ, R83 ;  /* 0x000000ffff28a224 */ /* 0x002fe200078e0053 */
[----:B------:R-:W-:Y:S01]  /*1c040*/  STL [R1+0x350], R83 ;  /* 0x0003505301007387 */ /* 0x000fe20000100800 */
[----:B0-----:R-:W-:-:S04]  /*1c050*/  LOP3.LUT R28, R28, 0x7f, RZ, 0xc0, !PT ;  /* 0x0000007f1c1c7812 */ /* 0x001fc800078ec0ff */
[----:B------:R-:W-:-:S05]  /*1c060*/  LOP3.LUT R28, R28, 0x10, RZ, 0x3c, !PT ;  /* 0x000000101c1c7812 */ /* 0x000fca00078e3cff */
[----:B------:R0:W-:Y:S02]  /*1c070*/  STS.U8 [R28+UR9+0x8080], R49 ;  /* 0x008080311c007988 */ /* 0x0001e40008000009 */
[----:B0-----:R-:W-:Y:S01]  /*1c080*/  PRMT R49, RZ, 0x7610, R49 ;  /* 0x00007610ff317816 */ /* 0x001fe20000000031 */
[----:B--2---:R-:W-:-:S05]  /*1c090*/  IMAD.X R41, R38, 0x1, R41, P3 ;  /* 0x0000000126297824 */ /* 0x004fca00018e0629 */
[----:B------:R0:W-:Y:S04]  /*1c0a0*/  STL [R1+0x34c], R41 ;  /* 0x00034c2901007387 */ /* 0x0001e80000100800 */
[----:B------:R-:W2:Y:S04]  /*1c0b0*/  LDL.LU R83, [R1+0x450] ;  /* 0x0004500001537983 */ /* 0x000ea80000300800 */
[----:B------:R1:W2:Y:S04]  /*1c0c0*/  @!P2 LDG.E.U8 R49, desc[UR18][R40.64] ;  /* 0x000000122831a981 */ /* 0x0002a8000c1e1100 */
[----:B------:R-:W2:Y:S04]  /*1c0d0*/  LDL.LU R40, [R1+0x38c] ;  /* 0x00038c0001287983 */ /* 0x000ea80000300800 */
[----:B0-----:R-:W1:Y:S04]  /*1c0e0*/  LDL.LU R41, [R1+0x390] ;  /* 0x0003900001297983 */ /* 0x001e680000300800 */
[----:B------:R0:W-:Y:S02]  /*1c0f0*/  STS.U8 [R28+UR9+0x8480], R48 ;  /* 0x008480301c007988 */ /* 0x0001e40008000009 */
[----:B0-----:R-:W-:-:S02]  /*1c100*/  PRMT R48, RZ, 0x7610, R48 ;  /* 0x00007610ff307816 */ /* 0x001fc40000000030 */
[----:B-1----:R-:W-:-:S05]  /*1c110*/  IADD3 R41, P3, PT, R36, R41, RZ ;  /* 0x0000002924297210 */ /* 0x002fca0007f7e0ff */
        /* <DEDUP_REMOVED lines=65> */
[----:B------:R-:W-:Y:S02]  /*1c530*/  STS.U8 [R28+UR9+0xa080], R82 ;  /* 0x00a080521c007988 */ /* 0x000fe40008000009 */
[----:B0-----:R-:W-:Y:S02]  /*1c540*/  @!P2 IMAD.MOV.U32 R40, RZ, RZ, R16 ;  /* 0x000000ffff28a224 */ /* 0x001fe400078e0010 */
[----:B------:R0:W-:Y:S01]  /*1c550*/  STL [R1+0x508], R16 ;  /* 0x0005081001007387 */ /* 0x0001e20000100800 */
[----:B--2---:R-:W-:-:S05]  /*1c560*/  IMAD.X R41, R38, 0x1, R41, P3 ;  /* 0x0000000126297824 */ /* 0x004fca00018e0629 */
[----:B------:R-:W-:Y:S04]  /*1c570*/  STL [R1+0x504], R41 ;  /* 0x0005042901007387 */ /* 0x000fe80000100800 */
[----:B0-----:R-:W2:Y:S04]  /*1c580*/  LDL.LU R16, [R1+0x1f8] ;  /* 0x0001f80001107983 */ /* 0x001ea80000300800 */
[----:B------:R-:W2:Y:S01]  /*1c590*/  LDL.LU R82, [R1+0x134] ;  /* 0x0001340001527983 */ /* 0x000ea20000300800 */
[----:B------:R-:W-:-:S03]  /*1c5a0*/  IADD3 R83, P3, PT, R36, R83, RZ ;  /* 0x0000005324537210 */ /* 0x000fc60007f7e0ff */
[----:B------:R0:W-:Y:S04]  /*1c5b0*/  STS.U8 [R28+UR9+0x9c80], R42 ;  /* 0x009c802a1c007988 */ /* 0x0001e80008000009 */
[----:B------:R1:W-:Y:S01]  /*1c5c0*/  STL [R1+0x138], R83 ;  /* 0x0001385301007387 */ /* 0x0003e20000100800 */
[----:B0-----:R-:W-:-:S06]  /*1c5d0*/  PRMT R42, RZ, 0x7610, R42 ;  /* 0x00007610ff2a7816 */ /* 0x001fcc000000002a */
[----:B------:R0:W3:Y:S02]  /*1c5e0*/  @!P2 LDG.E.U8 R42, desc[UR18][R40.64] ;  /* 0x00000012282aa981 */ /* 0x0000e4000c1e1100 */
[----:B0-----:R-:W-:Y:S01]  /*1c5f0*/  PRMT R41, RZ, 0x7610, R41 ;  /* 0x00007610ff297816 */ /* 0x001fe20000000029 */
[----:B--2---:R-:W-:-:S05]  /*1c600*/  IMAD.X R82, R38, 0x1, R82, P3 ;  /* 0x0000000126527824 */ /* 0x004fca00018e0652 */
[-C--:B-1----:R-:W-:Y:S01]  /*1c610*/  @!P2 LOP3.LUT R83, R83, R82.reuse, RZ, 0x3c, !PT ;  /* 0x000000525353a212 */ /* 0x082fe200078e3cff */
[----:B------:R0:W-:Y:S03]  /*1c620*/  STL [R1+0x134], R82 ;  /* 0x0001345201007387 */ /* 0x0001e60000100800 */
[----:B0-----:R-:W-:-:S04]  /*1c630*/  @!P2 LOP3.LUT R82, R83, R82, RZ, 0x3c, !PT ;  /* 0x000000525352a212 */ /* 0x001fc800078e3cff */
        /* <DEDUP_REMOVED lines=75> */
[----:B------:R0:W-:Y:S01]  /*1caf0*/  STS.U8 [R28+UR9+0xa480], R109 ;  /* 0x00a4806d1c007988 */ /* 0x0001e20008000009 */
[----:B-1----:R-:W-:-:S03]  /*1cb00*/  PRMT R90, RZ, 0x7610, R90 ;  /* 0x00007610ff5a7816 */ /* 0x002fc6000000005a */
[----:B0-----:R-:W3:Y:S04]  /*1cb10*/  LDL.LU R28, [R1+0x398] ;  /* 0x00039800011c7983 */ /* 0x001ee80000300800 */
[----:B------:R0:W-:Y:S01]  /*1cb20*/  STL [R1+0x318], R16 ;  /* 0x0003181001007387 */ /* 0x0001e20000100800 */
[----:B--2---:R-:W-:-:S05]  /*1cb30*/  IMAD.X R83, R38, 0x1, R83, P3 ;  /* 0x0000000126537824 */ /* 0x004fca00018e0653 */
[----:B------:R1:W-:Y:S04]  /*1cb40*/  STL [R1+0x314], R83 ;  /* 0x0003145301007387 */ /* 0x0003e80000100800 */
[----:B0-----:R-:W2:Y:S04]  /*1cb50*/  LDL.LU R16, [R1+0x418] ;  /* 0x0004180001107983 */ /* 0x001ea80000300800 */
[----:B------:R0:W2:Y:S04]  /*1cb60*/  @!P2 LDG.E.U8 R90, desc[UR18][R82.64] ;  /* 0x00000012525aa981 */ /* 0x0000a8000c1e1100 */
[----:B------:R-:W2:Y:S04]  /*1cb70*/  LDL.LU R82, [R1+0x354] ;  /* 0x0003540001527983 */ /* 0x000ea80000300800 */
[----:B-1----:R-:W0:Y:S01]  /*1cb80*/  LDL.LU R83, [R1+0x358] ;  /* 0x0003580001537983 */ /* 0x002e220000300800 */
[----:B------:R-:W1:Y:S02]  /*1cb90*/  S2R R29, SR_TID.X ;  /* 0x00000000001d7919 */ /* 0x000e640000002100 */
[----:B-1----:R-:W-:-:S04]  /*1cba0*/  LOP3.LUT R29, R29, 0x7f, RZ, 0xc0, !PT ;  /* 0x0000007f1d1d7812 */ /* 0x002fc800078ec0ff */
[----:B------:R-:W-:-:S05]  /*1cbb0*/  LOP3.LUT R29, R29, 0x20, RZ, 0x3c, !PT ;  /* 0x000000201d1d7812 */ /* 0x000fca00078e3cff */
[----:B------:R1:W-:Y:S02]  /*1cbc0*/  STS.U8 [R29+UR9+0x8100], R91 ;  /* 0x0081005b1d007988 */ /* 0x0003e40008000009 */
[----:B-1----:R-:W-:Y:S02]  /*1cbd0*/  PRMT R91, RZ, 0x7610, R91 ;  /* 0x00007610ff5b7816 */ /* 0x002fe4000000005b */
        /* <DEDUP_REMOVED lines=165> */
[----:B0-----:R-:W-:Y:S01]  /*1d630*/  @!P2 IMAD.MOV.U32 R82, RZ, RZ, R16 ;  /* 0x000000ffff52a224 */ /* 0x001fe200078e0010 */
[----:B-1----:R-:W-:Y:S01]  /*1d640*/  PRMT R95, RZ, 0x7610, R95 ;  /* 0x00007610ff5f7816 */ /* 0x002fe2000000005f */
[----:B------:R-:W3:Y:S04]  /*1d650*/  LDL.LU R29, [R1+0x3a0] ;  /* 0x0003a000011d7983 */ /* 0x000ee80000300800 */
[----:B------:R0:W-:Y:S01]  /*1d660*/  STL [R1+0x320], R16 ;  /* 0x0003201001007387 */ /* 0x0001e20000100800 */
[----:B------:R-:W1:Y:S01]  /*1d670*/  S2R R30, SR_TID.X ;  /* 0x00000000001e7919 */ /* 0x000e620000002100 */
[----:B--2---:R-:W-:-:S05]  /*1d680*/  IMAD.X R83, R38, 0x1, R83, P3 ;  /* 0x0000000126537824 */ /* 0x004fca00018e0653 */
[----:B------:R2:W-:Y:S04]  /*1d690*/  STL [R1+0x31c], R83 ;  /* 0x00031c5301007387 */ /* 0x0005e80000100800 */
[----:B0-----:R-:W3:Y:S04]  /*1d6a0*/  LDL.LU R16, [R1+0x3e0] ;  /* 0x0003e00001107983 */ /* 0x001ee80000300800 */
[----:B------:R0:W3:Y:S04]  /*1d6b0*/  @!P2 LDG.E.U8 R95, desc[UR18][R82.64] ;  /* 0x00000012525fa981 */ /* 0x0000e8000c1e1100 */
[----:B--2---:R-:W2:Y:S01]  /*1d6c0*/  LDL.LU R83, [R1+0x35c] ;  /* 0x00035c0001537983 */ /* 0x004ea20000300800 */
[----:B-1----:R-:W-:-:S02]  /*1d6d0*/  LOP3.LUT R30, R30, 0x7f, RZ, 0xc0, !PT ;  /* 0x0000007f1e1e7812 */ /* 0x002fc400078ec0ff */
[----:B------:R-:W-:Y:S02]  /*1d6e0*/  IADD3 R28, P3, PT, R36, R28, RZ ;  /* 0x0000001c241c7210 */ /* 0x000fe40007f7e0ff */
[----:B------:R-:W-:-:S03]  /*1d6f0*/  LOP3.LUT R30, R30, 0x30, RZ, 0x3c, !PT ;  /* 0x000000301e1e7812 */ /* 0x000fc600078e3cff */
[----:B0-----:R-:W-:Y:S02]  /*1d700*/  @!P2 IMAD.MOV.U32 R82, RZ, RZ, R28 ;  /* 0x000000ffff52a224 */ /* 0x001fe400078e001c */
[----:B------:R0:W-:Y:S04]  /*1d710*/  STS.U8 [R30+UR9+0x8180], R94 ;  /* 0x0081805e1e007988 */ /* 0x0001e80008000009 */
[----:B------:R1:W-:Y:S01]  /*1d720*/  STL [R1+0x360], R28 ;  /* 0x0003601c01007387 */ /* 0x0003e20000100800 */
[----:B0-----:R-:W-:Y:S01]  /*1d730*/  PRMT R94, RZ, 0x7610, R94 ;  /* 0x00007610ff5e7816 */ /* 0x001fe2000000005e */
[----:B--2---:R-:W-:-:S05]  /*1d740*/  IMAD.X R83, R38, 0x1, R83, P3 ;  /* 0x0000000126537824 */ /* 0x004fca00018e0653 */
[----:B------:R0:W-:Y:S04]  /*1d750*/  STL [R1+0x35c], R83 ;  /* 0x00035c5301007387 */ /* 0x0001e80000100800 */
[----:B-1----:R-:W2:Y:S04]  /*1d760*/  LDL.LU R28, [R1+0x420] ;  /* 0x00042000011c7983 */ /* 0x002ea80000300800 */
[----:B------:R1:W2:Y:S04]  /*1d770*/  @!P2 LDG.E.U8 R94, desc[UR18][R82.64] ;  /* 0x00000012525ea981 */ /* 0x0002a8000c1e1100 */
[----:B0-----:R-:W2:Y:S01]  /*1d780*/  LDL.LU R83, [R1+0x39c] ;  /* 0x00039c0001537983 */ /* 0x001ea20000300800 */
[----:B---3--:R-:W-:-:S03]  /*1d790*/  IADD3 R29, P3, PT, R36, R29, RZ ;  /* 0x0000001d241d7210 */ /* 0x008fc60007f7e0ff */
[----:B------:R0:W-:Y:S02]  /*1d7a0*/  STS.U8 [R30+UR9+0x8580], R93 ;  /* 0x0085805d1e007988 */ /* 0x0001e40008000009 */
[----:B-1----:R-:W-:Y:S02]  /*1d7b0*/  @!P2 IMAD.MOV.U32 R82, RZ, RZ, R29 ;  /* 0x000000ffff52a224 */ /* 0x002fe400078e001d */
[----:B------:R1:W-:Y:S01]  /*1d7c0*/  STL [R1+0x3a0], R29 ;  /* 0x0003a01d01007387 */ /* 0x0003e20000100800 */
[----:B0-----:R-:W-:Y:S01]  /*1d7d0*/  PRMT R93, RZ, 0x7610, R93 ;  /* 0x00007610ff5d7816 */ /* 0x001fe2000000005d */
[----:B--2---:R-:W-:-:S05]  /*1d7e0*/  IMAD.X R83, R38, 0x1, R83, P3 ;  /* 0x0000000126537824 */ /* 0x004fca00018e0653 */
[----:B------:R0:W-:Y:S04]  /*1d7f0*/  STL [R1+0x39c], R83 ;  /* 0x00039c5301007387 */ /* 0x0001e80000100800 */
[----:B-1----:R-:W2:Y:S04]  /*1d800*/  LDL.LU R29, [R1+0x460] ;  /* 0x00046000011d7983 */ /* 0x002ea80000300800 */
[----:B------:R1:W3:Y:S04]  /*1d810*/  @!P2 LDG.E.U8 R93, desc[UR18][R82.64] ;  /* 0x00000012525da981 */ /* 0x0002e8000c1e1100 */
[----:B0-----:R-:W2:Y:S01]  /*1d820*/  LDL.LU R83, [R1+0x3dc] ;  /* 0x0003dc0001537983 */ /* 0x001ea20000300800 */
[----:B------:R-:W-:-:S02]  /*1d830*/  IADD3 R16, P3, PT, R36, R16, RZ ;  /* 0x0000001024107210 */ /* 0x000fc40007f7e0ff */
[----:B------:R-:W-:-:S03]  /*1d840*/  PRMT R109, RZ, 0x7610, R109 ;  /* 0x00007610ff6d7816 */ /* 0x000fc6000000006d */
[----:B-1----:R-:W-:Y:S01]  /*1d850*/  @!P2 IMAD.MOV.U32 R82, RZ, RZ, R16 ;  /* 0x000000ffff52a224 */ /* 0x002fe200078e0010 */
[----:B------:R0:W-:Y:S01]  /*1d860*/  STL [R1+0x3e0], R16 ;  /* 0x0003e01001007387 */ /* 0x0001e20000100800 */
        /* <DEDUP_REMOVED lines=26> */
[----:B------:R1:W-:Y:S04]  /*1da10*/  STS.U8 [R30+UR9+0x9580], R147 ;  /* 0x009580931e007988 */ /* 0x0003e80008000009 */
[----:B------:R3:W-:Y:S01]  /*1da20*/  STS.U8 [R30+UR9+0x9980], R149 ;  /* 0x009980951e007988 */ /* 0x0007e20008000009 */
[----:B-1----:R-:W-:-:S02]  /*1da30*/  PRMT R147, RZ, 0x7610, R147 ;  /* 0x00007610ff937816 */ /* 0x002fc40000000093 */
[----:B---3--:R-:W-:Y:S02]  /*1da40*/  PRMT R149, RZ, 0x7610, R149 ;  /* 0x00007610ff957816 */ /* 0x008fe40000000095 */
[----:B0-----:R-:W-:-:S05]  /*1da50*/  IADD3 R83, P3, PT, R36, R83, RZ ;  /* 0x0000005324537210 */ /* 0x001fca0007f7e0ff */
[----:B--2---:R-:W-:Y:S01]  /*1da60*/  IMAD.X R82, R38, 0x1, R82, P3 ;  /* 0x0000000126527824 */ /* 0x004fe200018e0652 */
[----:B------:R0:W-:Y:S01]  /*1da70*/  STL [R1+0x4a0], R83 ;  /* 0x0004a05301007387 */ /* 0x0001e20000100800 */
[----:B------:R-:W-:-:S03]  /*1da80*/  IADD3 R16, P3, PT, R36, R16, RZ ;  /* 0x0000001024107210 */ /* 0x000fc60007f7e0ff */
[----:B------:R1:W-:Y:S01]  /*1da90*/  STL [R1+0x49c], R82 ;  /* 0x00049c5201007387 */ /* 0x0003e20000100800 */
[----:B0-----:R-:W-:-:S04]  /*1daa0*/  @!P2 LOP3.LUT R83, R83, R82, RZ, 0x3c, !PT ;  /* 0x000000525353a212 */ /* 0x001fc800078e3cff */
[----:B-1----:R-:W-:Y:S01]  /*1dab0*/  @!P2 LOP3.LUT R82, R83, R82, RZ, 0x3c, !PT ;  /* 0x000000525352a212 */ /* 0x002fe200078e3cff */
[----:B------:R-:W-:-:S03]  /*1dac0*/  IMAD.X R28, R38, 0x1, R28, P3 ;  /* 0x00000001261c7824 */ /* 0x000fc600018e061c */
[----:B------:R-:W-:Y:S01]  /*1dad0*/  @!P2 LOP3.LUT R83, R83, R82, RZ, 0x3c, !PT ;  /* 0x000000525353a212 */ /* 0x000fe200078e3cff */
[----:B------:R0:W-:Y:S04]  /*1dae0*/  STL [R1+0x4e0], R16 ;  /* 0x0004e01001007387 */ /* 0x0001e80000100800 */
[----:B------:R1:W2:Y:S04]  /*1daf0*/  @!P2 LDG.E.U8 R147, desc[UR18][R82.64] ;  /* 0x000000125293a981 */ /* 0x0002a8000c1e1100 */
[----:B------:R3:W-:Y:S01]  /*1db00*/  STL [R1+0x4dc], R28 ;  /* 0x0004dc1c01007387 */ /* 0x0007e20000100800 */
[----:B-1----:R-:W-:-:S02]  /*1db10*/  @!P2 IMAD.MOV.U32 R82, RZ, RZ, R16 ;  /* 0x000000ffff52a224 */ /* 0x002fc400078e0010 */
[----:B------:R-:W-:Y:S01]  /*1db20*/  @!P2 IMAD.MOV.U32 R83, RZ, RZ, R28 ;  /* 0x000000ffff53a224 */ /* 0x000fe200078e001c */
[----:B0-----:R-:W2:Y:S04]  /*1db30*/  LDL.LU R16, [R1+0x188] ;  /* 0x0001880001107983 */ /* 0x001ea80000300800 */
[----:B---3--:R-:W3:Y:S04]  /*1db40*/  LDL.LU R28, [R1+0x1c8] ;  /* 0x0001c800011c7983 */ /* 0x008ee80000300800 */
        /* <DEDUP_REMOVED lines=27> */
[----:B------:R-:W-:Y:S01]  /*1dd00*/  STL [R1+0x188], R16 ;  /* 0x0001881001007387 */ /* 0x000fe20000100800 */
[----:B-1----:R-:W-:-:S03]  /*1dd10*/  PRMT R144, RZ, 0x7610, R144 ;  /* 0x00007610ff907816 */ /* 0x002fc60000000090 */
[----:B------:R0:W-:Y:S02]  /*1dd20*/  STS.U8 [R30+UR9+0xa980], R137 ;  /* 0x00a980891e007988 */ /* 0x0001e40008000009 */
[----:B0-----:R-:W-:Y:S01]  /*1dd30*/  PRMT R137, RZ, 0x7610, R137 ;  /* 0x00007610ff897816 */ /* 0x001fe20000000089 */
[----:B--2---:R-:W-:Y:S01]  /*1dd40*/  IMAD.X R83, R38, 0x1, R83, P3 ;  /* 0x0000000126537824 */ /* 0x004fe200018e0653 */
[----:B---3--:R-:W-:-:S04]  /*1dd50*/  IADD3 R28, P3, PT, R36, R28, RZ ;  /* 0x0000001c241c7210 */ /* 0x008fc80007f7e0ff */
[----:B------:R0:W2:Y:S01]  /*1dd60*/  @!P2 LDG.E.U8 R144, desc[UR18][R82.64] ;  /* 0x000000125290a981 */ /* 0x0000a2000c1e1100 */
[----:B------:R-:W-:-:S03]  /*1dd70*/  IMAD.X R29, R38, 0x1, R29, P3 ;  /* 0x00000001261d7824 */ /* 0x000fc600018e061d */
[----:B------:R1:W-:Y:S04]  /*1dd80*/  STL [R1+0x184], R83 ;  /* 0x0001845301007387 */ /* 0x0003e80000100800 */
[----:B------:R-:W3:Y:S01]  /*1dd90*/  LDL.LU R16, [R1+0x90] ;  /* 0x0000900001107983 */ /* 0x000ee20000300800 */
[----:B0-----:R-:W-:-:S03]  /*1dda0*/  @!P2 IMAD.MOV.U32 R82, RZ, RZ, R28 ;  /* 0x000000ffff52a224 */ /* 0x001fc600078e001c */
[----:B------:R-:W-:Y:S01]  /*1ddb0*/  STL [R1+0x1c8], R28 ;  /* 0x0001c81c01007387 */ /* 0x000fe20000100800 */
[----:B-1----:R-:W-:-:S03]  /*1ddc0*/  @!P2 IMAD.MOV.U32 R83, RZ, RZ, R29 ;  /* 0x000000ffff53a224 */ /* 0x002fc600078e001d */
[----:B------:R0:W-:Y:S04]  /*1ddd0*/  STL [R1+0x1c4], R29 ;  /* 0x0001c41d01007387 */ /* 0x0001e80000100800 */
[----:B------:R1:W2:Y:S04]  /*1dde0*/  @!P2 LDG.E.U8 R137, desc[UR18][R82.64] ;  /* 0x000000125289a981 */ /* 0x0002a8000c1e1100 */
[----:B0-----:R-:W2:Y:S04]  /*1ddf0*/  LDL.LU R29, [R1+0x40] ;  /* 0x00004000011d7983 */ /* 0x001ea80000300800 */
[----:B------:R-:W2:Y:S04]  /*1de00*/  LDL.LU R28, [R1+0x28] ;  /* 0x00002800011c7983 */ /* 0x000ea80000300800 */
[----:B------:R-:W2:Y:S04]  /*1de10*/  LDL.LU R82, [R1+0x204] ;  /* 0x0002040001527983 */ /* 0x000ea80000300800 */
[----:B------:R-:W1:Y:S04]  /*1de20*/  LDL.LU R83, [R1+0x208] ;  /* 0x0002080001537983 */ /* 0x000e680000300800 */
        /* <DEDUP_REMOVED lines=36> */
[----:B------:R1:W-:Y:S04]  /*1e070*/  STS.U8 [R30+UR9+0x9180], R31 ;  /* 0x0091801f1e007988 */ /* 0x0003e80008000009 */
[----:B------:R-:W-:Y:S04]  /*1e080*/  STS.U8 [R30+UR9+0xb980], R84 ;  /* 0x00b980541e007988 */ /* 0x000fe80008000009 */
[----:B------:R0:W-:Y:S01]  /*1e090*/  STS.U8 [R30+UR9+0xbd80], R39 ;  /* 0x00bd80271e007988 */ /* 0x0001e20008000009 */
[----:B-1----:R-:W1:Y:S01]  /*1e0a0*/  S2R R31, SR_TID.X ;  /* 0x00000000001f7919 */ /* 0x002e620000002100 */
[----:B0-----:R-:W-:-:S05]  /*1e0b0*/  IADD3 R83, P3, PT, R36, R83, RZ ;  /* 0x0000005324537210 */ /* 0x001fca0007f7e0ff */
[----:B--2---:R-:W-:Y:S01]  /*1e0c0*/  IMAD.X R82, R38, 0x1, R82, P3 ;  /* 0x0000000126527824 */ /* 0x004fe200018e0652 */
[----:B------:R-:W-:Y:S04]  /*1e0d0*/  STL [R1+0x2e8], R83 ;  /* 0x0002e85301007387 */ /* 0x000fe80000100800 */
[----:B------:R-:W-:Y:S04]  /*1e0e0*/  STL [R1+0x2e4], R82 ;  /* 0x0002e45201007387 */ /* 0x000fe80000100800 */
[----:B------:R-:W2:Y:S01]  /*1e0f0*/  LDL.LU R30, [R1+0x50] ;  /* 0x00005000011e7983 */ /* 0x000ea20000300800 */
[----:B-1----:R-:W-:-:S04]  /*1e100*/  LOP3.LUT R31, R31, 0x7f, RZ, 0xc0, !PT ;  /* 0x0000007f1f1f7812 */ /* 0x002fc800078ec0ff */
[----:B------:R-:W-:-:S05]  /*1e110*/  LOP3.LUT R31, R31, 0x40, RZ, 0x3c, !PT ;  /* 0x000000401f1f7812 */ /* 0x000fca00078e3cff */
[----:B---3--:R0:W-:Y:S04]  /*1e120*/  STS.U8 [R31+UR9+0x8200], R16 ;  /* 0x008200101f007988 */ /* 0x0081e80008000009 */
[----:B------:R1:W-:Y:S04]  /*1e130*/  STS.U8 [R31+UR9+0x8600], R17 ;  /* 0x008600111f007988 */ /* 0x0003e80008000009 */
[----:B------:R3:W-:Y:S04]  /*1e140*/  STS.U8 [R31+UR9+0x8a00], R12 ;  /* 0x008a000c1f007988 */ /* 0x0007e80008000009 */
[----:B0-----:R-:W5:Y:S04]  /*1e150*/  LDL.LU R16, [R1+0xa34] ;  /* 0x000a340001107983 */ /* 0x001f680000300800 */
[----:B-1----:R-:W5:Y:S04]  /*1e160*/  LDL.LU R17, [R1+0xa30] ;  /* 0x000a300001117983 */ /* 0x002f680000300800 */
[----:B------:R0:W-:Y:S04]  /*1e170*/  STS.U8 [R31+UR9+0x9e00], R32 ;  /* 0x009e00201f007988 */ /* 0x0001e80008000009 */
[----:B---3--:R-:W5:Y:S04]  /*1e180*/  LDL.LU R12, [R1+0xa2c] ;  /* 0x000a2c00010c7983 */ /* 0x008f680000300800 */
[----:B------:R1:W-:Y:S01]  /*1e190*/  STS.U8 [R31+UR9+0x8e00], R13 ;  /* 0x008e000d1f007988 */ /* 0x0003e20008000009 */
[----:B0-----:R-:W0:Y:S03]  /*1e1a0*/  S2R R32, SR_TID.X ;  /* 0x0000000000207919 */ /* 0x001e260000002100 */
[----:B------:R3:W-:Y:S04]  /*1e1b0*/  STS.U8 [R31+UR9+0xa200], R162 ;  /* 0x00a200a21f007988 */ /* 0x0007e80008000009 */
[----:B-1----:R-:W5:Y:S04]  /*1e1c0*/  LDL.LU R13, [R1+0xa28] ;  /* 0x000a2800010d7983 */ /* 0x002f680000300800 */
[----:B------:R1:W-:Y:S04]  /*1e1d0*/  STS.U8 [R31+UR9+0xa600], R155 ;  /* 0x00a6009b1f007988 */ /* 0x0003e80008000009 */
[----:B---3--:R-:W3:Y:S04]  /*1e1e0*/  LDL.LU R162, [R1+0x88] ;  /* 0x0000880001a27983 */ /* 0x008ee80000300800 */
[----:B-1----:R-:W3:Y:S01]  /*1e1f0*/  LDL.LU R155, [R1+0x8c] ;  /* 0x00008c00019b7983 */ /* 0x002ee20000300800 */
[----:B0-----:R-:W-:-:S04]  /*1e200*/  LOP3.LUT R32, R32, 0x7f, RZ, 0xc0, !PT ;  /* 0x0000007f20207812 */ /* 0x001fc800078ec0ff */
[----:B------:R-:W-:Y:S01]  /*1e210*/  LOP3.LUT R32, R32, 0x50, RZ, 0x3c, !PT ;  /* 0x0000005020207812 */ /* 0x000fe200078e3cff */
[----:B------:R-:W-:Y:S04]  /*1e220*/  STS.U8 [R31+UR9+0x9600], R29 ;  /* 0x0096001d1f007988 */ /* 0x000fe80008000009 */
[----:B------:R-:W-:Y:S04]  /*1e230*/  STS.U8 [R31+UR9+0x9a00], R28 ;  /* 0x009a001c1f007988 */ /* 0x000fe80008000009 */
[----:B----4-:R-:W-:Y:S04]  /*1e240*/  STS.U8 [R31+UR9+0xaa00], R143 ;  /* 0x00aa008f1f007988 */ /* 0x010fe80008000009 */
[----:B------:R-:W-:Y:S04]  /*1e250*/  STS.U8 [R31+UR9+0xae00], R134 ;  /* 0x00ae00861f007988 */ /* 0x000fe80008000009 */
[----:B------:R-:W-:Y:S04]  /*1e260*/  STS.U8 [R31+UR9+0xb200], R127 ;  /* 0x00b2007f1f007988 */ /* 0x000fe80008000009 */
[----:B------:R-:W-:Y:S04]  /*1e270*/  STS.U8 [R31+UR9+0xb600], R117 ;  /* 0x00b600751f007988 */ /* 0x000fe80008000009 */
[----:B------:R-:W-:Y:S04]  /*1e280*/  STS.U8 [R31+UR9+0xba00], R81 ;  /* 0x00ba00511f007988 */ /* 0x000fe80008000009 */
[----:B------:R-:W-:Y:S04]  /*1e290*/  STS.U8 [R31+UR9+0xbe00], R80 ;  /* 0x00be00501f007988 */ /* 0x000fe80008000009 */
[----:B--2---:R-:W-:Y:S04]  /*1e2a0*/  STS.U8 [R31+UR9+0x9200], R30 ;  /* 0x0092001e1f007988 */ /* 0x004fe80008000009 */
[----:B------:R0:W-:Y:S04]  /*1e2b0*/  STS.U8 [R32+UR9+0x8680], R6 ;  /* 0x0086800620007988 */ /* 0x0001e80008000009 */
[----:B------:R1:W-:Y:S04]  /*1e2c0*/  STS.U8 [R32+UR9+0x8a80], R7 ;  /* 0x008a800720007988 */ /* 0x0003e80008000009 */
[----:B------:R2:W-:Y:S04]  /*1e2d0*/  STS.U8 [R32+UR9+0x8e80], R4 ;  /* 0x008e800420007988 */ /* 0x0005e80008000009 */
[----:B0-----:R-:W5:Y:S04]  /*1e2e0*/  LDL.LU R6, [R1+0xa24] ;  /* 0x000a240001067983 */ /* 0x001f680000300800 */
[----:B-1----:R-:W5:Y:S04]  /*1e2f0*/  LDL.LU R7, [R1+0xa20] ;  /* 0x000a200001077983 */ /* 0x002f680000300800 */
[----:B--2---:R-:W5:Y:S04]  /*1e300*/  LDL.LU R4, [R1+0xa1c] ;  /* 0x000a1c0001047983 */ /* 0x004f680000300800 */
[----:B------:R0:W-:Y:S04]  /*1e310*/  STS.U8 [R32+UR9+0x9280], R5 ;  /* 0x0092800520007988 */ /* 0x0001e80008000009 */
[----:B------:R1:W-:Y:S04]  /*1e320*/  STS.U8 [R32+UR9+0x9680], R19 ;  /* 0x0096801320007988 */ /* 0x0003e80008000009 */
[----:B0-----:R-:W5:Y:S04]  /*1e330*/  LDL.LU R5, [R1+0xa18] ;  /* 0x000a180001057983 */ /* 0x001f680000300800 */
[----:B-1----:R-:W2:Y:S04]  /*1e340*/  LDL.LU R19, [R1+0xa14] ;  /* 0x000a140001137983 */ /* 0x002ea80000300800 */
[----:B------:R0:W-:Y:S02]  /*1e350*/  STS.U8 [R32+UR9+0x9e80], R33 ;  /* 0x009e802120007988 */ /* 0x0001e40008000009 */
[----:B0-----:R-:W0:Y:S02]  /*1e360*/  S2R R33, SR_TID.X ;  /* 0x0000000000217919 */ /* 0x001e240000002100 */
[----:B------:R1:W-:Y:S04]  /*1e370*/  STS.U8 [R32+UR9+0x9a80], R26 ;  /* 0x009a801a20007988 */ /* 0x0003e80008000009 */
[----:B---3--:R-:W-:Y:S04]  /*1e380*/  STS.U8 [R32+UR9+0x8280], R155 ;  /* 0x0082809b20007988 */ /* 0x008fe80008000009 */
[----:B------:R-:W-:Y:S04]  /*1e390*/  STS.U8 [R32+UR9+0xa280], R161 ;  /* 0x00a280a120007988 */ /* 0x000fe80008000009 */
[----:B------:R-:W-:Y:S04]  /*1e3a0*/  STS.U8 [R32+UR9+0xa680], R154 ;  /* 0x00a6809a20007988 */ /* 0x000fe80008000009 */
[----:B------:R-:W-:Y:S04]  /*1e3b0*/  STS.U8 [R32+UR9+0xaa80], R141 ;  /* 0x00aa808d20007988 */ /* 0x000fe80008000009 */
[----:B------:R-:W-:Y:S04]  /*1e3c0*/  STS.U8 [R32+UR9+0xae80], R133 ;  /* 0x00ae808520007988 */ /* 0x000fe80008000009 */
[----:B------:R-:W-:Y:S01]  /*1e3d0*/  STS.U8 [R32+UR9+0xb280], R124 ;  /* 0x00b2807c20007988 */ /* 0x000fe20008000009 */
[----:B0-----:R-:W-:-:S03]  /*1e3e0*/  LOP3.LUT R33, R33, 0x7f, RZ, 0xc0, !PT ;  /* 0x0000007f21217812 */ /* 0x001fc600078ec0ff */
[----:B------:R-:W-:Y:S01]  /*1e3f0*/  STS.U8 [R32+UR9+0xb680], R115 ;  /* 0x00b6807320007988 */ /* 0x000fe20008000009 */
[----:B------:R-:W-:-:S03]  /*1e400*/  LOP3.LUT R33, R33, 0x60, RZ, 0x3c, !PT ;  /* 0x0000006021217812 */ /* 0x000fc600078e3cff */
[----:B------:R-:W-:Y:S04]  /*1e410*/  STS.U8 [R32+UR9+0xba80], R79 ;  /* 0x00ba804f20007988 */ /* 0x000fe80008000009 */
[----:B------:R-:W-:Y:S04]  /*1e420*/  STS.U8 [R32+UR9+0xbe80], R78 ;  /* 0x00be804e20007988 */ /* 0x000fe80008000009 */
[----:B------:R0:W-:Y:S04]  /*1e430*/  STS.U8 [R33+UR9+0x9f00], R34 ;  /* 0x009f002221007988 */ /* 0x0001e80008000009 */
[----:B------:R3:W-:Y:S04]  /*1e440*/  STS.U8 [R33+UR9+0x8300], R162 ;  /* 0x008300a221007988 */ /* 0x0007e80008000009 */
[----:B-1----:R-:W5:Y:S01]  /*1e450*/  LDL.LU R26, [R1+0xa10] ;  /* 0x000a1000011a7983 */ /* 0x002f620000300800 */
[----:B0-----:R-:W0:Y:S01]  /*1e460*/  S2R R34, SR_TID.X ;  /* 0x0000000000227919 */ /* 0x001e220000002100 */
[----:B---3--:R-:W1:Y:S02]  /*1e470*/  S2R R162, SR_TID.X ;  /* 0x0000000000a27919 */ /* 0x008e640000002100 */
[----:B------:R3:W-:Y:S04]  /*1e480*/  STS.U8 [R33+UR9+0x8700], R27 ;  /* 0x0087001b21007988 */ /* 0x0007e80008000009 */
[----:B------:R4:W-:Y:S04]  /*1e490*/  STS.U8 [R33+UR9+0x8b00], R24 ;  /* 0x008b001821007988 */ /* 0x0009e80008000009 */
[----:B------:R4:W-:Y:S04]  /*1e4a0*/  STS.U8 [R33+UR9+0x8f00], R25 ;  /* 0x008f001921007988 */ /* 0x0009e80008000009 */
[----:B---3--:R-:W5:Y:S04]  /*1e4b0*/  LDL.LU R27, [R1+0xa0c] ;  /* 0x000a0c00011b7983 */ /* 0x008f680000300800 */
[----:B----4-:R-:W5:Y:S04]  /*1e4c0*/  LDL.LU R24, [R1+0xa08] ;  /* 0x000a080001187983 */ /* 0x010f680000300800 */
[----:B------:R-:W5:Y:S01]  /*1e4d0*/  LDL.LU R25, [R1+0xa04] ;  /* 0x000a040001197983 */ /* 0x000f620000300800 */
[----:B0-----:R-:W-:-:S04]  /*1e4e0*/  LOP3.LUT R34, R34, 0x7f, RZ, 0xc0, !PT ;  /* 0x0000007f22227812 */ /* 0x001fc800078ec0ff */
[----:B------:R-:W-:Y:S02]  /*1e4f0*/  LOP3.LUT R34, R34, 0x70, RZ, 0x3c, !PT ;  /* 0x0000007022227812 */ /* 0x000fe400078e3cff */
[----:B-1----:R-:W-:Y:S01]  /*1e500*/  LOP3.LUT R162, R162, 0x7f, RZ, 0xc0, !PT ;  /* 0x0000007fa2a27812 */ /* 0x002fe200078ec0ff */
[----:B------:R0:W-:Y:S04]  /*1e510*/  STS.U8 [R33+UR9+0x9300], R22 ;  /* 0x0093001621007988 */ /* 0x0001e80008000009 */
[----:B------:R1:W-:Y:S04]  /*1e520*/  STS.U8 [R33+UR9+0x9700], R23 ;  /* 0x0097001721007988 */ /* 0x0003e80008000009 */
[----:B------:R3:W-:Y:S04]  /*1e530*/  STS.U8 [R33+UR9+0x9b00], R18 ;  /* 0x009b001221007988 */ /* 0x0007e80008000009 */
        /* <DEDUP_REMOVED lines=8> */
[----:B0-----:R-:W5:Y:S04]  /*1e5c0*/  LDL.LU R22, [R1+0xa00] ;  /* 0x000a000001167983 */ /* 0x001f680000300800 */
        /* <DEDUP_REMOVED lines=15> */
[----:B-1----:R-:W5:Y:S04]  /*1e6c0*/  LDL.LU R23, [R1+0x9fc] ;  /* 0x0009fc0001177983 */ /* 0x002f680000300800 */
[----:B---3--:R-:W5:Y:S04]  /*1e6d0*/  LDL.LU R18, [R1+0x9f8] ;  /* 0x0009f80001127983 */ /* 0x008f680000300800 */
[----:B--2---:R0:W-:Y:S04]  /*1e6e0*/  STS.U8 [R34+UR9+0x8380], R19 ;  /* 0x0083801322007988 */ /* 0x0041e80008000009 */
[----:B------:R-:W-:Y:S04]  /*1e6f0*/  STS.U8 [R162+UR9+0xc000], R73 ;  /* 0x00c00049a2007988 */ /* 0x000fe80008000009 */
[----:B------:R-:W-:Y:S04]  /*1e700*/  STS.U8 [R162+UR9+0xc400], R72 ;  /* 0x00c40048a2007988 */ /* 0x000fe80008000009 */
[----:B0-----:R-:W5:Y:S04]  /*1e710*/  LDL.LU R19, [R1+0x9f4] ;  /* 0x0009f40001137983 */ /* 0x001f680000300800 */
[----:B------:R-:W-:Y:S04]  /*1e720*/  STS.U8 [R162+UR9+0xc800], R71 ;  /* 0x00c80047a2007988 */ /* 0x000fe80008000009 */
[----:B------:R-:W5:Y:S04]  /*1e730*/  LDL.LU R14, [R1+0x9f0] ;  /* 0x0009f000010e7983 */ /* 0x000f680000300800 */
        /* <DEDUP_REMOVED lines=13> */
[----:B------:R-:W-:Y:S04]  /*1e810*/  STS.U8 [R162+UR9+0xe800], R63 ;  /* 0x00e8003fa2007988 */ /* 0x000fe80008000009 */
[----:B------:R-:W2:Y:S04]  /*1e820*/  LDL.LU R134, [R1+0x14c] ;  /* 0x00014c0001867983 */ /* 0x000ea80000300800 */
[----:B------:R-:W-:Y:S04]  /*1e830*/  STS.U8 [R162+UR9+0xec00], R62 ;  /* 0x00ec003ea2007988 */ /* 0x000fe80008000009 */
[----:B------:R-:W3:Y:S04]  /*1e840*/  LDL.LU R133, [R1+0x150] ;  /* 0x0001500001857983 */ /* 0x000ee80000300800 */
[----:B------:R-:W-:Y:S04]  /*1e850*/  STS.U8 [R162+UR9+0xf000], R61 ;  /* 0x00f0003da2007988 */ /* 0x000fe80008000009 */
[----:B------:R-:W4:Y:S04]  /*1e860*/  LDL.LU R131, [R1+0x154] ;  /* 0x0001540001837983 */ /* 0x000f280000300800 */
[----:B------:R-:W-:Y:S04]  /*1e870*/  STS.U8 [R162+UR9+0xf400], R60 ;  /* 0x00f4003ca2007988 */ /* 0x000fe80008000009 */
[----:B------:R-:W4:Y:S04]  /*1e880*/  LDL.LU R128, [R1+0x158] ;  /* 0x0001580001807983 */ /* 0x000f280000300800 */
[----:B------:R0:W-:Y:S04]  /*1e890*/  STS.U8 [R162+UR9+0xf800], R59 ;  /* 0x00f8003ba2007988 */ /* 0x0001e80008000009 */
[----:B------:R-:W4:Y:S04]  /*1e8a0*/  LDL.LU R127, [R1+0x15c] ;  /* 0x00015c00017f7983 */ /* 0x000f280000300800 */
[----:B0-----:R-:W4:Y:S01]  /*1e8b0*/  LDL.LU R59, [R1+0x160] ;  /* 0x00016000013b7983 */ /* 0x001f220000300800 */
[----:B------:R-:W0:Y:S01]  /*1e8c0*/  S2R R28, SR_TID.X ;  /* 0x00000000001c7919 */ /* 0x000e220000002100 */
[----:B------:R-:W1:Y:S01]  /*1e8d0*/  S2R R29, SR_TID.X ;  /* 0x00000000001d7919 */ /* 0x000e620000002100 */
[----:B------:R-:W1:Y:S01]  /*1e8e0*/  S2R R30, SR_TID.X ;  /* 0x00000000001e7919 */ /* 0x000e620000002100 */
        /* <DEDUP_REMOVED lines=8> */
[----:B------:R-:W-:Y:S02]  /*1e970*/  LOP3.LUT R28, R28, 0x10, RZ, 0x3c, !PT ;  /* 0x000000101c1c7812 */ /* 0x000fe400078e3cff */
[----:B-1----:R-:W-:Y:S01]  /*1e980*/  LOP3.LUT R29, R29, 0x7f, RZ, 0xc0, !PT ;  /* 0x0000007f1d1d7812 */ /* 0x002fe200078ec0ff */
[----:B------:R-:W-:Y:S01]  /*1e990*/  STS.U8 [R162+UR9+0xfc00], R58 ;  /* 0x00fc003aa2007988 */ /* 0x000fe20008000009 */
[----:B------:R-:W-:Y:S02]  /*1e9a0*/  LOP3.LUT R30, R30, 0x7f, RZ, 0xc0, !PT ;  /* 0x0000007f1e1e7812 */ /* 0x000fe400078ec0ff */
[----:B------:R-:W-:Y:S01]  /*1e9b0*/  LOP3.LUT R29, R29, 0x20, RZ, 0x3c, !PT ;  /* 0x000000201d1d7812 */ /* 0x000fe200078e3cff */
[----:B------:R0:W-:Y:S01]  /*1e9c0*/  STS.U8 [R28+UR9+0xe480], R48 ;  /* 0x00e480301c007988 */ /* 0x0001e20008000009 */
[----:B------:R-:W-:-:S03]  /*1e9d0*/  LOP3.LUT R30, R30, 0x30, RZ, 0x3c, !PT ;  /* 0x000000301e1e7812 */ /* 0x000fc600078e3cff */
        /* <DEDUP_REMOVED lines=31> */
[----:B------:R0:W-:Y:S01]  /*1ebd0*/  STS.U8 [R30+UR9+0xc980], R100 ;  /* 0x00c980641e007988 */ /* 0x0001e20008000009 */
[----:B---3--:R-:W-:-:S05]  /*1ebe0*/  IADD3 R133, P5, PT, R36, R133, RZ ;  /* 0x0000008524857210 */ /* 0x008fca0007fbe0ff */
[----:B--2---:R-:W-:Y:S01]  /*1ebf0*/  IMAD.X R134, R38, 0x1, R134, P5 ;  /* 0x0000000126867824 */ /* 0x004fe200028e0686 */
[----:B------:R-:W-:Y:S01]  /*1ec00*/  STL [R1+0x150], R133 ;  /* 0x0001508501007387 */ /* 0x000fe20000100800 */
[----:B----4-:R-:W-:-:S05]  /*1ec10*/  IADD3 R128, P4, PT, R36, R128, RZ ;  /* 0x0000008024807210 */ /* 0x010fca0007f9e0ff */
[----:B------:R-:W-:Y:S01]  /*1ec20*/  IMAD.X R131, R38, 0x1, R131, P4 ;  /* 0x0000000126837824 */ /* 0x000fe200020e0683 */
[----:B------:R-:W-:-:S05]  /*1ec30*/  IADD3 R59, P3, PT, R36, R59, RZ ;  /* 0x0000003b243b7210 */ /* 0x000fca0007f7e0ff */
[----:B------:R2:W-:Y:S01]  /*1ec40*/  STL [R1+0x160], R59 ;  /* 0x0001603b01007387 */ /* 0x0005e20000100800 */
[----:B------:R-:W-:-:S03]  /*1ec50*/  IMAD.X R127, R38, 0x1, R127, P3 ;  /* 0x00000001267f7824 */ /* 0x000fc600018e067f */
[----:B------:R-:W-:Y:S04]  /*1ec60*/  STL [R1+0x158], R128 ;  /* 0x0001588001007387 */ /* 0x000fe80000100800 */
[----:B------:R-:W-:Y:S04]  /*1ec70*/  STL [R1+0x14c], R134 ;  /* 0x00014c8601007387 */ /* 0x000fe80000100800 */
[----:B------:R-:W-:Y:S04]  /*1ec80*/  STL [R1+0x154], R131 ;  /* 0x0001548301007387 */ /* 0x000fe80000100800 */
[----:B0-----:R-:W3:Y:S04]  /*1ec90*/  LDL.LU R48, [R1+0x1d0] ;  /* 0x0001d00001307983 */ /* 0x001ee80000300800 */
[----:B------:R-:W4:Y:S04]  /*1eca0*/  LDL.LU R58, [R1+0x1d8] ;  /* 0x0001d800013a7983 */ /* 0x000f280000300800 */
[----:B------:R-:W-:Y:S04]  /*1ecb0*/  STL [R1+0x15c], R127 ;  /* 0x00015c7f01007387 */ /* 0x000fe80000100800 */
[----:B-1----:R-:W4:Y:S04]  /*1ecc0*/  LDL.LU R49, [R1+0x1cc] ;  /* 0x0001cc0001317983 */ /* 0x002f280000300800 */
[----:B------:R-:W4:Y:S04]  /*1ecd0*/  LDL.LU R100, [R1+0x1d4] ;  /* 0x0001d40001647983 */ /* 0x000f280000300800 */
[----:B------:R-:W4:Y:S01]  /*1ece0*/  LDL.LU R55, [R1+0x1dc] ;  /* 0x0001dc0001377983 */ /* 0x000f220000300800 */
[----:B------:R-:W-:Y:S01]  /*1ecf0*/  PRMT R39, RZ, 0x7610, R39 ;  /* 0x00007610ff277816 */ /* 0x000fe20000000027 */
[----:B------:R-:W-:-:S02]  /*1ed00*/  @!P2 IMAD.MOV.U32 R42, RZ, RZ, R133 ;  /* 0x000000ffff2aa224 */ /* 0x000fc400078e0085 */
[----:B------:R-:W-:Y:S01]  /*1ed10*/  @!P2 IMAD.MOV.U32 R43, RZ, RZ, R134 ;  /* 0x000000ffff2ba224 */ /* 0x000fe200078e0086 */
[----:B------:R-:W-:Y:S02]  /*1ed20*/  PRMT R40, RZ, 0x7610, R40 ;  /* 0x00007610ff287816 */ /* 0x000fe40000000028 */
[C---:B------:R-:W-:Y:S02]  /*1ed30*/  IADD3 R121, P5, PT, R36.reuse, R121, RZ ;  /* 0x0000007924797210 */ /* 0x040fe40007fbe0ff */
[----:B------:R0:W4:Y:S01]  /*1ed40*/  @!P2 LDG.E.U8 R39, desc[UR18][R42.64] ;  /* 0x000000122a27a981 */ /* 0x000122000c1e1100 */
[C---:B------:R-:W-:Y:S02]  /*1ed50*/  IADD3 R117, P4, PT, R36.reuse, R117, RZ ;  /* 0x0000007524757210 */ /* 0x040fe40007f9e0ff */
[----:B------:R-:W-:Y:S01]  /*1ed60*/  IADD3 R114, P3, PT, R36, R114, RZ ;  /* 0x0000007224727210 */ /* 0x000fe20007f7e0ff */
[----:B------:R-:W-:Y:S02]  /*1ed70*/  IMAD.X R124, R38, 0x1, R124, P5 ;  /* 0x00000001267c7824 */ /* 0x000fe400028e067c */
[----:B0-----:R-:W-:-:S02]  /*1ed80*/  @!P2 IMAD.MOV.U32 R42, RZ, RZ, R128 ;  /* 0x000000ffff2aa224 */ /* 0x001fc400078e0080 */
[----:B------:R-:W-:Y:S02]  /*1ed90*/  @!P2 IMAD.MOV.U32 R43, RZ, RZ, R131 ;  /* 0x000000ffff2ba224 */ /* 0x000fe400078e0083 */
[----:B------:R-:W-:-:S03]  /*1eda0*/  IMAD.X R120, R38, 0x1, R120, P4 ;  /* 0x0000000126787824 */ /* 0x000fc600020e0678 */
[----:B------:R0:W4:Y:S01]  /*1edb0*/  @!P2 LDG.E.U8 R40, desc[UR18][R42.64] ;  /* 0x000000122a28a981 */ /* 0x000122000c1e1100 */
[----:B------:R-:W-:Y:S01]  /*1edc0*/  IMAD.X R115, R38, 0x1, R115, P3 ;  /* 0x0000000126737824 */ /* 0x000fe200018e0673 */
[----:B------:R-:W-:Y:S01]  /*1edd0*/  PRMT R41, RZ, 0x7610, R41 ;  /* 0x00007610ff297816 */ /* 0x000fe20000000029 */
[----:B0-----:R-:W-:Y:S02]  /*1ede0*/  @!P2 IMAD.MOV.U32 R42, RZ, RZ, R59 ;  /* 0x000000ffff2aa224 */ /* 0x001fe400078e003b */
[----:B--2---:R-:W2:Y:S04]  /*1edf0*/  LDL.LU R59, [R1+0x220] ;  /* 0x00022000013b7983 */ /* 0x004ea80000300800 */
[----:B------:R-:W-:Y:S04]  /*1ee00*/  STL [R1+0x190], R121 ;  /* 0x0001907901007387 */ /* 0x000fe80000100800 */
[----:B------:R-:W-:Y:S04]  /*1ee10*/  STL [R1+0x1a0], R114 ;  /* 0x0001a07201007387 */ /* 0x000fe80000100800 */
[----:B------:R-:W-:Y:S04]  /*1ee20*/  STL [R1+0x198], R117 ;  /* 0x0001987501007387 */ /* 0x000fe80000100800 */
[----:B------:R-:W-:Y:S01]  /*1ee30*/  STL [R1+0x18c], R124 ;  /* 0x00018c7c01007387 */ /* 0x000fe20000100800 */
[----:B------:R-:W-:-:S03]  /*1ee40*/  @!P2 IMAD.MOV.U32 R43, RZ, RZ, R127 ;  /* 0x000000ffff2ba224 */ /* 0x000fc600078e007f */
[----:B------:R-:W-:Y:S04]  /*1ee50*/  STL [R1+0x194], R120 ;  /* 0x0001947801007387 */ /* 0x000fe80000100800 */
[----:B------:R-:W2:Y:S04]  /*1ee60*/  LDL.LU R52, [R1+0x210] ;  /* 0x0002100001347983 */ /* 0x000ea80000300800 */
[----:B------:R0:W-:Y:S01]  /*1ee70*/  STS.U8 [R30+UR9+0xc180], R102 ;  /* 0x00c180661e007988 */ /* 0x0001e20008000009 */
[----:B------:R-:W-:-:S03]  /*1ee80*/  @!P2 IMAD.MOV.U32 R46, RZ, RZ, R121 ;  /* 0x000000ffff2ea224 */ /* 0x000fc600078e0079 */
[----:B------:R1:W2:Y:S04]  /*1ee90*/  @!P2 LDG.E.U8 R41, desc[UR18][R42.64] ;  /* 0x000000122a29a981 */ /* 0x0002a8000c1e1100 */
[----:B0-----:R-:W2:Y:S04]  /*1eea0*/  LDL.LU R102, [R1+0x218] ;  /* 0x0002180001667983 */ /* 0x001ea80000300800 */
[----:B------:R-:W-:Y:S01]  /*1eeb0*/  STL [R1+0x19c], R115 ;  /* 0x00019c7301007387 */ /* 0x000fe20000100800 */
[----:B-1----:R-:W-:-:S03]  /*1eec0*/  PRMT R42, RZ, 0x7610, R42 ;  /* 0x00007610ff2a7816 */ /* 0x002fc6000000002a */
[----:B------:R-:W2:Y:S01]  /*1eed0*/  LDL.LU R53, [R1+0x20c] ;  /* 0x00020c0001357983 */ /* 0x000ea20000300800 */
[----:B------:R-:W-:-:S03]  /*1eee0*/  @!P2 IMAD.MOV.U32 R47, RZ, RZ, R124 ;  /* 0x000000ffff2fa224 */ /* 0x000fc600078e007c */
[----:B------:R-:W2:Y:S01]  /*1eef0*/  LDL.LU R103, [R1+0x214] ;  /* 0x0002140001677983 */ /* 0x000ea20000300800 */
[----:B------:R-:W-:-:S03]  /*1ef00*/  PRMT R43, RZ, 0x7610, R43 ;  /* 0x00007610ff2b7816 */ /* 0x000fc6000000002b */
[----:B------:R0:W-:Y:S04]  /*1ef10*/  STS.U8 [R30+UR9+0xcd80], R99 ;  /* 0x00cd80631e007988 */ /* 0x0001e80008000009 */
[----:B------:R1:W2:Y:S04]  /*1ef20*/  @!P2 LDG.E.U8 R42, desc[UR18][R46.64] ;  /* 0x000000122e2aa981 */ /* 0x0002a8000c1e1100 */
[----:B0-----:R-:W2:Y:S01]  /*1ef30*/  LDL.LU R99, [R1+0x21c] ;  /* 0x00021c0001637983 */ /* 0x001ea20000300800 */
[----:B-1----:R-:W-:Y:S02]  /*1ef40*/  @!P2 IMAD.MOV.U32 R46, RZ, RZ, R117 ;  /* 0x000000ffff2ea224 */ /* 0x002fe400078e0075 */
[----:B------:R-:W-:Y:S01]  /*1ef50*/  @!P2 IMAD.MOV.U32 R47, RZ, RZ, R120 ;  /* 0x000000ffff2fa224 */ /* 0x000fe200078e0078 */
[----:B------:R-:W-:-:S02]  /*1ef60*/  PRMT R44, RZ, 0x7610, R44 ;  /* 0x00007610ff2c7816 */ /* 0x000fc4000000002c */
[----:B------:R-:W-:Y:S02]  /*1ef70*/  IADD3 R113, P3, PT, R36, R113, RZ ;  /* 0x0000007124717210 */ /* 0x000fe40007f7e0ff */
[----:B------:R0:W2:Y:S01]  /*1ef80*/  @!P2 LDG.E.U8 R43, desc[UR18][R46.64] ;  /* 0x000000122e2ba981 */ /* 0x0000a2000c1e1100 */
[----:B------:R-:W-:-:S03]  /*1ef90*/  PRMT R45, RZ, 0x7610, R45 ;  /* 0x00007610ff2d7816 */ /* 0x000fc6000000002d */
[----:B------:R1:W-:Y:S01]  /*1efa0*/  STS.U8 [R30+UR9+0xd180], R98 ;  /* 0x00d180621e007988 */ /* 0x0003e20008000009 */
[----:B0-----:R-:W-:Y:S02]  /*1efb0*/  @!P2 IMAD.MOV.U32 R46, RZ, RZ, R114 ;  /* 0x000000ffff2ea224 */ /* 0x001fe400078e0072 */
[----:B------:R-:W-:Y:S01]  /*1efc0*/  @!P2 IMAD.MOV.U32 R47, RZ, RZ, R115 ;  /* 0x000000ffff2fa224 */ /* 0x000fe200078e0073 */
[----:B-1----:R-:W2:Y:S04]  /*1efd0*/  LDL.LU R98, [R1+0x280] ;  /* 0x0002800001627983 */ /* 0x002ea80000300800 */
[----:B------:R0:W2:Y:S02]  /*1efe0*/  @!P2 LDG.E.U8 R44, desc[UR18][R46.64] ;  /* 0x000000122e2ca981 */ /* 0x0000a4000c1e1100 */
[----:B0-----:R-:W-:-:S02]  /*1eff0*/  PRMT R46, RZ, 0x7610, R46 ;  /* 0x00007610ff2e7816 */ /* 0x001fc4000000002e */
[C---:B---3--:R-:W-:Y:S02]  /*1f000*/  IADD3 R48, P5, PT, R36.reuse, R48, RZ ;  /* 0x0000003024307210 */ /* 0x048fe40007fbe0ff */
[----:B----4-:R-:W-:-:S03]  /*1f010*/  IADD3 R58, P4, PT, R36, R58, RZ ;  /* 0x0000003a243a7210 */ /* 0x010fc60007f9e0ff */
[----:B------:R0:W-:Y:S04]  /*1f020*/  STL [R1+0x1d0], R48 ;  /* 0x0001d03001007387 */ /* 0x0001e80000100800 */
[----:B------:R-:W-:Y:S01]  /*1f030*/  STL [R1+0x1e0], R113 ;  /* 0x0001e07101007387 */ /* 0x000fe20000100800 */
[----:B------:R-:W-:-:S03]  /*1f040*/  IMAD.X R49, R38, 0x1, R49, P5 ;  /* 0x0000000126317824 */ /* 0x000fc600028e0631 */
[----:B------:R-:W-:Y:S01]  /*1f050*/  STL [R1+0x1d8], R58 ;  /* 0x0001d83a01007387 */ /* 0x000fe20000100800 */
[----:B------:R-:W-:-:S03]  /*1f060*/  IMAD.X R100, R38, 0x1, R100, P4 ;  /* 0x0000000126647824 */ /* 0x000fc600020e0664 */
[----:B------:R1:W-:Y:S04]  /*1f070*/  STL [R1+0x1cc], R49 ;  /* 0x0001cc3101007387 */ /* 0x0003e80000100800 */
[----:B------:R0:W3:Y:S01]  /*1f080*/  @!P2 LDG.E.U8 R45, desc[UR18][R48.64] ;  /* 0x00000012302da981 */ /* 0x0000e2000c1e1100 */
[----:B------:R-:W-:-:S03]  /*1f090*/  IMAD.X R55, R38, 0x1, R55, P3 ;  /* 0x0000000126377824 */ /* 0x000fc600018e0637 */
[----:B------:R-:W-:Y:S04]  /*1f0a0*/  STL [R1+0x1d4], R100 ;  /* 0x0001d46401007387 */ /* 0x000fe80000100800 */
[----:B------:R-:W4:Y:S01]  /*1f0b0*/  LDL.LU R54, [R1+0x270] ;  /* 0x0002700001367983 */ /* 0x000f220000300800 */
[----:B0-----:R-:W-:Y:S02]  /*1f0c0*/  @!P2 IMAD.MOV.U32 R48, RZ, RZ, R58 ;  /* 0x000000ffff30a224 */ /* 0x001fe400078e003a */
[----:B-1----:R-:W-:Y:S01]  /*1f0d0*/  @!P2 IMAD.MOV.U32 R49, RZ, RZ, R100 ;  /* 0x000000ffff31a224 */ /* 0x002fe200078e0064 */
[----:B------:R-:W3:Y:S04]  /*1f0e0*/  LDL.LU R105, [R1+0x278] ;  /* 0x0002780001697983 */ /* 0x000ee80000300800 */
[----:B------:R0:W3:Y:S04]  /*1f0f0*/  @!P2 LDG.E.U8 R46, desc[UR18][R48.64] ;  /* 0x00000012302ea981 */ /* 0x0000e8000c1e1100 */
[----:B------:R1:W-:Y:S01]  /*1f100*/  STL [R1+0x1dc], R55 ;  /* 0x0001dc3701007387 */ /* 0x0003e20000100800 */
[----:B0-----:R-:W-:-:S03]  /*1f110*/  @!P2 IMAD.MOV.U32 R49, RZ, RZ, R55 ;  /* 0x000000ffff31a224 */ /* 0x001fc600078e0037 */
[----:B-1----:R-:W3:Y:S04]  /*1f120*/  LDL.LU R55, [R1+0x26c] ;  /* 0x00026c0001377983 */ /* 0x002ee80000300800 */
[----:B------:R-:W3:Y:S04]  /*1f130*/  LDL.LU R106, [R1+0x274] ;  /* 0x00027400016a7983 */ /* 0x000ee80000300800 */
[----:B------:R-:W3:Y:S01]  /*1f140*/  LDL.LU R100, [R1+0x27c] ;  /* 0x00027c0001647983 */ /* 0x000ee20000300800 */
[----:B------:R-:W-:Y:S01]  /*1f150*/  PRMT R47, RZ, 0x7610, R47 ;  /* 0x00007610ff2f7816 */ /* 0x000fe2000000002f */
[----:B------:R-:W-:Y:S01]  /*1f160*/  @!P2 IMAD.MOV.U32 R48, RZ, RZ, R113 ;  /* 0x000000ffff30a224 */ /* 0x000fe200078e0071 */
[----:B--2---:R-:W-:Y:S01]  /*1f170*/  IADD3 R59, P3, PT, R36, R59, RZ ;  /* 0x0000003b243b7210 */ /* 0x004fe20007f7e0ff */
[----:B------:R0:W-:Y:S04]  /*1f180*/  STS.U8 [R30+UR9+0xc580], R101 ;  /* 0x00c580651e007988 */ /* 0x0001e80008000009 */
[----:B------:R1:W2:Y:S04]  /*1f190*/  @!P2 LDG.E.U8 R47, desc[UR18][R48.64] ;  /* 0x00000012302fa981 */ /* 0x0002a8000c1e1100 */
[----:B0-----:R-:W2:Y:S01]  /*1f1a0*/  LDL.LU R101, [R1+0x2c0] ;  /* 0x0002c00001657983 */ /* 0x001ea20000300800 */
[----:B-1----:R-:W-:-:S02]  /*1f1b0*/  PRMT R48, RZ, 0x7610, R48 ;  /* 0x00007610ff307816 */ /* 0x002fc40000000030 */
[----:B------:R-:W-:Y:S02]  /*1f1c0*/  IADD3 R52, P5, PT, R36, R52, RZ ;  /* 0x0000003424347210 */ /* 0x000fe40007fbe0ff */
[----:B------:R-:W-:-:S03]  /*1f1d0*/  PRMT R49, RZ, 0x7610, R49 ;  /* 0x00007610ff317816 */ /* 0x000fc60000000031 */
[----:B------:R0:W-:Y:S01]  /*1f1e0*/  STL [R1+0x210], R52 ;  /* 0x0002103401007387 */ /* 0x0001e20000100800 */
[----:B------:R-:W-:-:S03]  /*1f1f0*/  IADD3 R102, P4, PT, R36, R102, RZ ;  /* 0x0000006624667210 */ /* 0x000fc60007f9e0ff */
[----:B------:R-:W-:Y:S01]  /*1f200*/  STL [R1+0x220], R59 ;  /* 0x0002203b01007387 */ /* 0x000fe20000100800 */
[----:B------:R-:W-:-:S03]  /*1f210*/  IMAD.X R53, R38, 0x1, R53, P5 ;  /* 0x0000000126357824 */ /* 0x000fc600028e0635 */
[----:B------:R-:W-:Y:S01]  /*1f220*/  STL [R1+0x218], R102 ;  /* 0x0002186601007387 */ /* 0x000fe20000100800 */
[----:B------:R-:W-:-:S03]  /*1f230*/  IMAD.X R103, R38, 0x1, R103, P4 ;  /* 0x0000000126677824 */ /* 0x000fc600020e0667 */
[----:B------:R1:W-:Y:S04]  /*1f240*/  STL [R1+0x20c], R53 ;  /* 0x00020c3501007387 */ /* 0x0003e80000100800 */
[----:B------:R0:W2:Y:S04]  /*1f250*/  @!P2 LDG.E.U8 R48, desc[UR18][R52.64] ;  /* 0x000000123430a981 */ /* 0x0000a8000c1e1100 */
[----:B------:R1:W-:Y:S04]  /*1f260*/  STL [R1+0x214], R103 ;  /* 0x0002146701007387 */ /* 0x0003e80000100800 */
[----:B------:R-:W2:Y:S01]  /*1f270*/  LDL.LU R58, [R1+0x2b0] ;  /* 0x0002b000013a7983 */ /* 0x000ea20000300800 */
[----:B------:R-:W-:-:S02]  /*1f280*/  IMAD.X R99, R38, 0x1, R99, P3 ;  /* 0x0000000126637824 */ /* 0x000fc400018e0663 */
[----:B0-----:R-:W-:Y:S01]  /*1f290*/  @!P2 IMAD.MOV.U32 R52, RZ, RZ, R102 ;  /* 0x000000ffff34a224 */ /* 0x001fe200078e0066 */
[----:B------:R-:W2:Y:S01]  /*1f2a0*/  LDL.LU R104, [R1+0x2b8] ;  /* 0x0002b80001687983 */ /* 0x000ea20000300800 */
[----:B-1----:R-:W-:-:S03]  /*1f2b0*/  @!P2 IMAD.MOV.U32 R53, RZ, RZ, R103 ;  /* 0x000000ffff35a224 */ /* 0x002fc600078e0067 */
[----:B------:R0:W-:Y:S04]  /*1f2c0*/  STL [R1+0x21c], R99 ;  /* 0x00021c6301007387 */ /* 0x0001e80000100800 */
[----:B------:R1:W2:Y:S02]  /*1f2d0*/  @!P2 LDG.E.U8 R49, desc[UR18][R52.64] ;  /* 0x000000123431a981 */ /* 0x0002a4000c1e1100 */
[----:B-1----:R-:W-:Y:S02]  /*1f2e0*/  @!P2 IMAD.MOV.U32 R52, RZ, RZ, R59 ;  /* 0x000000ffff34a224 */ /* 0x002fe400078e003b */
[----:B------:R-:W2:Y:S04]  /*1f2f0*/  LDL.LU R59, [R1+0x2ac] ;  /* 0x0002ac00013b7983 */ /* 0x000ea80000300800 */
[----:B------:R-:W2:Y:S04]  /*1f300*/  LDL.LU R107, [R1+0x2b4] ;  /* 0x0002b400016b7983 */ /* 0x000ea80000300800 */
[----:B------:R-:W2:Y:S01]  /*1f310*/  LDL.LU R103, [R1+0x2bc] ;  /* 0x0002bc0001677983 */ /* 0x000ea20000300800 */
[----:B------:R-:W-:-:S03]  /*1f320*/  IADD3 R98, P3, PT, R36, R98, RZ ;  /* 0x0000006224627210 */ /* 0x000fc60007f7e0ff */
[----:B------:R-:W2:Y:S01]  /*1f330*/  LDL.LU R102, [R1+0x300] ;  /* 0x0003000001667983 */ /* 0x000ea20000300800 */
[----:B------:R-:W-:Y:S01]  /*1f340*/  @!P2 IMAD.MOV.U32 R53, RZ, RZ, R99 ;  /* 0x000000ffff35a224 */ /* 0x000fe200078e0063 */
[----:B------:R-:W-:Y:S02]  /*1f350*/  PRMT R51, RZ, 0x7610, R51 ;  /* 0x00007610ff337816 */ /* 0x000fe40000000033 */
[----:B------:R1:W-:Y:S01]  /*1f360*/  STS.U8 [R30+UR9+0xe980], R109 ;  /* 0x00e9806d1e007988 */ /* 0x0003e20008000009 */
[C---:B----4-:R-:W-:Y:S02]  /*1f370*/  IADD3 R54, P5, PT, R36.reuse, R54, RZ ;  /* 0x0000003624367210 */ /* 0x050fe40007fbe0ff */
[----:B---3--:R-:W-:-:S03]  /*1f380*/  IADD3 R105, P4, PT, R36, R105, RZ ;  /* 0x0000006924697210 */ /* 0x008fc60007f9e0ff */
[----:B------:R-:W-:Y:S04]  /*1f390*/  STL [R1+0x270], R54 ;  /* 0x0002703601007387 */ /* 0x000fe80000100800 */
[----:B------:R-:W-:Y:S04]  /*1f3a0*/  STL [R1+0x280], R98 ;  /* 0x0002806201007387 */ /* 0x000fe80000100800 */
[----:B------:R-:W-:Y:S01]  /*1f3b0*/  STL [R1+0x278], R105 ;  /* 0x0002786901007387 */ /* 0x000fe20000100800 */
[C---:B------:R-:W-:Y:S02]  /*1f3c0*/  IMAD.X R55, R38.reuse, 0x1, R55, P5 ;  /* 0x0000000126377824 */ /* 0x040fe400028e0637 */
[----:B------:R-:W-:-:S03]  /*1f3d0*/  IMAD.X R106, R38, 0x1, R106, P4 ;  /* 0x00000001266a7824 */ /* 0x000fc600020e066a */
[----:B------:R3:W-:Y:S01]  /*1f3e0*/  STL [R1+0x26c], R55 ;  /* 0x00026c3701007387 */ /* 0x0007e20000100800 */
[----:B------:R-:W-:-:S03]  /*1f3f0*/  IMAD.X R100, R38, 0x1, R100, P3 ;  /* 0x0000000126647824 */ /* 0x000fc600018e0664 */
[----:B------:R4:W-:Y:S04]  /*1f400*/  STL [R1+0x274], R106 ;  /* 0x0002746a01007387 */ /* 0x0009e80000100800 */
[----:B0-----:R-:W2:Y:S04]  /*1f410*/  LDL.LU R99, [R1+0x2f0] ;  /* 0x0002f00001637983 */ /* 0x001ea80000300800 */
[----:B------:R-:W2:Y:S04]  /*1f420*/  LDL.LU R108, [R1+0x2f8] ;  /* 0x0002f800016c7983 */ /* 0x000ea80000300800 */
[----:B------:R0:W-:Y:S04]  /*1f430*/  STL [R1+0x27c], R100 ;  /* 0x00027c6401007387 */ /* 0x0001e80000100800 */
[----:B-1----:R-:W2:Y:S04]  /*1f440*/  LDL.LU R109, [R1+0x2ec] ;  /* 0x0002ec00016d7983 */ /* 0x002ea80000300800 */
[----:B------:R-:W2:Y:S04]  /*1f450*/  LDL.LU R113, [R1+0x2f4] ;  /* 0x0002f40001717983 */ /* 0x000ea80000300800 */
[----:B------:R3:W2:Y:S02]  /*1f460*/  @!P2 LDG.E.U8 R51, desc[UR18][R54.64] ;  /* 0x000000123633a981 */ /* 0x0006a4000c1e1100 */
[----:B---3--:R-:W-:-:S02]  /*1f470*/  @!P2 IMAD.MOV.U32 R55, RZ, RZ, R106 ;  /* 0x000000ffff37a224 */ /* 0x008fc400078e006a */
[----:B----4-:R-:W3:Y:S01]  /*1f480*/  LDL.LU R106, [R1+0x2fc] ;  /* 0x0002fc00016a7983 */ /* 0x010ee20000300800 */
[----:B------:R-:W-:Y:S01]  /*1f490*/  PRMT R50, RZ, 0x7610, R50 ;  /* 0x00007610ff327816 */ /* 0x000fe20000000032 */
[----:B------:R-:W-:-:S05]  /*1f4a0*/  @!P2 IMAD.MOV.U32 R54, RZ, RZ, R105 ;  /* 0x000000ffff36a224 */ /* 0x000fca00078e0069 */
[----:B------:R1:W4:Y:S01]  /*1f4b0*/  @!P2 LDG.E.U8 R50, desc[UR18][R52.64] ;  /* 0x000000123432a981 */ /* 0x000322000c1e1100 */
[----:B--2---:R-:W-:Y:S02]  /*1f4c0*/  IADD3 R101, P3, PT, R36, R101, RZ ;  /* 0x0000006524657210 */ /* 0x004fe40007f7e0ff */
[----:B-1----:R-:W-:Y:S02]  /*1f4d0*/  PRMT R52, RZ, 0x7610, R52 ;  /* 0x00007610ff347816 */ /* 0x002fe40000000034 */
[----:B------:R-:W-:-:S04]  /*1f4e0*/  PRMT R53, RZ, 0x7610, R53 ;  /* 0x00007610ff357816 */ /* 0x000fc80000000035 */
[----:B------:R1:W2:Y:S01]  /*1f4f0*/  @!P2 LDG.E.U8 R52, desc[UR18][R54.64] ;  /* 0x000000123634a981 */ /* 0x0002a2000c1e1100 */
[C---:B------:R-:W-:Y:S02]  /*1f500*/  IADD3 R58, P5, PT, R36.reuse, R58, RZ ;  /* 0x0000003a243a7210 */ /* 0x040fe40007fbe0ff */
[----:B------:R-:W-:Y:S01]  /*1f510*/  IADD3 R104, P4, PT, R36, R104, RZ ;  /* 0x0000006824687210 */ /* 0x000fe20007f9e0ff */
[----:B-1----:R-:W-:Y:S02]  /*1f520*/  @!P2 IMAD.MOV.U32 R54, RZ, RZ, R98 ;  /* 0x000000ffff36a224 */ /* 0x002fe400078e0062 */
[----:B------:R-:W-:Y:S02]  /*1f530*/  @!P2 IMAD.MOV.U32 R55, RZ, RZ, R100 ;  /* 0x000000ffff37a224 */ /* 0x000fe400078e0064 */
[----:B0-----:R-:W2:Y:S04]  /*1f540*/  LDL.LU R100, [R1+0x338] ;  /* 0x0003380001647983 */ /* 0x001ea80000300800 */
[----:B------:R0:W-:Y:S04]  /*1f550*/  STL [R1+0x2b0], R58 ;  /* 0x0002b03a01007387 */ /* 0x0001e80000100800 */
[----:B------:R1:W4:Y:S01]  /*1f560*/  @!P2 LDG.E.U8 R53, desc[UR18][R54.64] ;  /* 0x000000123635a981 */ /* 0x000322000c1e1100 */
[----:B------:R-:W-:-:S03]  /*1f570*/  IMAD.X R59, R38, 0x1, R59, P5 ;  /* 0x00000001263b7824 */ /* 0x000fc600028e063b */
[----:B------:R-:W-:Y:S01]  /*1f580*/  STL [R1+0x2c0], R101 ;  /* 0x0002c06501007387 */ /* 0x000fe20000100800 */
[----:B------:R-:W-:-:S03]  /*1f590*/  IMAD.X R107, R38, 0x1, R107, P4 ;  /* 0x00000001266b7824 */ /* 0x000fc600020e066b */
[----:B------:R-:W-:Y:S01]  /*1f5a0*/  STL [R1+0x2b8], R104 ;  /* 0x0002b86801007387 */ /* 0x000fe20000100800 */
[----:B-1----:R-:W-:Y:S01]  /*1f5b0*/  PRMT R54, RZ, 0x7610, R54 ;  /* 0x00007610ff367816 */ /* 0x002fe20000000036 */
[----:B------:R-:W-:Y:S02]  /*1f5c0*/  IMAD.X R103, R38, 0x1, R103, P3 ;  /* 0x0000000126677824 */ /* 0x000fe400018e0667 */
[----:B------:R1:W-:Y:S04]  /*1f5d0*/  STL [R1+0x2ac], R59 ;  /* 0x0002ac3b01007387 */ /* 0x0003e80000100800 */
[----:B------:R0:W-:Y:S01]  /*1f5e0*/  STL [R1+0x2b4], R107 ;  /* 0x0002b46b01007387 */ /* 0x0001e20000100800 */
[----:B------:R-:W-:-:S03]  /*1f5f0*/  PRMT R55, RZ, 0x7610, R55 ;  /* 0x00007610ff377816 */ /* 0x000fc60000000037 */
[----:B------:R-:W4:Y:S04]  /*1f600*/  LDL.LU R98, [R1+0x328] ;  /* 0x0003280001627983 */ /* 0x000f280000300800 */
[----:B------:R-:W4:Y:S04]  /*1f610*/  LDL.LU R105, [R1+0x330] ;  /* 0x0003300001697983 */ /* 0x000f280000300800 */
[----:B------:R0:W4:Y:S04]  /*1f620*/  @!P2 LDG.E.U8 R54, desc[UR18][R58.64] ;  /* 0x000000123a36a981 */ /* 0x000128000c1e1100 */
[----:B------:R1:W-:Y:S01]  /*1f630*/  STL [R1+0x2bc], R103 ;  /* 0x0002bc6701007387 */ /* 0x0003e20000100800 */
[----:B0-----:R-:W-:-:S02]  /*1f640*/  @!P2 IMAD.MOV.U32 R58, RZ, RZ, R104 ;  /* 0x000000ffff3aa224 */ /* 0x001fc400078e0068 */
[----:B-1----:R-:W-:Y:S01]  /*1f650*/  @!P2 IMAD.MOV.U32 R59, RZ, RZ, R107 ;  /* 0x000000ffff3ba224 */ /* 0x002fe200078e006b */
[----:B------:R-:W4:Y:S04]  /*1f660*/  LDL.LU R104, [R1+0x324] ;  /* 0x0003240001687983 */ /* 0x000f280000300800 */
[----:B------:R-:W4:Y:S04]  /*1f670*/  LDL.LU R107, [R1+0x32c] ;  /* 0x00032c00016b7983 */ /* 0x000f280000300800 */
[----:B------:R0:W4:Y:S02]  /*1f680*/  @!P2 LDG.E.U8 R55, desc[UR18][R58.64] ;  /* 0x000000123a37a981 */ /* 0x000124000c1e1100 */
[----:B0-----:R-:W-:-:S02]  /*1f690*/  @!P2 IMAD.MOV.U32 R59, RZ, RZ, R103 ;  /* 0x000000ffff3ba224 */ /* 0x001fc400078e0067 */
[----:B------:R-:W4:Y:S01]  /*1f6a0*/  LDL.LU R103, [R1+0x334] ;  /* 0x0003340001677983 */ /* 0x000f220000300800 */
[----:B------:R-:W-:Y:S01]  /*1f6b0*/  PRMT R56, RZ, 0x7610, R56 ;  /* 0x00007610ff387816 */ /* 0x000fe20000000038 */
[----:B------:R-:W-:Y:S01]  /*1f6c0*/  @!P2 IMAD.MOV.U32 R58, RZ, RZ, R101 ;  /* 0x000000ffff3aa224 */ /* 0x000fe200078e0065 */
[----:B------:R-:W-:Y:S01]  /*1f6d0*/  IADD3 R102, P3, PT, R36, R102, RZ ;  /* 0x0000006624667210 */ /* 0x000fe20007f7e0ff */
[----:B------:R-:W4:Y:S01]  /*1f6e0*/  LDL.LU R101, [R1+0x370] ;  /* 0x0003700001657983 */ /* 0x000f220000300800 */
[----:B------:R-:W-:-:S03]  /*1f6f0*/  PRMT R57, RZ, 0x7610, R57 ;  /* 0x00007610ff397816 */ /* 0x000fc60000000039 */
[----:B------:R0:W4:Y:S01]  /*1f700*/  @!P2 LDG.E.U8 R56, desc[UR18][R58.64] ;  /* 0x000000123a38a981 */ /* 0x000122000c1e1100 */
[----:B------:R-:W-:Y:S02]  /*1f710*/  PRMT R60, RZ, 0x7610, R60 ;  /* 0x00007610ff3c7816 */ /* 0x000fe4000000003c */
[C---:B------:R-:W-:Y:S02]  /*1f720*/  IADD3 R99, P5, PT, R36.reuse, R99, RZ ;  /* 0x0000006324637210 */ /* 0x040fe40007fbe0ff */
[----:B------:R-:W-:-:S03]  /*1f730*/  IADD3 R108, P4, PT, R36, R108, RZ ;  /* 0x0000006c246c7210 */ /* 0x000fc60007f9e0ff */
[----:B------:R1:W-:Y:S01]  /*1f740*/  STL [R1+0x2f0], R99 ;  /* 0x0002f06301007387 */ /* 0x0003e20000100800 */
[----:B0-----:R-:W-:-:S03]  /*1f750*/  @!P2 IMAD.MOV.U32 R58, RZ, RZ, R99 ;  /* 0x000000ffff3aa224 */ /* 0x001fc600078e0063 */
[----:B------:R-:W-:Y:S01]  /*1f760*/  STL [R1+0x300], R102 ;  /* 0x0003006601007387 */ /* 0x000fe20000100800 */
[----:B------:R-:W-:-:S03]  /*1f770*/  IMAD.X R109, R38, 0x1, R109, P5 ;  /* 0x00000001266d7824 */ /* 0x000fc600028e066d */
[----:B------:R-:W-:Y:S01]  /*1f780*/  STL [R1+0x2f8], R108 ;  /* 0x0002f86c01007387 */ /* 0x000fe20000100800 */
[----:B------:R-:W-:-:S03]  /*1f790*/  IMAD.X R113, R38, 0x1, R113, P4 ;  /* 0x0000000126717824 */ /* 0x000fc600020e0671 */
[----:B------:R0:W-:Y:S01]  /*1f7a0*/  STL [R1+0x2ec], R109 ;  /* 0x0002ec6d01007387 */ /* 0x0001e20000100800 */
[----:B------:R-:W-:-:S03]  /*1f7b0*/  @!P2 IMAD.MOV.U32 R59, RZ, RZ, R109 ;  /* 0x000000ffff3ba224 */ /* 0x000fc600078e006d */
[----:B------:R3:W-:Y:S04]  /*1f7c0*/  STL [R1+0x2f4], R113 ;  /* 0x0002f47101007387 */ /* 0x0007e80000100800 */
[----:B-1----:R-:W4:Y:S04]  /*1f7d0*/  LDL.LU R99, [R1+0x340] ;  /* 0x0003400001637983 */ /* 0x002f280000300800 */
[----:B0-----:R-:W4:Y:S01]  /*1f7e0*/  LDL.LU R109, [R1+0x368] ;  /* 0x00036800016d7983 */ /* 0x001f220000300800 */
[----:B---3--:R-:W-:-:S03]  /*1f7f0*/  IMAD.X R106, R38, 0x1, R106, P3 ;  /* 0x00000001266a7824 */ /* 0x008fc600018e066a */
[----:B------:R0:W3:Y:S04]  /*1f800*/  @!P2 LDG.E.U8 R57, desc[UR18][R58.64] ;  /* 0x000000123a39a981 */ /* 0x0000e8000c1e1100 */
[----:B------:R1:W-:Y:S01]  /*1f810*/  STL [R1+0x2fc], R106 ;  /* 0x0002fc6a01007387 */ /* 0x0003e20000100800 */
[----:B0-----:R-:W-:Y:S02]  /*1f820*/  @!P2 IMAD.MOV.U32 R58, RZ, RZ, R108 ;  /* 0x000000ffff3aa224 */ /* 0x001fe400078e006c */
[----:B------:R-:W-:Y:S01]  /*1f830*/  @!P2 IMAD.MOV.U32 R59, RZ, RZ, R113 ;  /* 0x000000ffff3ba224 */ /* 0x000fe200078e0071 */
[----:B------:R-:W3:Y:S04]  /*1f840*/  LDL.LU R108, [R1+0x33c] ;  /* 0x00033c00016c7983 */ /* 0x000ee80000300800 */
[----:B------:R-:W3:Y:S04]  /*1f850*/  LDL.LU R113, [R1+0x364] ;  /* 0x0003640001717983 */ /* 0x000ee80000300800 */
[----:B------:R0:W3:Y:S02]  /*1f860*/  @!P2 LDG.E.U8 R60, desc[UR18][R58.64] ;  /* 0x000000123a3ca981 */ /* 0x0000e4000c1e1100 */
[----:B0-----:R-:W-:-:S02]  /*1f870*/  @!P2 IMAD.MOV.U32 R59, RZ, RZ, R106 ;  /* 0x000000ffff3ba224 */ /* 0x001fc400078e006a */
[----:B-1----:R-:W3:Y:S01]  /*1f880*/  LDL.LU R106, [R1+0x36c] ;  /* 0x00036c00016a7983 */ /* 0x002ee20000300800 */
[----:B------:R-:W-:Y:S01]  /*1f890*/  PRMT R61, RZ, 0x7610, R61 ;  /* 0x00007610ff3d7816 */ /* 0x000fe2000000003d */
[----:B------:R-:W-:Y:S01]  /*1f8a0*/  @!P2 IMAD.MOV.U32 R58, RZ, RZ, R102 ;  /* 0x000000ffff3aa224 */ /* 0x000fe200078e0066 */
[----:B--2---:R-:W-:Y:S01]  /*1f8b0*/  IADD3 R100, P3, PT, R36, R100, RZ ;  /* 0x0000006424647210 */ /* 0x004fe20007f7e0ff */
[----:B------:R-:W2:Y:S01]  /*1f8c0*/  LDL.LU R102, [R1+0x3a8] ;  /* 0x0003a80001667983 */ /* 0x000ea20000300800 */
[----:B------:R-:W-:-:S03]  /*1f8d0*/  PRMT R62, RZ, 0x7610, R62 ;  /* 0x00007610ff3e7816 */ /* 0x000fc6000000003e */
[----:B------:R0:W2:Y:S01]  /*1f8e0*/  @!P2 LDG.E.U8 R61, desc[UR18][R58.64] ;  /* 0x000000123a3da981 */ /* 0x0000a2000c1e1100 */
[----:B------:R-:W-:Y:S02]  /*1f8f0*/  PRMT R63, RZ, 0x7610, R63 ;  /* 0x00007610ff3f7816 */ /* 0x000fe4000000003f */
[C---:B----4-:R-:W-:Y:S02]  /*1f900*/  IADD3 R98, P5, PT, R36.reuse, R98, RZ ;  /* 0x0000006224627210 */ /* 0x050fe40007fbe0ff */
[----:B------:R-:W-:-:S03]  /*1f910*/  IADD3 R105, P4, PT, R36, R105, RZ ;  /* 0x0000006924697210 */ /* 0x000fc60007f9e0ff */
[----:B------:R1:W-:Y:S01]  /*1f920*/  STL [R1+0x328], R98 ;  /* 0x0003286201007387 */ /* 0x0003e20000100800 */
[----:B0-----:R-:W-:-:S03]  /*1f930*/  @!P2 IMAD.MOV.U32 R58, RZ, RZ, R98 ;  /* 0x000000ffff3aa224 */ /* 0x001fc600078e0062 */
[----:B------:R-:W-:Y:S04]  /*1f940*/  STL [R1+0x338], R100 ;  /* 0x0003386401007387 */ /* 0x000fe80000100800 */
[----:B------:R-:W-:Y:S01]  /*1f950*/  STL [R1+0x330], R105 ;  /* 0x0003306901007387 */ /* 0x000fe20000100800 */
[C---:B------:R-:W-:Y:S02]  /*1f960*/  IMAD.X R104, R38.reuse, 0x1, R104, P5 ;  /* 0x0000000126687824 */ /* 0x040fe400028e0668 */
[----:B------:R-:W-:-:S03]  /*1f970*/  IMAD.X R107, R38, 0x1, R107, P4 ;  /* 0x00000001266b7824 */ /* 0x000fc600020e066b */
[----:B------:R0:W-:Y:S01]  /*1f980*/  STL [R1+0x324], R104 ;  /* 0x0003246801007387 */ /* 0x0001e20000100800 */
[----:B------:R-:W-:-:S03]  /*1f990*/  @!P2 IMAD.MOV.U32 R59, RZ, RZ, R104 ;  /* 0x000000ffff3ba224 */ /* 0x000fc600078e0068 */
[----:B------:R4:W-:Y:S04]  /*1f9a0*/  STL [R1+0x32c], R107 ;  /* 0x00032c6b01007387 */ /* 0x0009e80000100800 */
[----:B-1----:R-:W2:Y:S04]  /*1f9b0*/  LDL.LU R98, [R1+0x378] ;  /* 0x0003780001627983 */ /* 0x002ea80000300800 */
[----:B0-----:R-:W2:Y:S01]  /*1f9c0*/  LDL.LU R104, [R1+0x380] ;  /* 0x0003800001687983 */ /* 0x001ea20000300800 */
[----:B------:R-:W-:-:S03]  /*1f9d0*/  IMAD.X R103, R38, 0x1, R103, P3 ;  /* 0x0000000126677824 */ /* 0x000fc600018e0667 */
[----:B------:R0:W2:Y:S04]  /*1f9e0*/  @!P2 LDG.E.U8 R62, desc[UR18][R58.64] ;  /* 0x000000123a3ea981 */ /* 0x0000a8000c1e1100 */
[----:B------:R1:W-:Y:S01]  /*1f9f0*/  STL [R1+0x334], R103 ;  /* 0x0003346701007387 */ /* 0x0003e20000100800 */
[----:B0-----:R-:W-:-:S03]  /*1fa00*/  @!P2 IMAD.MOV.U32 R58, RZ, RZ, R105 ;  /* 0x000000ffff3aa224 */ /* 0x001fc600078e0069 */
[----:B------:R-:W2:Y:S01]  /*1fa10*/  LDL.LU R105, [R1+0x374] ;  /* 0x0003740001697983 */ /* 0x000ea20000300800 */
[----:B------:R-:W-:-:S03]  /*1fa20*/  @!P2 IMAD.MOV.U32 R59, RZ, RZ, R107 ;  /* 0x000000ffff3ba224 */ /* 0x000fc600078e006b */
[----:B----4-:R-:W4:Y:S04]  /*1fa30*/  LDL.LU R107, [R1+0x37c] ;  /* 0x00037c00016b7983 */ /* 0x010f280000300800 */
[----:B------:R0:W4:Y:S01]  /*1fa40*/  @!P2 LDG.E.U8 R63, desc[UR18][R58.64] ;  /* 0x000000123a3fa981 */ /* 0x000122000c1e1100 */
[----:B------:R-:W-:Y:S02]  /*1fa50*/  PRMT R64, RZ, 0x7610, R64 ;  /* 0x00007610ff407816 */ /* 0x000fe40000000040 */
[----:B------:R-:W-:Y:S01]  /*1fa60*/  IADD3 R101, P3, PT, R36, R101, RZ ;  /* 0x0000006524657210 */ /* 0x000fe20007f7e0ff */
[----:B0-----:R-:W-:Y:S02]  /*1fa70*/  @!P2 IMAD.MOV.U32 R59, RZ, RZ, R103 ;  /* 0x000000ffff3ba224 */ /* 0x001fe400078e0067 */
[----:B-1----:R-:W4:Y:S01]  /*1fa80*/  LDL.LU R103, [R1+0x3a4] ;  /* 0x0003a40001677983 */ /* 0x002f220000300800 */
[----:B------:R-:W-:-:S03]  /*1fa90*/  @!P2 IMAD.MOV.U32 R58, RZ, RZ, R100 ;  /* 0x000000ffff3aa224 */ /* 0x000fc600078e0064 */
        /* <DEDUP_REMOVED lines=8> */
[----:B------:R-:W-:Y:S04]  /*1fb20*/  STL [R1+0x370], R101 ;  /* 0x0003706501007387 */ /* 0x000fe80000100800 */
[----:B------:R-:W-:Y:S01]  /*1fb30*/  STL [R1+0x368], R109 ;  /* 0x0003686d01007387 */ /* 0x000fe20000100800 */
[C---:B---3--:R-:W-:Y:S02]  /*1fb40*/  IMAD.X R108, R38.reuse, 0x1, R108, P5 ;  /* 0x00000001266c7824 */ /* 0x048fe400028e066c */
[----:B------:R-:W-:-:S03]  /*1fb50*/  IMAD.X R113, R38, 0x1, R113, P4 ;  /* 0x0000000126717824 */ /* 0x000fc600020e0671 */
[----:B------:R0:W-:Y:S01]  /*1fb60*/  STL [R1+0x33c], R108 ;  /* 0x00033c6c01007387 */ /* 0x0001e20000100800 */
[----:B------:R-:W-:-:S03]  /*1fb70*/  @!P2 IMAD.MOV.U32 R59, RZ, RZ, R108 ;  /* 0x000000ffff3ba224 */ /* 0x000fc600078e006c */
[----:B------:R3:W-:Y:S04]  /*1fb80*/  STL [R1+0x364], R113 ;  /* 0x0003647101007387 */ /* 0x0007e80000100800 */
[----:B-1----:R-:W4:Y:S04]  /*1fb90*/  LDL.LU R99, [R1+0x3b0] ;  /* 0x0003b00001637983 */ /* 0x002f280000300800 */
[----:B0-----:R-:W4:Y:S01]  /*1fba0*/  LDL.LU R108, [R1+0x3b8] ;  /* 0x0003b800016c7983 */ /* 0x001f220000300800 */
[----:B------:R-:W-:-:S03]  /*1fbb0*/  IMAD.X R106, R38, 0x1, R106, P3 ;  /* 0x00000001266a7824 */ /* 0x000fc600018e066a */
[----:B------:R0:W4:Y:S04]  /*1fbc0*/  @!P2 LDG.E.U8 R65, desc[UR18][R58.64] ;  /* 0x000000123a41a981 */ /* 0x000128000c1e1100 */
[----:B------:R1:W-:Y:S01]  /*1fbd0*/  STL [R1+0x36c], R106 ;  /* 0x00036c6a01007387 */ /* 0x0003e20000100800 */
[----:B0-----:R-:W-:Y:S02]  /*1fbe0*/  @!P2 IMAD.MOV.U32 R58, RZ, RZ, R109 ;  /* 0x000000ffff3aa224 */ /* 0x001fe400078e006d */
[----:B------:R-:W-:Y:S01]  /*1fbf0*/  @!P2 IMAD.MOV.U32 R59, RZ, RZ, R113 ;  /* 0x000000ffff3ba224 */ /* 0x000fe200078e0071 */
[----:B------:R-:W4:Y:S04]  /*1fc00*/  LDL.LU R109, [R1+0x3ac] ;  /* 0x0003ac00016d7983 */ /* 0x000f280000300800 */
[----:B---3--:R-:W3:Y:S04]  /*1fc10*/  LDL.LU R113, [R1+0x3b4] ;  /* 0x0003b40001717983 */ /* 0x008ee80000300800 */
        /* <DEDUP_REMOVED lines=10> */
[C---:B------:R-:W-:Y:S02]  /*1fcc0*/  IADD3 R98, P5, PT, R36.reuse, R98, RZ ;  /* 0x0000006224627210 */ /* 0x040fe40007fbe0ff */
[----:B------:R-:W-:-:S03]  /*1fcd0*/  IADD3 R104, P4, PT, R36, R104, RZ ;  /* 0x0000006824687210 */ /* 0x000fc60007f9e0ff */
[----:B0-----:R-:W-:Y:S01]  /*1fce0*/  @!P2 IMAD.MOV.U32 R58, RZ, RZ, R98 ;  /* 0x000000ffff3aa224 */ /* 0x001fe200078e0062 */
[----:B------:R0:W-:Y:S04]  /*1fcf0*/  STL [R1+0x378], R98 ;  /* 0x0003786201007387 */ /* 0x0001e80000100800 */
[----:B------:R-:W-:Y:S01]  /*1fd00*/  STL [R1+0x3a8], R102 ;  /* 0x0003a86601007387 */ /* 0x000fe20000100800 */
[----:B------:R-:W-:-:S04]  /*1fd10*/  IMAD.X R105, R38, 0x1, R105, P5 ;  /* 0x0000000126697824 */ /* 0x000fc800028e0669 */
[----:B------:R-:W-:Y:S02]  /*1fd20*/  @!P2 IMAD.MOV.U32 R59, RZ, RZ, R105 ;  /* 0x000000ffff3ba224 */ /* 0x000fe400078e0069 */
[C---:B----4-:R-:W-:Y:S01]  /*1fd30*/  IMAD.X R107, R38.reuse, 0x1, R107, P4 ;  /* 0x00000001266b7824 */ /* 0x050fe200020e066b */
[----:B------:R-:W-:Y:S04]  /*1fd40*/  STL [R1+0x380], R104 ;  /* 0x0003806801007387 */ /* 0x000fe80000100800 */
[----:B------:R1:W4:Y:S04]  /*1fd50*/  @!P2 LDG.E.U8 R68, desc[UR18][R58.64] ;  /* 0x000000123a44a981 */ /* 0x000328000c1e1100 */
[----:B------:R0:W-:Y:S04]  /*1fd60*/  STL [R1+0x374], R105 ;  /* 0x0003746901007387 */ /* 0x0001e80000100800 */
[----:B------:R0:W-:Y:S01]  /*1fd70*/  STL [R1+0x37c], R107 ;  /* 0x00037c6b01007387 */ /* 0x0001e20000100800 */
[----:B------:R-:W-:-:S02]  /*1fd80*/  IMAD.X R103, R38, 0x1, R103, P3 ;  /* 0x0000000126677824 */ /* 0x000fc400018e0667 */
[----:B-1----:R-:W-:Y:S01]  /*1fd90*/  @!P2 IMAD.MOV.U32 R58, RZ, RZ, R104 ;  /* 0x000000ffff3aa224 */ /* 0x002fe200078e0068 */
[----:B0-----:R-:W4:Y:S01]  /*1fda0*/  LDL.LU R98, [R1+0x3e8] ;  /* 0x0003e80001627983 */ /* 0x001f220000300800 */
[----:B------:R-:W-:-:S03]  /*1fdb0*/  @!P2 IMAD.MOV.U32 R59, RZ, RZ, R107 ;  /* 0x000000ffff3ba224 */ /* 0x000fc600078e006b */
[----:B------:R-:W4:Y:S04]  /*1fdc0*/  LDL.LU R105, [R1+0x3f0] ;  /* 0x0003f00001697983 */ /* 0x000f280000300800 */
[----:B------:R0:W4:Y:S04]  /*1fdd0*/  @!P2 LDG.E.U8 R69, desc[UR18][R58.64] ;  /* 0x000000123a45a981 */ /* 0x000128000c1e1100 */
[----:B------:R1:W-:Y:S01]  /*1fde0*/  STL [R1+0x3a4], R103 ;  /* 0x0003a46701007387 */ /* 0x0003e20000100800 */
[----:B0-----:R-:W-:-:S03]  /*1fdf0*/  @!P2 IMAD.MOV.U32 R58, RZ, RZ, R102 ;  /* 0x000000ffff3aa224 */ /* 0x001fc600078e0066 */
[----:B------:R-:W4:Y:S04]  /*1fe00*/  LDL.LU R102, [R1+0x3e4] ;  /* 0x0003e40001667983 */ /* 0x000f280000300800 */
[----:B------:R-:W4:Y:S01]  /*1fe10*/  LDL.LU R107, [R1+0x3ec] ;  /* 0x0003ec00016b7983 */ /* 0x000f220000300800 */
[----:B------:R-:W-:-:S03]  /*1fe20*/  @!P2 IMAD.MOV.U32 R59, RZ, RZ, R103 ;  /* 0x000000ffff3ba224 */ /* 0x000fc600078e0067 */
[----:B-1----:R-:W4:Y:S01]  /*1fe30*/  LDL.LU R103, [R1+0x3f4] ;  /* 0x0003f40001677983 */ /* 0x002f220000300800 */
[----:B------:R-:W-:Y:S02]  /*1fe40*/  PRMT R70, RZ, 0x7610, R70 ;  /* 0x00007610ff467816 */ /* 0x000fe40000000046 */
        /* <DEDUP_REMOVED lines=11> */
[C---:B------:R-:W-:Y:S02]  /*1ff00*/  IMAD.X R109, R38.reuse, 0x1, R109, P5 ;  /* 0x00000001266d7824 */ /* 0x040fe400028e066d */
[----:B---3--:R-:W-:-:S03]  /*1ff10*/  IMAD.X R113, R38, 0x1, R113, P4 ;  /* 0x0000000126717824 */ /* 0x008fc600020e0671 */
        /* <DEDUP_REMOVED lines=32> */
[----:B------:R-:W-:Y:S02]  /*20120*/  @!P2 IMAD.MOV.U32 R59, RZ, RZ, R102 ;  /* 0x000000ffff3ba224 */ /* 0x000fe400078e0066 */
[----:B------:R-:W-:Y:S01]  /*20130*/  IMAD.X R103, R38, 0x1, R103, P3 ;  /* 0x0000000126677824 */ /* 0x000fe200018e0667 */
[----:B------:R4:W-:Y:S04]  /*20140*/  STL [R1+0x3ec], R107 ;  /* 0x0003ec6b01007387 */ /* 0x0009e80000100800 */
[----:B-1----:R-:W2:Y:S04]  /*20150*/  LDL.LU R98, [R1+0x438] ;  /* 0x0004380001627983 */ /* 0x002ea80000300800 */
[----:B------:R1:W2:Y:S04]  /*20160*/  @!P2 LDG.E.U8 R74, desc[UR18][R58.64] ;  /* 0x000000123a4aa981 */ /* 0x0002a8000c1e1100 */
[----:B0-----:R-:W2:Y:S04]  /*20170*/  LDL.LU R102, [R1+0x440] ;  /* 0x0004400001667983 */ /* 0x001ea80000300800 */
[----:B------:R0:W-:Y:S01]  /*20180*/  STL [R1+0x3f4], R103 ;  /* 0x0003f46701007387 */ /* 0x0001e20000100800 */
[----:B-1----:R-:W-:-:S02]  /*20190*/  @!P2 IMAD.MOV.U32 R58, RZ, RZ, R105 ;  /* 0x000000ffff3aa224 */ /* 0x002fc400078e0069 */
[----:B------:R-:W-:Y:S02]  /*201a0*/  @!P2 IMAD.MOV.U32 R59, RZ, RZ, R107 ;  /* 0x000000ffff3ba224 */ /* 0x000fe400078e006b */
[----:B----4-:R-:W4:Y:S04]  /*201b0*/  LDL.LU R107, [R1+0x434] ;  /* 0x00043400016b7983 */ /* 0x010f280000300800 */
[----:B------:R1:W4:Y:S04]  /*201c0*/  @!P2 LDG.E.U8 R75, desc[UR18][R58.64] ;  /* 0x000000123a4ba981 */ /* 0x000328000c1e1100 */
[----:B------:R-:W4:Y:S01]  /*201d0*/  LDL.LU R105, [R1+0x43c] ;  /* 0x00043c0001697983 */ /* 0x000f220000300800 */
[----:B-1----:R-:W-:-:S03]  /*201e0*/  @!P2 IMAD.MOV.U32 R59, RZ, RZ, R103 ;  /* 0x000000ffff3ba224 */ /* 0x002fc600078e0067 */
[----:B0-----:R-:W4:Y:S01]  /*201f0*/  LDL.LU R103, [R1+0x464] ;  /* 0x0004640001677983 */ /* 0x001f220000300800 */
[----:B------:R-:W-:Y:S01]  /*20200*/  @!P2 IMAD.MOV.U32 R58, RZ, RZ, R101 ;  /* 0x000000ffff3aa224 */ /* 0x000fe200078e0065 */
[----:B------:R-:W-:Y:S02]  /*20210*/  IADD3 R104, P3, PT, R36, R104, RZ ;  /* 0x0000006824687210 */ /* 0x000fe40007f7e0ff */
[----:B------:R-:W4:Y:S01]  /*20220*/  LDL.LU R101, [R1+0x4e8] ;  /* 0x0004e80001657983 */ /* 0x000f220000300800 */
[----:B------:R-:W-:-:S03]  /*20230*/  PRMT R77, RZ, 0x7610, R77 ;  /* 0x00007610ff4d7816 */ /* 0x000fc6000000004d */
[----:B------:R0:W4:Y:S01]  /*20240*/  @!P2 LDG.E.U8 R76, desc[UR18][R58.64] ;  /* 0x000000123a4ca981 */ /* 0x000122000c1e1100 */
[-C--:B------:R-:W-:Y:S02]  /*20250*/  @!P2 LOP3.LUT R83, R83, R82.reuse, RZ, 0x3c, !PT ;  /* 0x000000525353a212 */ /* 0x080fe400078e3cff */
[----:B------:R-:W-:Y:S02]  /*20260*/  PRMT R78, RZ, 0x7610, R78 ;  /* 0x00007610ff4e7816 */ /* 0x000fe4000000004e */
[C---:B------:R-:W-:Y:S02]  /*20270*/  @!P2 LOP3.LUT R82, R83.reuse, R82, RZ, 0x3c, !PT ;  /* 0x000000525352a212 */ /* 0x040fe400078e3cff */
[----:B------:R-:W-:Y:S02]  /*20280*/  PRMT R84, RZ, 0x7610, R84 ;  /* 0x00007610ff547816 */ /* 0x000fe40000000054 */
[----:B------:R-:W-:-:S05]  /*20290*/  @!P2 LOP3.LUT R83, R83, R82, RZ, 0x3c, !PT ;  /* 0x000000525353a212 */ /* 0x000fca00078e3cff */
[----:B------:R-:W4:Y:S01]  /*202a0*/  @!P2 LDG.E.U8 R84, desc[UR18][R82.64] ;  /* 0x000000125254a981 */ /* 0x000f22000c1e1100 */
[C---:B------:R-:W-:Y:S02]  /*202b0*/  IADD3 R99, P5, PT, R36.reuse, R99, RZ ;  /* 0x0000006324637210 */ /* 0x040fe40007fbe0ff */
[----:B------:R-:W-:-:S03]  /*202c0*/  IADD3 R109, P4, PT, R36, R109, RZ ;  /* 0x0000006d246d7210 */ /* 0x000fc60007f9e0ff */
[----:B------:R-:W-:Y:S01]  /*202d0*/  STL [R1+0x400], R99 ;  /* 0x0004006301007387 */ /* 0x000fe20000100800 */
[----:B0-----:R-:W-:-:S03]  /*202e0*/  @!P2 IMAD.MOV.U32 R58, RZ, RZ, R99 ;  /* 0x000000ffff3aa224 */ /* 0x001fc600078e0063 */
[----:B------:R-:W-:Y:S04]  /*202f0*/  STL [R1+0x430], R104 ;  /* 0x0004306801007387 */ /* 0x000fe80000100800 */
[----:B------:R-:W-:Y:S01]  /*20300*/  STL [R1+0x428], R109 ;  /* 0x0004286d01007387 */ /* 0x000fe20000100800 */
[C---:B------:R-:W-:Y:S02]  /*20310*/  IMAD.X R108, R38.reuse, 0x1, R108, P5 ;  /* 0x00000001266c7824 */ /* 0x040fe400028e066c */
[----:B---3--:R-:W-:-:S03]  /*20320*/  IMAD.X R113, R38, 0x1, R113, P4 ;  /* 0x0000000126717824 */ /* 0x008fc600020e0671 */
[----:B------:R0:W-:Y:S01]  /*20330*/  STL [R1+0x3fc], R108 ;  /* 0x0003fc6c01007387 */ /* 0x0001e20000100800 */
[----:B------:R-:W-:-:S03]  /*20340*/  @!P2 IMAD.MOV.U32 R59, RZ, RZ, R108 ;  /* 0x000000ffff3ba224 */ /* 0x000fc600078e006c */
[----:B------:R-:W-:Y:S04]  /*20350*/  STL [R1+0x424], R113 ;  /* 0x0004247101007387 */ /* 0x000fe80000100800 */
[----:B------:R1:W3:Y:S04]  /*20360*/  @!P2 LDG.E.U8 R77, desc[UR18][R58.64] ;  /* 0x000000123a4da981 */ /* 0x0002e8000c1e1100 */
[----:B0-----:R-:W3:Y:S01]  /*20370*/  LDL.LU R108, [R1+0x470] ;  /* 0x00047000016c7983 */ /* 0x001ee20000300800 */
[----:B------:R-:W-:-:S03]  /*20380*/  IMAD.X R106, R38, 0x1, R106, P3 ;  /* 0x00000001266a7824 */ /* 0x000fc600018e066a */
[----:B------:R-:W3:Y:S01]  /*20390*/  LDL.LU R99, [R1+0x4a8] ;  /* 0x0004a80001637983 */ /* 0x000ee20000300800 */
[----:B-1----:R-:W-:Y:S02]  /*203a0*/  @!P2 IMAD.MOV.U32 R58, RZ, RZ, R109 ;  /* 0x000000ffff3aa224 */ /* 0x002fe400078e006d */
[----:B------:R-:W-:Y:S01]  /*203b0*/  @!P2 IMAD.MOV.U32 R59, RZ, RZ, R113 ;  /* 0x000000ffff3ba224 */ /* 0x000fe200078e0071 */
[----:B------:R0:W-:Y:S04]  /*203c0*/  STL [R1+0x42c], R106 ;  /* 0x00042c6a01007387 */ /* 0x0001e80000100800 */
[----:B------:R-:W3:Y:S04]  /*203d0*/  LDL.LU R109, [R1+0x46c] ;  /* 0x00046c00016d7983 */ /* 0x000ee80000300800 */
[----:B------:R1:W3:Y:S02]  /*203e0*/  @!P2 LDG.E.U8 R78, desc[UR18][R58.64] ;  /* 0x000000123a4ea981 */ /* 0x0002e4000c1e1100 */
[----:B-1----:R-:W-:-:S02]  /*203f0*/  @!P2 IMAD.MOV.U32 R59, RZ, RZ, R106 ;  /* 0x000000ffff3ba224 */ /* 0x002fc400078e006a */
[----:B------:R-:W-:Y:S01]  /*20400*/  @!P2 IMAD.MOV.U32 R58, RZ, RZ, R104 ;  /* 0x000000ffff3aa224 */ /* 0x000fe200078e0068 */
[----:B0-----:R-:W3:Y:S04]  /*20410*/  LDL.LU R106, [R1+0x4a4] ;  /* 0x0004a400016a7983 */ /* 0x001ee80000300800 */
[----:B------:R-:W3:Y:S01]  /*20420*/  LDL.LU R104, [R1+0x4e4] ;  /* 0x0004e40001687983 */ /* 0x000ee20000300800 */
[----:B------:R-:W-:Y:S02]  /*20430*/  PRMT R79, RZ, 0x7610, R79 ;  /* 0x00007610ff4f7816 */ /* 0x000fe4000000004f */
[----:B--2---:R-:W-:Y:S02]  /*20440*/  IADD3 R100, P3, PT, R36, R100, RZ ;  /* 0x0000006424647210 */ /* 0x004fe40007f7e0ff */
[----:B------:R-:W-:-:S02]  /*20450*/  PRMT R80, RZ, 0x7610, R80 ;  /* 0x00007610ff507816 */ /* 0x000fc40000000050 */
[----:B------:R0:W2:Y:S01]  /*20460*/  @!P2 LDG.E.U8 R79, desc[UR18][R58.64] ;  /* 0x000000123a4fa981 */ /* 0x0000a2000c1e1100 */
[----:B------:R-:W-:Y:S02]  /*20470*/  PRMT R81, RZ, 0x7610, R81 ;  /* 0x00007610ff517816 */ /* 0x000fe40000000051 */
[----:B------:R-:W-:Y:S02]  /*20480*/  PRMT R82, RZ, 0x7610, R82 ;  /* 0x00007610ff527816 */ /* 0x000fe40000000052 */
[C---:B------:R-:W-:Y:S02]  /*20490*/  IADD3 R98, P5, PT, R36.reuse, R98, RZ ;  /* 0x0000006224627210 */ /* 0x040fe40007fbe0ff */
[----:B------:R-:W-:-:S03]  /*204a0*/  IADD3 R102, P4, PT, R36, R102, RZ ;  /* 0x0000006624667210 */ /* 0x000fc60007f9e0ff */
[----:B------:R1:W-:Y:S01]  /*204b0*/  STL [R1+0x438], R98 ;  /* 0x0004386201007387 */ /* 0x0003e20000100800 */
[----:B0-----:R-:W-:-:S03]  /*204c0*/  @!P2 IMAD.MOV.U32 R58, RZ, RZ, R98 ;  /* 0x000000ffff3aa224 */ /* 0x001fc600078e0062 */
[----:B------:R-:W-:Y:S01]  /*204d0*/  STL [R1+0x468], R100 ;  /* 0x0004686401007387 */ /* 0x000fe20000100800 */
[----:B----4-:R-:W-:-:S03]  /*204e0*/  IMAD.X R107, R38, 0x1, R107, P5 ;  /* 0x00000001266b7824 */ /* 0x010fc600028e066b */
[----:B------:R-:W-:Y:S01]  /*204f0*/  STL [R1+0x440], R102 ;  /* 0x0004406601007387 */ /* 0x000fe20000100800 */
[----:B------:R-:W-:Y:S02]  /*20500*/  @!P2 IMAD.MOV.U32 R59, RZ, RZ, R107 ;  /* 0x000000ffff3ba224 */ /* 0x000fe400078e006b */
[C---:B------:R-:W-:Y:S01]  /*20510*/  IMAD.X R105, R38.reuse, 0x1, R105, P4 ;  /* 0x0000000126697824 */ /* 0x040fe200020e0669 */
[----:B------:R-:W-:Y:S04]  /*20520*/  STL [R1+0x434], R107 ;  /* 0x0004346b01007387 */ /* 0x000fe80000100800 */
[----:B------:R0:W-:Y:S01]  /*20530*/  STL [R1+0x43c], R105 ;  /* 0x00043c6901007387 */ /* 0x0001e20000100800 */
[----:B------:R-:W-:-:S03]  /*20540*/  IMAD.X R103, R38, 0x1, R103, P3 ;  /* 0x0000000126677824 */ /* 0x000fc600018e0667 */
[----:B-1----:R-:W4:Y:S04]  /*20550*/  LDL.LU R98, [R1+0x4b0] ;  /* 0x0004b00001627983 */ /* 0x002f280000300800 */
[----:B------:R1:W2:Y:S04]  /*20560*/  @!P2 LDG.E.U8 R80, desc[UR18][R58.64] ;  /* 0x000000123a50a981 */ /* 0x0002a8000c1e1100 */
[----:B------:R0:W-:Y:S01]  /*20570*/  STL [R1+0x464], R103 ;  /* 0x0004646701007387 */ /* 0x0001e20000100800 */
[----:B-1----:R-:W-:Y:S02]  /*20580*/  @!P2 IMAD.MOV.U32 R58, RZ, RZ, R102 ;  /* 0x000000ffff3aa224 */ /* 0x002fe400078e0066 */
[----:B------:R-:W-:-:S02]  /*20590*/  @!P2 IMAD.MOV.U32 R59, RZ, RZ, R105 ;  /* 0x000000ffff3ba224 */ /* 0x000fc400078e0069 */
[----:B0-----:R-:W2:Y:S04]  /*205a0*/  LDL.LU R105, [R1+0x520] ;  /* 0x0005200001697983 */ /* 0x001ea80000300800 */
[----:B------:R-:W2:Y:S04]  /*205b0*/  LDL.LU R102, [R1+0x478] ;  /* 0x0004780001667983 */ /* 0x000ea80000300800 */
[----:B------:R0:W2:Y:S04]  /*205c0*/  @!P2 LDG.E.U8 R81, desc[UR18][R58.64] ;  /* 0x000000123a51a981 */ /* 0x0000a8000c1e1100 */
[----:B------:R-:W2:Y:S01]  /*205d0*/  LDL.LU R107, [R1+0x51c] ;  /* 0x00051c00016b7983 */ /* 0x000ea20000300800 */
[----:B0-----:R-:W-:-:S02]  /*205e0*/  @!P2 IMAD.MOV.U32 R59, RZ, RZ, R103 ;  /* 0x000000ffff3ba224 */ /* 0x001fc400078e0067 */
[----:B------:R-:W-:Y:S01]  /*205f0*/  @!P2 IMAD.MOV.U32 R58, RZ, RZ, R100 ;  /* 0x000000ffff3aa224 */ /* 0x000fe200078e0064 */
[----:B------:R-:W2:Y:S04]  /*20600*/  LDL.LU R103, [R1+0x474] ;  /* 0x0004740001677983 */ /* 0x000ea80000300800 */
[----:B------:R-:W2:Y:S01]  /*20610*/  LDL.LU R100, [R1+0x4ac] ;  /* 0x0004ac0001647983 */ /* 0x000ea20000300800 */
[----:B------:R-:W-:Y:S02]  /*20620*/  IADD3 R101, P3, PT, R36, R101, RZ ;  /* 0x0000006524657210 */ /* 0x000fe40007f7e0ff */
[----:B------:R-:W-:Y:S01]  /*20630*/  PRMT R83, RZ, 0x7610, R83 ;  /* 0x00007610ff537816 */ /* 0x000fe20000000053 */
[----:B------:R0:W2:Y:S04]  /*20640*/  @!P2 LDG.E.U8 R82, desc[UR18][R58.64] ;  /* 0x000000123a52a981 */ /* 0x0000a8000c1e1100 */
        /* <DEDUP_REMOVED lines=10> */
[----:B------:R1:W-:Y:S02]  /*206f0*/  STS.U8 [R31+UR9+0xda00], R84 ;  /* 0x00da00541f007988 */ /* 0x0003e40008000009 */
[----:B-1----:R-:W-:-:S02]  /*20700*/  PRMT R84, RZ, 0x7610, R84 ;  /* 0x00007610ff547816 */ /* 0x002fc40000000054 */
[----:B------:R-:W-:Y:S01]  /*20710*/  STS.U8 [R31+UR9+0xd600], R116 ;  /* 0x00d600741f007988 */ /* 0x000fe20008000009 */
[C---:B---3--:R-:W-:Y:S02]  /*20720*/  IADD3 R108, P5, PT, R36.reuse, R108, RZ ;  /* 0x0000006c246c7210 */ /* 0x048fe40007fbe0ff */
[----:B------:R-:W-:-:S03]  /*20730*/  IADD3 R99, P4, PT, R36, R99, RZ ;  /* 0x0000006324637210 */ /* 0x000fc60007f9e0ff */
[----:B0-----:R-:W-:Y:S01]  /*20740*/  @!P2 IMAD.MOV.U32 R58, RZ, RZ, R108 ;  /* 0x000000ffff3aa224 */ /* 0x001fe200078e006c */
[----:B------:R-:W-:Y:S01]  /*20750*/  STL [R1+0x470], R108 ;  /* 0x0004706c01007387 */ /* 0x000fe20000100800 */
[----:B------:R-:W-:-:S03]  /*20760*/  IMAD.X R109, R38, 0x1, R109, P5 ;  /* 0x00000001266d7824 */ /* 0x000fc600028e066d */
[----:B------:R-:W-:Y:S01]  /*20770*/  STL [R1+0x4e8], R101 ;  /* 0x0004e86501007387 */ /* 0x000fe20000100800 */
[----:B------:R-:W-:-:S03]  /*20780*/  @!P2 IMAD.MOV.U32 R59, RZ, RZ, R109 ;  /* 0x000000ffff3ba224 */ /* 0x000fc600078e006d */
[----:B------:R0:W-:Y:S04]  /*20790*/  STL [R1+0x4a8], R99 ;  /* 0x0004a86301007387 */ /* 0x0001e80000100800 */
[----:B------:R-:W-:Y:S04]  /*207a0*/  STL [R1+0x46c], R109 ;  /* 0x00046c6d01007387 */ /* 0x000fe80000100800 */
[----:B------:R1:W3:Y:S01]  /*207b0*/  @!P2 LDG.E.U8 R83, desc[UR18][R58.64] ;  /* 0x000000123a53a981 */ /* 0x0002e2000c1e1100 */
[C---:B------:R-:W-:Y:S02]  /*207c0*/  IMAD.X R106, R38.reuse, 0x1, R106, P4 ;  /* 0x00000001266a7824 */ /* 0x040fe400020e066a */
[----:B------:R-:W-:-:S03]  /*207d0*/  IMAD.X R104, R38, 0x1, R104, P3 ;  /* 0x0000000126687824 */ /* 0x000fc600018e0668 */
[----:B------:R0:W-:Y:S01]  /*207e0*/  STL [R1+0x4a4], R106 ;  /* 0x0004a46a01007387 */ /* 0x0001e20000100800 */
[----:B-1----:R-:W-:Y:S02]  /*207f0*/  @!P2 IMAD.MOV.U32 R58, RZ, RZ, R99 ;  /* 0x000000ffff3aa224 */ /* 0x002fe400078e0063 */
[----:B------:R-:W-:Y:S01]  /*20800*/  @!P2 IMAD.MOV.U32 R59, RZ, RZ, R106 ;  /* 0x000000ffff3ba224 */ /* 0x000fe200078e006a */
[----:B------:R1:W-:Y:S04]  /*20810*/  STL [R1+0x4e4], R104 ;  /* 0x0004e46801007387 */ /* 0x0003e80000100800 */
[----:B0-----:R-:W3:Y:S04]  /*20820*/  LDL.LU R99, [R1+0x4f0] ;  /* 0x0004f00001637983 */ /* 0x001ee80000300800 */
[----:B------:R-:W3:Y:S04]  /*20830*/  LDL.LU R115, [R1+0x248] ;  /* 0x0002480001737983 */ /* 0x000ee80000300800 */
[----:B------:R0:W3:Y:S04]  /*20840*/  @!P2 LDG.E.U8 R84, desc[UR18][R58.64] ;  /* 0x000000123a54a981 */ /* 0x0000e8000c1e1100 */
[----:B------:R-:W3:Y:S01]  /*20850*/  LDL.LU R113, [R1+0x4b8] ;  /* 0x0004b80001717983 */ /* 0x000ee20000300800 */
[----:B0-----:R-:W-:-:S03]  /*20860*/  @!P2 IMAD.MOV.U32 R58, RZ, RZ, R101 ;  /* 0x000000ffff3aa224 */ /* 0x001fc600078e0065 */
[----:B------:R-:W3:Y:S04]  /*20870*/  LDL.LU R101, [R1+0x4ec] ;  /* 0x0004ec0001657983 */ /* 0x000ee80000300800 */
[----:B------:R-:W3:Y:S01]  /*20880*/  LDL.LU R116, [R1+0x244] ;  /* 0x0002440001747983 */ /* 0x000ee20000300800 */
[----:B------:R-:W-:-:S03]  /*20890*/  @!P2 IMAD.MOV.U32 R59, RZ, RZ, R104 ;  /* 0x000000ffff3ba224 */ /* 0x000fc600078e0068 */
[----:B------:R-:W3:Y:S04]  /*208a0*/  LDL.LU R114, [R1+0x4b4] ;  /* 0x0004b40001727983 */ /* 0x000ee80000300800 */
[----:B------:R-:W3:Y:S04]  /*208b0*/  LDL.LU R108, [R1+0x4f8] ;  /* 0x0004f800016c7983 */ /* 0x000ee80000300800 */
[----:B------:R-:W3:Y:S04]  /*208c0*/  LDL.LU R106, [R1+0x23c] ;  /* 0x00023c00016a7983 */ /* 0x000ee80000300800 */
[----:B-1----:R-:W3:Y:S01]  /*208d0*/  LDL.LU R104, [R1+0x480] ;  /* 0x0004800001687983 */ /* 0x002ee20000300800 */
[----:B------:R-:W-:-:S02]  /*208e0*/  PRMT R85, RZ, 0x7610, R85 ;  /* 0x00007610ff557816 */ /* 0x000fc40000000055 */
[----:B------:R-:W-:-:S04]  /*208f0*/  PRMT R87, RZ, 0x7610, R87 ;  /* 0x00007610ff577816 */ /* 0x000fc80000000057 */
[----:B------:R0:W3:Y:S01]  /*20900*/  @!P2 LDG.E.U8 R85, desc[UR18][R58.64] ;  /* 0x000000123a55a981 */ /* 0x0000e2000c1e1100 */
[----:B------:R-:W-:Y:S02]  /*20910*/  PRMT R86, RZ, 0x7610, R86 ;  /* 0x00007610ff567816 */ /* 0x000fe40000000056 */
[C---:B----4-:R-:W-:Y:S02]  /*20920*/  IADD3 R98, P4, PT, R36.reuse, R98, RZ ;  /* 0x0000006224627210 */ /* 0x050fe40007f9e0ff */
[C---:B--2---:R-:W-:Y:S02]  /*20930*/  IADD3 R105, P3, PT, R36.reuse, R105, RZ ;  /* 0x0000006924697210 */ /* 0x044fe40007f7e0ff */
[----:B------:R-:W-:-:S03]  /*20940*/  IADD3 R102, P5, PT, R36, R102, RZ ;  /* 0x0000006624667210 */ /* 0x000fc60007fbe0ff */
[----:B------:R-:W-:Y:S04]  /*20950*/  STL [R1+0x520], R105 ;  /* 0x0005206901007387 */ /* 0x000fe80000100800 */
[----:B------:R-:W-:Y:S01]  /*20960*/  STL [R1+0x4b0], R98 ;  /* 0x0004b06201007387 */ /* 0x000fe20000100800 */
[----:B------:R-:W-:-:S03]  /*20970*/  IMAD.X R107, R38, 0x1, R107, P3 ;  /* 0x00000001266b7824 */ /* 0x000fc600018e066b */
[----:B------:R-:W-:Y:S04]  /*20980*/  STL [R1+0x478], R102 ;  /* 0x0004786601007387 */ /* 0x000fe80000100800 */
[----:B------:R1:W-:Y:S01]  /*20990*/  STL [R1+0x51c], R107 ;  /* 0x00051c6b01007387 */ /* 0x0003e20000100800 */
[C---:B------:R-:W-:Y:S02]  /*209a0*/  IMAD.X R103, R38.reuse, 0x1, R103, P5 ;  /* 0x0000000126677824 */ /* 0x040fe400028e0667 */
[----:B------:R-:W-:-:S03]  /*209b0*/  IMAD.X R100, R38, 0x1, R100, P4 ;  /* 0x0000000126647824 */ /* 0x000fc600020e0664 */
[----:B------:R2:W-:Y:S04]  /*209c0*/  STL [R1+0x474], R103 ;  /* 0x0004746701007387 */ /* 0x0005e80000100800 */
[----:B------:R4:W-:Y:S04]  /*209d0*/  STL [R1+0x4ac], R100 ;  /* 0x0004ac6401007387 */ /* 0x0009e80000100800 */
[----:B------:R-:W3:Y:S01]  /*209e0*/  LDL.LU R109, [R1+0x4f4] ;  /* 0x0004f400016d7983 */ /* 0x000ee20000300800 */
[----:B0-----:R-:W-:Y:S02]  /*209f0*/  @!P2 IMAD.MOV.U32 R58, RZ, RZ, R105 ;  /* 0x000000ffff3aa224 */ /* 0x001fe400078e0069 */
[----:B------:R-:W-:-:S02]  /*20a00*/  @!P2 IMAD.MOV.U32 R59, RZ, RZ, R107 ;  /* 0x000000ffff3ba224 */ /* 0x000fc400078e006b */
[----:B-1----:R-:W3:Y:S04]  /*20a10*/  LDL.LU R107, [R1+0x238] ;  /* 0x00023800016b7983 */ /* 0x002ee80000300800 */
[----:B------:R0:W3:Y:S04]  /*20a20*/  @!P2 LDG.E.U8 R87, desc[UR18][R58.64] ;  /* 0x000000123a57a981 */ /* 0x0000e8000c1e1100 */
[----:B------:R-:W3:Y:S01]  /*20a30*/  LDL.LU R105, [R1+0x47c] ;  /* 0x00047c0001697983 */ /* 0x000ee20000300800 */
[----:B0-----:R-:W-:Y:S02]  /*20a40*/  @!P2 IMAD.MOV.U32 R58, RZ, RZ, R102 ;  /* 0x000000ffff3aa224 */ /* 0x001fe400078e0066 */
[----:B------:R-:W-:-:S02]  /*20a50*/  @!P2 IMAD.MOV.U32 R59, RZ, RZ, R103 ;  /* 0x000000ffff3ba224 */ /* 0x000fc400078e0067 */
[----:B--2---:R-:W2:Y:S01]  /*20a60*/  LDL.LU R103, [R1+0x4bc] ;  /* 0x0004bc0001677983 */ /* 0x004ea20000300800 */
[----:B------:R-:W-:-:S03]  /*20a70*/  PRMT R88, RZ, 0x7610, R88 ;  /* 0x00007610ff587816 */ /* 0x000fc60000000058 */
[----:B------:R-:W2:Y:S04]  /*20a80*/  LDL.LU R102, [R1+0x4c0] ;  /* 0x0004c00001667983 */ /* 0x000ea80000300800 */
[----:B------:R0:W2:Y:S02]  /*20a90*/  @!P2 LDG.E.U8 R86, desc[UR18][R58.64] ;  /* 0x000000123a56a981 */ /* 0x0000a4000c1e1100 */
[----:B0-----:R-:W-:Y:S02]  /*20aa0*/  @!P2 IMAD.MOV.U32 R59, RZ, RZ, R100 ;  /* 0x000000ffff3ba224 */ /* 0x001fe400078e0064 */
[----:B------:R-:W-:Y:S01]  /*20ab0*/  @!P2 IMAD.MOV.U32 R58, RZ, RZ, R98 ;  /* 0x000000ffff3aa224 */ /* 0x000fe200078e0062 */
[----:B----4-:R-:W4:Y:S04]  /*20ac0*/  LDL.LU R100, [R1+0x234] ;  /* 0x0002340001647983 */ /* 0x010f280000300800 */
[----:B------:R-:W4:Y:S04]  /*20ad0*/  LDL.LU R98, [R1+0x230] ;  /* 0x0002300001627983 */ /* 0x000f280000300800 */
[----:B------:R0:W4:Y:S01]  /*20ae0*/  @!P2 LDG.E.U8 R88, desc[UR18][R58.64] ;  /* 0x000000123a58a981 */ /* 0x000122000c1e1100 */
[----:B---3--:R-:W-:-:S02]  /*20af0*/  IADD3 R99, P4, PT, R36, R99, RZ ;  /* 0x0000006324637210 */ /* 0x008fc40007f9e0ff */
[----:B------:R-:W-:-:S03]  /*20b00*/  IADD3 R115, P3, PT, R36, R115, RZ ;  /* 0x0000007324737210 */ /* 0x000fc60007f7e0ff */
[----:B------:R-:W-:Y:S01]  /*20b10*/  STL [R1+0x4f0], R99 ;  /* 0x0004f06301007387 */ /* 0x000fe20000100800 */
[----:B------:R-:W-:-:S03]  /*20b20*/  IADD3 R113, P5, PT, R36, R113, RZ ;  /* 0x0000007124717210 */ /* 0x000fc60007fbe0ff */
[----:B------:R-:W-:Y:S01]  /*20b30*/  STL [R1+0x248], R115 ;  /* 0x0002487301007387 */ /* 0x000fe20000100800 */
[----:B------:R-:W-:-:S03]  /*20b40*/  IMAD.X R101, R38, 0x1, R101, P4 ;  /* 0x0000000126657824 */ /* 0x000fc600020e0665 */
[----:B------:R-:W-:Y:S01]  /*20b50*/  STL [R1+0x4b8], R113 ;  /* 0x0004b87101007387 */ /* 0x000fe20000100800 */
[----:B------:R-:W-:-:S03]  /*20b60*/  IMAD.X R116, R38, 0x1, R116, P3 ;  /* 0x0000000126747824 */ /* 0x000fc600018e0674 */
[----:B------:R1:W-:Y:S01]  /*20b70*/  STL [R1+0x4ec], R101 ;  /* 0x0004ec6501007387 */ /* 0x0003e20000100800 */
[----:B0-----:R-:W-:-:S03]  /*20b80*/  @!P2 IMAD.MOV.U32 R59, RZ, RZ, R101 ;  /* 0x000000ffff3ba224 */ /* 0x001fc600078e0065 */
[----:B------:R0:W-:Y:S01]  /*20b90*/  STL [R1+0x244], R116 ;  /* 0x0002447401007387 */ /* 0x0001e20000100800 */
[----:B------:R-:W-:-:S03]  /*20ba0*/  @!P2 IMAD.MOV.U32 R58, RZ, RZ, R99 ;  /* 0x000000ffff3aa224 */ /* 0x000fc600078e0063 */
[----:B-1----:R-:W3:Y:S04]  /*20bb0*/  LDL.LU R101, [R1+0x228] ;  /* 0x0002280001657983 */ /* 0x002ee80000300800 */
[----:B------:R-:W3:Y:S01]  /*20bc0*/  LDL.LU R99, [R1+0x22c] ;  /* 0x00022c0001637983 */ /* 0x000ee20000300800 */
[----:B------:R-:W-:Y:S02]  /*20bd0*/  PRMT R90, RZ, 0x7610, R90 ;  /* 0x00007610ff5a7816 */ /* 0x000fe4000000005a */
[----:B------:R-:W-:Y:S01]  /*20be0*/  PRMT R91, RZ, 0x7610, R91 ;  /* 0x00007610ff5b7816 */ /* 0x000fe2000000005b */
[----:B------:R-:W-:-:S03]  /*20bf0*/  IMAD.X R114, R38, 0x1, R114, P5 ;  /* 0x0000000126727824 */ /* 0x000fc600028e0672 */
[----:B------:R1:W3:Y:S01]  /*20c00*/  @!P2 LDG.E.U8 R90, desc[UR18][R58.64] ;  /* 0x000000123a5aa981 */ /* 0x0002e2000c1e1100 */
[C---:B------:R-:W-:Y:S02]  /*20c10*/  IADD3 R108, P4, PT, R36.reuse, R108, RZ ;  /* 0x0000006c246c7210 */ /* 0x040fe40007f9e0ff */
[----:B------:R-:W-:Y:S01]  /*20c20*/  PRMT R89, RZ, 0x7610, R89 ;  /* 0x00007610ff597816 */ /* 0x000fe20000000059 */
[----:B-1----:R-:W-:Y:S02]  /*20c30*/  @!P2 IMAD.MOV.U32 R58, RZ, RZ, R115 ;  /* 0x000000ffff3aa224 */ /* 0x002fe400078e0073 */
[----:B------:R-:W-:Y:S01]  /*20c40*/  @!P2 IMAD.MOV.U32 R59, RZ, RZ, R116 ;  /* 0x000000ffff3ba224 */ /* 0x000fe200078e0074 */
[----:B------:R-:W-:-:S04]  /*20c50*/  IADD3 R106, P3, PT, R36, R106, RZ ;  /* 0x0000006a246a7210 */ /* 0x000fc80007f7e0ff */
[----:B------:R1:W3:Y:S01]  /*20c60*/  @!P2 LDG.E.U8 R91, desc[UR18][R58.64] ;  /* 0x000000123a5ba981 */ /* 0x0002e2000c1e1100 */
[----:B------:R-:W-:Y:S01]  /*20c70*/  PRMT R93, RZ, 0x7610, R93 ;  /* 0x00007610ff5d7816 */ /* 0x000fe2000000005d */
[----:B-1----:R-:W-:Y:S02]  /*20c80*/  @!P2 IMAD.MOV.U32 R58, RZ, RZ, R113 ;  /* 0x000000ffff3aa224 */ /* 0x002fe400078e0071 */
[----:B------:R-:W-:Y:S01]  /*20c90*/  @!P2 IMAD.MOV.U32 R59, RZ, RZ, R114 ;  /* 0x000000ffff3ba224 */ /* 0x000fe200078e0072 */
[----:B------:R-:W-:-:S04]  /*20ca0*/  IADD3 R104, P5, PT, R36, R104, RZ ;  /* 0x0000006824687210 */ /* 0x000fc80007fbe0ff */
[----:B------:R1:W3:Y:S01]  /*20cb0*/  @!P2 LDG.E.U8 R89, desc[UR18][R58.64] ;  /* 0x000000123a59a981 */ /* 0x0002e2000c1e1100 */
[----:B------:R-:W-:Y:S01]  /*20cc0*/  PRMT R94, RZ, 0x7610, R94 ;  /* 0x00007610ff5e7816 */ /* 0x000fe2000000005e */
[----:B-1----:R-:W-:Y:S01]  /*20cd0*/  @!P2 IMAD.MOV.U32 R58, RZ, RZ, R108 ;  /* 0x000000ffff3aa224 */ /* 0x002fe200078e006c */
[----:B------:R-:W-:Y:S02]  /*20ce0*/  PRMT R92, RZ, 0x7610, R92 ;  /* 0x00007610ff5c7816 */ /* 0x000fe4000000005c */
[----:B------:R-:W-:Y:S01]  /*20cf0*/  PRMT R96, RZ, 0x7610, R96 ;  /* 0x00007610ff607816 */ /* 0x000fe20000000060 */
[----:B------:R-:W-:-:S04]  /*20d00*/  IMAD.X R109, R38, 0x1, R109, P4 ;  /* 0x00000001266d7824 */ /* 0x000fc800020e066d */
[----:B------:R-:W-:Y:S02]  /*20d10*/  @!P2 IMAD.MOV.U32 R59, RZ, RZ, R109 ;  /* 0x000000ffff3ba224 */ /* 0x000fe400078e006d */
[----:B------:R-:W-:-:S03]  /*20d20*/  IMAD.X R107, R38, 0x1, R107, P3 ;  /* 0x00000001266b7824 */ /* 0x000fc600018e066b */
[----:B------:R1:W3:Y:S01]  /*20d30*/  @!P2 LDG.E.U8 R93, desc[UR18][R58.64] ;  /* 0x000000123a5da981 */ /* 0x0002e2000c1e1100 */
[----:B------:R-:W-:Y:S02]  /*20d40*/  IMAD.X R105, R38, 0x1, R105, P5 ;  /* 0x0000000126697824 */ /* 0x000fe400028e0669 */
[----:B-1----:R-:W-:Y:S02]  /*20d50*/  @!P2 IMAD.MOV.U32 R58, RZ, RZ, R106 ;  /* 0x000000ffff3aa224 */ /* 0x002fe400078e006a */
[----:B------:R-:W-:-:S05]  /*20d60*/  @!P2 IMAD.MOV.U32 R59, RZ, RZ, R107 ;  /* 0x000000ffff3ba224 */ /* 0x000fca00078e006b */
[----:B------:R1:W3:Y:S01]  /*20d70*/  @!P2 LDG.E.U8 R94, desc[UR18][R58.64] ;  /* 0x000000123a5ea981 */ /* 0x0002e2000c1e1100 */
[----:B--2---:R-:W-:-:S05]  /*20d80*/  IADD3 R102, P5, PT, R36, R102, RZ ;  /* 0x0000006624667210 */ /* 0x004fca0007fbe0ff */
[----:B------:R-:W-:Y:S02]  /*20d90*/  IMAD.X R103, R38, 0x1, R103, P5 ;  /* 0x0000000126677824 */ /* 0x000fe400028e0667 */
[----:B-1----:R-:W-:Y:S02]  /*20da0*/  @!P2 IMAD.MOV.U32 R58, RZ, RZ, R104 ;  /* 0x000000ffff3aa224 */ /* 0x002fe400078e0068 */
[----:B------:R-:W-:-:S05]  /*20db0*/  @!P2 IMAD.MOV.U32 R59, RZ, RZ, R105 ;  /* 0x000000ffff3ba224 */ /* 0x000fca00078e0069 */
[----:B------:R1:W2:Y:S01]  /*20dc0*/  @!P2 LDG.E.U8 R92, desc[UR18][R58.64] ;  /* 0x000000123a5ca981 */ /* 0x0002a2000c1e1100 */
[C---:B----4-:R-:W-:Y:S02]  /*20dd0*/  IADD3 R100, P4, PT, R36.reuse, R100, RZ ;  /* 0x0000006424647210 */ /* 0x050fe40007f9e0ff */
[----:B------:R-:W-:Y:S02]  /*20de0*/  PRMT R97, RZ, 0x7610, R97 ;  /* 0x00007610ff617816 */ /* 0x000fe40000000061 */
[----:B------:R-:W-:Y:S01]  /*20df0*/  IADD3 R98, P3, PT, R36, R98, RZ ;  /* 0x0000006224627210 */ /* 0x000fe20007f7e0ff */
[----:B-1----:R-:W-:Y:S02]  /*20e00*/  @!P2 IMAD.MOV.U32 R58, RZ, RZ, R102 ;  /* 0x000000ffff3aa224 */ /* 0x002fe400078e0066 */
[----:B------:R-:W-:-:S05]  /*20e10*/  @!P2 IMAD.MOV.U32 R59, RZ, RZ, R103 ;  /* 0x000000ffff3ba224 */ /* 0x000fca00078e0067 */
[----:B------:R1:W4:Y:S01]  /*20e20*/  @!P2 LDG.E.U8 R96, desc[UR18][R58.64] ;  /* 0x000000123a60a981 */ /* 0x000322000c1e1100 */
[----:B------:R-:W-:Y:S01]  /*20e30*/  PRMT R95, RZ, 0x7610, R95 ;  /* 0x00007610ff5f7816 */ /* 0x000fe2000000005f */
[----:B-1----:R-:W-:Y:S02]  /*20e40*/  @!P2 IMAD.MOV.U32 R58, RZ, RZ, R100 ;  /* 0x000000ffff3aa224 */ /* 0x002fe400078e0064 */
[----:B---3--:R-:W-:-:S04]  /*20e50*/  IMAD.X R101, R38, 0x1, R101, P4 ;  /* 0x0000000126657824 */ /* 0x008fc800020e0665 */
[----:B------:R-:W-:Y:S02]  /*20e60*/  @!P2 IMAD.MOV.U32 R59, RZ, RZ, R101 ;  /* 0x000000ffff3ba224 */ /* 0x000fe400078e0065 */
[----:B------:R-:W-:-:S03]  /*20e70*/  IMAD.X R99, R38, 0x1, R99, P3 ;  /* 0x0000000126637824 */ /* 0x000fc600018e0663 */
[----:B------:R1:W3:Y:S02]  /*20e80*/  @!P2 LDG.E.U8 R97, desc[UR18][R58.64] ;  /* 0x000000123a61a981 */ /* 0x0002e4000c1e1100 */
[----:B-1----:R-:W-:Y:S02]  /*20e90*/  @!P2 IMAD.MOV.U32 R58, RZ, RZ, R98 ;  /* 0x000000ffff3aa224 */ /* 0x002fe400078e0062 */
[----:B------:R-:W-:-:S05]  /*20ea0*/  @!P2 IMAD.MOV.U32 R59, RZ, RZ, R99 ;  /* 0x000000ffff3ba224 */ /* 0x000fca00078e0063 */
[----:B------:R-:W3:Y:S04]  /*20eb0*/  @!P2 LDG.E.U8 R95, desc[UR18][R58.64] ;  /* 0x000000123a5fa981 */ /* 0x000ee8000c1e1100 */
[----:B------:R0:W-:Y:S04]  /*20ec0*/  STL [R1+0x4b4], R114 ;  /* 0x0004b47201007387 */ /* 0x0001e80000100800 */
[----:B------:R0:W-:Y:S04]  /*20ed0*/  STS.U8 [R31+UR9+0xc200], R153 ;  /* 0x00c200991f007988 */ /* 0x0001e80008000009 */
[----:B------:R0:W-:Y:S04]  /*20ee0*/  STS.U8 [R31+UR9+0xc600], R144 ;  /* 0x00c600901f007988 */ /* 0x0001e80008000009 */
[----:B------:R0:W-:Y:S04]  /*20ef0*/  STS.U8 [R31+UR9+0xca00], R137 ;  /* 0x00ca00891f007988 */ /* 0x0001e80008000009 */
[----:B------:R0:W-:Y:S04]  /*20f00*/  STS.U8 [R31+UR9+0xce00], R129 ;  /* 0x00ce00811f007988 */ /* 0x0001e80008000009 */
[----:B------:R0:W-:Y:S04]  /*20f10*/  STS.U8 [R31+UR9+0xd200], R122 ;  /* 0x00d2007a1f007988 */ /* 0x0001e80008000009 */
[----:B------:R0:W-:Y:S04]  /*20f20*/  STL [R1+0x4f8], R108 ;  /* 0x0004f86c01007387 */ /* 0x0001e80000100800 */
        /* <DEDUP_REMOVED lines=56> */
[----:B--2---:R0:W-:Y:S04]  /*212b0*/  STS.U8 [R34+UR9+0xf380], R92 ;  /* 0x00f3805c22007988 */ /* 0x0041e80008000009 */
[----:B----4-:R0:W-:Y:S04]  /*212c0*/  STS.U8 [R34+UR9+0xf780], R96 ;  /* 0x00f7806022007988 */ /* 0x0101e80008000009 */
[----:B------:R0:W-:Y:S04]  /*212d0*/  STL [R1+0x238], R107 ;  /* 0x0002386b01007387 */ /* 0x0001e80000100800 */
[----:B------:R0:W-:Y:S04]  /*212e0*/  STL [R1+0x47c], R105 ;  /* 0x00047c6901007387 */ /* 0x0001e80000100800 */
[----:B------:R0:W-:Y:S04]  /*212f0*/  STL [R1+0x4c0], R102 ;  /* 0x0004c06601007387 */ /* 0x0001e80000100800 */
[----:B------:R0:W-:Y:S04]  /*21300*/  STL [R1+0x230], R98 ;  /* 0x0002306201007387 */ /* 0x0001e80000100800 */
[----:B---3--:R0:W-:Y:S04]  /*21310*/  STS.U8 [R34+UR9+0xfb80], R97 ;  /* 0x00fb806122007988 */ /* 0x0081e80008000009 */
[----:B------:R0:W-:Y:S04]  /*21320*/  STL [R1+0x234], R100 ;  /* 0x0002346401007387 */ /* 0x0001e80000100800 */
[----:B------:R0:W-:Y:S04]  /*21330*/  STL [R1+0x4bc], R103 ;  /* 0x0004bc6701007387 */ /* 0x0001e80000100800 */
[----:B------:R0:W-:Y:S01]  /*21340*/  STS.U8 [R34+UR9+0xff80], R95 ;  /* 0x00ff805f22007988 */ /* 0x0001e20008000009 */
[----:B------:R1:W-:Y:S06]  /*21350*/  MEMBAR.ALL.CTA ;  /* 0x0000000000007992 */ /* 0x0003ec0000008000 */
[----:B-1----:R-:W1:Y:S04]  /*21360*/  FENCE.VIEW.ASYNC.S ;  /* 0x00000000000073c6 */ /* 0x002e680000000000 */
[----:B------:R0:W-:Y:S04]  /*21370*/  STL [R1+0x228], R101 ;  /* 0x0002286501007387 */ /* 0x0001e80000100800 */
[----:B------:R0:W-:Y:S01]  /*21380*/  STL [R1+0x22c], R99 ;  /* 0x00022c6301007387 */ /* 0x0001e20000100800 */
[----:B------:R-:W-:Y:S01]  /*21390*/  ULEA UR6, UR11, UR9, 0x3 ;  /* 0x000000090b067291 */ /* 0x000fe2000f8e18ff */
[----:B------:R-:W-:-:S03]  /*213a0*/  UMOV UR4, UR5 ;  /* 0x0000000500047c82 */ /* 0x000fc60008000000 */
[----:B------:R-:W-:Y:S01]  /*213b0*/  UIADD3 UR6, UPT, UPT, UR6, 0x10000, URZ ;  /* 0x0001000006067890 */ /* 0x000fe2000fffe0ff */
[----:B-1----:R-:W-:Y:S06]  /*213c0*/  BAR.SYNC.DEFER_BLOCKING 0x0 ;  /* 0x0000000000007b1d */ /* 0x002fec0000010000 */
[----:B------:R-:W-:Y:S05]  /*213d0*/  @P0 BRA `(.L_x_9) ;  /* 0x0000000000480947 */ /* 0x000fea0003800000 */
[----:B------:R-:W-:Y:S01]  /*213e0*/  UMOV UR13, 0x40004040 ;  /* 0x40004040000d7882 */ /* 0x000fe20000000000 */
[----:B------:R-:W-:Y:S01]  /*213f0*/  UMOV UR15, 0x40004040 ;  /* 0x40004040000f7882 */ /* 0x000fe20000000000 */
[----:B------:R-:W-:Y:S01]  /*21400*/  UMOV UR16, 0x0 ;  /* 0x0000000000107882 */ /* 0x000fe20000000000 */
[----:B------:R-:W-:Y:S01]  /*21410*/  UMOV UR17, 0x8208490 ;  /* 0x0820849000117882 */ /* 0x000fe20000000000 */
[----:B------:R-:W-:Y:S01]  /*21420*/  UMOV UR32, 0x0 ;  /* 0x0000000000207882 */ /* 0x000fe20000000000 */
[----:B------:R-:W-:Y:S01]  /*21430*/  UMOV UR33, 0x8208490 ;  /* 0x0820849000217882 */ /* 0x000fe20000000000 */
[----:B------:R-:W-:Y:S01]  /*21440*/  UMOV UR34, 0x0 ;  /* 0x0000000000227882 */ /* 0x000fe20000000000 */
[----:B------:R-:W-:Y:S01]  /*21450*/  UMOV UR35, 0x8208490 ;  /* 0x0820849000237882 */ /* 0x000fe20000000000 */
[----:B------:R-:W-:Y:S01]  /*21460*/  UMOV UR7, URZ ;  /* 0x000000ff00077c82 */ /* 0x000fe20008000000 */
[----:B------:R1:W-:Y:S01]  /*21470*/  UTCQMMA gdesc[UR12], gdesc[UR14], tmem[UR8], tmem[UR16], idesc[UR17], UPT ;  /* 0x00ff100e0c0075ea */ /* 0x0003e2000b800308 */
        /* <DEDUP_REMOVED lines=8> */
.L_x_9:
[----:B0-----:R-:W2:Y:S04]  /*21500*/  LDL R40, [R1+0x7d4] ;  /* 0x0007d40001287983 */ /* 0x001ea80000100800 */
[----:B------:R-:W2:Y:S01]  /*21510*/  LDL.LU R39, [R1+0x7c8] ;  /* 0x0007c80001277983 */ /* 0x000ea20000300800 */
[----:B------:R-:W-:-:S04]  /*21520*/  UIADD3 UR11, UPT, UPT, UR11, 0x1, URZ ;  /* 0x000000010b0b7890 */ /* 0x000fc8000fffe0ff */
[----:B------:R-:W-:-:S04]  /*21530*/  UISETP.GT.AND UP1, UPT, UR11, 0x1, UPT ;  /* 0x000000010b00788c */ /* 0x000fc8000bf24270 */
[----:B-1----:R-:W-:Y:S02]  /*21540*/  USEL UR5, URZ, 0x1, !UP1 ;  /* 0x00000001ff057887 */ /* 0x002fe4000c800000 */
[----:B------:R-:W-:Y:S02]  /*21550*/  USEL UR11, UR11, URZ, !UP1 ;  /* 0x000000ff0b0b7287 */ /* 0x000fe4000c800000 */
[----:B------:R-:W-:Y:S01]  /*21560*/  ULOP3.LUT UR5, UR4, UR5, URZ, 0x3c, !UPT ;  /* 0x0000000504057292 */ /* 0x000fe2000f8e3cff */
[----:B--2---:R-:W-:Y:S02]  /*21570*/  ISETP.NE.U32.AND P2, PT, R39, R40, PT ;  /* 0x000000282700720c */ /* 0x004fe40003f45070 */
[----:B------:R-:W2:Y:S01]  /*21580*/  LDL.LU R40, [R1+0x7cc] ;  /* 0x0007cc0001287983 */ /* 0x000ea20000300800 */
[----:B------:R-:W-:-:S03]  /*21590*/  IMAD.U32 R39, RZ, RZ, UR4 ;  /* 0x00000004ff277e24 */ /* 0x000fc6000f8e00ff */
[----:B--2---:R1:W-:Y:S07]  /*215a0*/  STL [R1+0x7c8], R40 ;  /* 0x0007c82801007387 */ /* 0x0043ee0000100800 */
[----:B------:R-:W-:Y:S05]  /*215b0*/  @P2 BRA `(.L_x_10) ;  /* 0xffffff4400c42947 */ /* 0x000fea000383ffff */
.L_x_7:
[----:B------:R-:W2:Y:S01]  /*215c0*/  LDL.LU R43, [R1+0x8a4] ;  /* 0x0008a400012b7983 */ /* 0x000ea20000300800 */
[----:B0-----:R-:W0:Y:S01]  /*215d0*/  LDC R44, c[0x0][0x3a0] ;  /* 0x0000e800ff2c7b82 */ /* 0x001e220000000800 */
[----:B------:R-:W3:Y:S02]  /*215e0*/  LDCU UR5, c[0x0][0x3b8] ;  /* 0x00007700ff0577ac */ /* 0x000ee40008000800 */
[----:B------:R-:W4:Y:S01]  /*215f0*/  LDL.LU R42, [R1+0x8e8] ;  /* 0x0008e800012a7983 */ /* 0x000f220000300800 */
[----:B------:R-:W2:Y:S03]  /*21600*/  LDCU UR7, c[0x0][0x3b4] ;  /* 0x00007680ff0777ac */ /* 0x000ea60008000800 */
[----:B------:R-:W4:Y:S01]  /*21610*/  LDL.LU R41, [R1+0x8e4] ;  /* 0x0008e40001297983 */ /* 0x000f220000300800 */
[----:B------:R-:W1:Y:S03]  /*21620*/  LDCU.128 UR12, c[0x0][0x390] ;  /* 0x00007200ff0c77ac */ /* 0x000e660008000c00 */
[----:B-1----:R-:W4:Y:S01]  /*21630*/  LDL.LU R40, [R1+0x8e0] ;  /* 0x0008e00001287983 */ /* 0x002f220000300800 */
[----:B---3-5:R-:W-:-:S04]  /*21640*/  IMAD R4, R0, UR5, RZ ;  /* 0x0000000500047c24 */ /* 0x028fc8000f8e02ff */
[----:B------:R-:W-:Y:S02]  /*21650*/  VIADD R5, R4, UR5 ;  /* 0x0000000504057c36 */ /* 0x000fe40008000000 */
[----:B0-----:R-:W-:Y:S02]  /*21660*/  VIADD R44, R44, 0x7f ;  /* 0x0000007f2c2c7836 */ /* 0x001fe40000000000 */
[----:B------:R-:W-:-:S03]  /*21670*/  VIADD R6, R5, UR5 ;  /* 0x0000000505067c36 */ /* 0x000fc60008000000 */
[----:B------:R-:W-:Y:S01]  /*21680*/  ISETP.GE.AND P6, PT, R44, 0x80, PT ;  /* 0x000000802c00780c */ /* 0x000fe20003fc6270 */
[----:B------:R-:W-:-:S04]  /*21690*/  VIADD R7, R6, UR5 ;  /* 0x0000000506077c36 */ /* 0x000fc80008000000 */
[----:B------:R-:W-:-:S04]  /*216a0*/  VIADD R8, R7, UR5 ;  /* 0x0000000507087c36 */ /* 0x000fc80008000000 */
[----:B------:R-:W-:Y:S02]  /*216b0*/  VIADD R9, R8, UR5 ;  /* 0x0000000508097c36 */ /* 0x000fe40008000000 */
[C---:B--2---:R-:W-:Y:S01]  /*216c0*/  IMAD R2, R43.reuse, UR7, RZ ;  /* 0x000000072b027c24 */ /* 0x044fe2000f8e02ff */
[----:B------:R-:W-:-:S04]  /*216d0*/  ISETP.GE.AND P2, PT, R43, UR14, PT ;  /* 0x0000000e2b007c0c */ /* 0x000fc8000bf46270 */
[----:B------:R-:W-:Y:S02]  /*216e0*/  IADD3 R3, P4, PT, R2, UR12, RZ ;  /* 0x0000000c02037c10 */ /* 0x000fe4000ff9e0ff */
[----:B----4-:R-:W-:Y:S02]  /*216f0*/  ISETP.LT.AND P5, PT, R42, UR15, !P2 ;  /* 0x0000000f2a007c0c */ /* 0x010fe4000d7a1270 */
[----:B------:R-:W-:Y:S02]  /*21700*/  ISETP.LT.AND P0, PT, R41, UR15, !P2 ;  /* 0x0000000f29007c0c */ /* 0x000fe4000d701270 */
[----:B------:R-:W-:Y:S02]  /*21710*/  LEA.HI.X.SX32 R2, R2, UR13, 0x1, P4 ;  /* 0x0000000d02027c11 */ /* 0x000fe4000a0f0eff */
[----:B------:R-:W-:Y:S01]  /*21720*/  ISETP.LT.AND P3, PT, R40, UR15, !P2 ;  /* 0x0000000f28007c0c */ /* 0x000fe2000d761270 */
[----:B------:R-:W-:-:S12]  /*21730*/  @!P6 BRA `(.L_x_11) ;  /* 0x000000000010e947 */ /* 0x000fd80003800000 */
[----:B------:R-:W-:-:S06]  /*21740*/  USHF.L.U32 UR4, UR4, 0x1f, URZ ;  /* 0x0000001f04047899 */ /* 0x000fcc00080006ff */
[----:B------:R-:W-:-:S04]  /*21750*/  IMAD.U32 R10, RZ, RZ, UR4 ;  /* 0x00000004ff0a7e24 */ /* 0x000fc8000f8e00ff */
[----:B------:R-:W0:Y:S02]  /*21760*/  SYNCS.PHASECHK.TRANS64.TRYWAIT P4, [UR6], R10 ;  /* 0x0000000aff0075a7 */ /* 0x000e240008081106 */
[----:B0-----:R-:W-:Y:S05]  /*21770*/  @!P4 BRA `(.L_x_12) ;  /* 0x000000480000c947 */ /* 0x001fea0003800000 */
.L_x_11:
[----:B------:R-:W-:Y:S01]  /*21780*/  BAR.SYNC.DEFER_BLOCKING 0x0 ;  /* 0x0000000000007b1d */ /* 0x000fe20000010000 */
[CC--:B------:R-:W-:Y:S01]  /*21790*/  IADD3 R154, P4, PT, R4.reuse, R3.reuse, RZ ;  /* 0x00000003049a7210 */ /* 0x0c0fe20007f9e0ff */
[----:B------:R-:W-:Y:S01]  /*217a0*/  VIADD R10, R9, UR5 ;  /* 0x00000005090a7c36 */ /* 0x000fe20008000000 */
[CC--:B------:R-:W-:Y:S02]  /*217b0*/  IADD3 R158, P6, PT, R5.reuse, R3.reuse, RZ ;  /* 0x00000003059e7210 */ /* 0x0c0fe40007fde0ff */
[-C--:B------:R-:W-:Y:S01]  /*217c0*/  LEA.HI.X.SX32 R155, R4, R2.reuse, 0x1, P4 ;  /* 0x00000002049b7211 */ /* 0x080fe200020f0eff */
[----:B------:R-:W-:Y:S01]  /*217d0*/  VIADD R4, R10, UR5 ;  /* 0x000000050a047c36 */ /* 0x000fe20008000000 */
[-C--:B------:R-:W-:Y:S01]  /*217e0*/  IADD3 R152, P4, PT, R6, R3.reuse, RZ ;  /* 0x0000000306987210 */ /* 0x080fe20007f9e0ff */
[----:B------:R-:W0:Y:S01]  /*217f0*/  LDCU UR4, c[0x0][0x39c] ;  /* 0x00007380ff0477ac */ /* 0x000e220008000800 */
[-C--:B------:R-:W-:Y:S01]  /*21800*/  LEA.HI.X.SX32 R159, R5, R2.reuse, 0x1, P6 ;  /* 0x00000002059f7211 */ /* 0x080fe200030f0eff */
[----:B------:R-:W-:Y:S01]  /*21810*/  VIADD R5, R4, UR5 ;  /* 0x0000000504057c36 */ /* 0x000fe20008000000 */
[-C--:B------:R-:W-:Y:S01]  /*21820*/  LEA.HI.X.SX32 R153, R6, R2.reuse, 0x1, P4 ;  /* 0x0000000206997211 */ /* 0x080fe200020f0eff */
[----:B------:R-:W1:Y:S01]  /*21830*/  LDCU UR6, c[0x0][0x39c] ;  /* 0x00007380ff0677ac */ /* 0x000e620008000800 */
[CC--:B------:R-:W-:Y:S01]  /*21840*/  IADD3 R134, P4, PT, R8.reuse, R3.reuse, RZ ;  /* 0x0000000308867210 */ /* 0x0c0fe20007f9e0ff */
[----:B------:R-:W-:Y:S01]  /*21850*/  VIADD R6, R5, UR5 ;  /* 0x0000000505067c36 */ /* 0x000fe20008000000 */
[-C--:B------:R-:W-:Y:S01]  /*21860*/  IADD3 R150, P6, PT, R7, R3.reuse, RZ ;  /* 0x0000000307967210 */ /* 0x080fe20007fde0ff */
[----:B------:R-:W2:Y:S01]  /*21870*/  LDCU UR7, c[0x0][0x39c] ;  /* 0x00007380ff0777ac */ /* 0x000ea20008000800 */
[----:B------:R-:W-:Y:S01]  /*21880*/  LEA.HI.X.SX32 R135, R8, R2, 0x1, P4 ;  /* 0x0000000208877211 */ /* 0x000fe200020f0eff */
[----:B------:R-:W-:Y:S01]  /*21890*/  VIADD R11, R6, UR5 ;  /* 0x00000005060b7c36 */ /* 0x000fe20008000000 */
[----:B------:R-:W-:-:S02]  /*218a0*/  IADD3 R132, P4, PT, R10, R3, RZ ;  /* 0x000000030a847210 */ /* 0x000fc40007f9e0ff */
[-C--:B------:R-:W-:Y:S01]  /*218b0*/  LEA.HI.X.SX32 R151, R7, R2.reuse, 0x1, P6 ;  /* 0x0000000207977211 */ /* 0x080fe200030f0eff */
[----:B------:R-:W-:Y:S01]  /*218c0*/  VIADD R8, R11, UR5 ;  /* 0x000000050b087c36 */ /* 0x000fe20008000000 */
[----:B------:R-:W-:Y:S01]  /*218d0*/  LEA.HI.X.SX32 R133, R10, R2, 0x1, P4 ;  /* 0x000000020a857211 */ /* 0x000fe200020f0eff */
[----:B------:R-:W3:Y:S02]  /*218e0*/  @!P1 SYNCS.CCTL.IV [UR9+0x10000] ;  /* 0x01000000ff0099b1 */ /* 0x000ee40008000009 */
[----:B---3--:R-:W-:Y:S01]  /*218f0*/  BAR.SYNC.DEFER_BLOCKING 0x0 ;  /* 0x0000000000007b1d */ /* 0x008fe20000010000 */
[----:B------:R-:W-:-:S05]  /*21900*/  IADD3 R14, P4, PT, R5, R3, RZ ;  /* 0x00000003050e7210 */ /* 0x000fca0007f9e0ff */
[----:B------:R-:W3:Y:S01]  /*21910*/  @!P1 SYNCS.CCTL.IV [UR9+0x10008] ;  /* 0x01000800ff0099b1 */ /* 0x000ee20008000009 */
[CC--:B------:R-:W-:Y:S01]  /*21920*/  IADD3 R148, P1, PT, R9.reuse, R3.reuse, RZ ;  /* 0x0000000309947210 */ /* 0x0c0fe20007f3e0ff */
[----:B------:R-:W4:Y:S03]  /*21930*/  LDCU UR9, c[0x0][0x39c] ;  /* 0x00007380ff0977ac */ /* 0x000f260008000800 */
[----:B------:R-:W-:Y:S01]  /*21940*/  LEA.HI.X.SX32 R149, R9, R2, 0x1, P1 ;  /* 0x0000000209957211 */ /* 0x000fe200008f0eff */
[----:B------:R-:W-:Y:S01]  /*21950*/  VIADD R9, R8, UR5 ;  /* 0x0000000508097c36 */ /* 0x000fe20008000000 */
[----:B------:R-:W-:-:S04]  /*21960*/  IADD3 R12, P1, PT, R4, R3, RZ ;  /* 0x00000003040c7210 */ /* 0x000fc80007f3e0ff */
[----:B------:R-:W-:-:S05]  /*21970*/  LEA.HI.X.SX32 R13, R4, R2, 0x1, P1 ;  /* 0x00000002040d7211 */ /* 0x000fca00008f0eff */
[----:B------:R5:W-:Y:S04]  /*21980*/  STL.64 [R1+0x18], R12 ;  /* 0x0000180c01007387 */ /* 0x000be80000100a00 */
[----:B-----5:R-:W5:Y:S01]  /*21990*/  LDL.LU R12, [R1+0x8ec] ;  /* 0x0008ec00010c7983 */ /* 0x020f620000300800 */
[-C--:B------:R-:W-:Y:S01]  /*219a0*/  LEA.HI.X.SX32 R15, R5, R2.reuse, 0x1, P4 ;  /* 0x00000002050f7211 */ /* 0x080fe200020f0eff */
[----:B------:R-:W-:Y:S01]  /*219b0*/  VIADD R7, R9, UR5 ;  /* 0x0000000509077c36 */ /* 0x000fe20008000000 */
[CC--:B------:R-:W-:Y:S01]  /*219c0*/  IADD3 R16, P1, PT, R6.reuse, R3.reuse, RZ ;  /* 0x0000000306107210 */ /* 0x0c0fe20007f3e0ff */
[----:B------:R-:W2:Y:S03]  /*219d0*/  LDL.LU R10, [R1+0x81c] ;  /* 0x00081c00010a7983 */ /* 0x000ea60000300800 */
[----:B------:R-:W-:Y:S01]  /*219e0*/  LEA.HI.X.SX32 R17, R6, R2, 0x1, P1 ;  /* 0x0000000206117211 */ /* 0x000fe200008f0eff */
[----:B------:R0:W-:Y:S01]  /*219f0*/  STL.64 [R1+0x10], R14 ;  /* 0x0000100e01007387 */ /* 0x0001e20000100a00 */
[----:B------:R-:W-:Y:S01]  /*21a00*/  VIADD R6, R7, UR5 ;  /* 0x0000000507067c36 */ /* 0x000fe20008000000 */
[----:B------:R-:W-:-:S02]  /*21a10*/  IADD3 R164, P1, PT, R8, R3, RZ ;  /* 0x0000000308a47210 */ /* 0x000fc40007f3e0ff */
[----:B------:R-:W-:Y:S01]  /*21a20*/  STL.64 [R1+0x8], R16 ;  /* 0x0000081001007387 */ /* 0x000fe20000100a00 */
[----:B------:R-:W-:Y:S01]  /*21a30*/  VIADD R5, R6, UR5 ;  /* 0x0000000506057c36 */ /* 0x000fe20008000000 */
[CC--:B0-----:R-:W-:Y:S02]  /*21a40*/  IADD3 R14, P4, PT, R11.reuse, R3.reuse, RZ ;  /* 0x000000030b0e7210 */ /* 0x0c1fe40007f9e0ff */
[----:B------:R-:W3:Y:S02]  /*21a50*/  LDL.LU R157, [R1+0x868] ;  /* 0x00086800019d7983 */ /* 0x000ee40000300800 */
[-C--:B------:R-:W-:Y:S02]  /*21a60*/  LEA.HI.X.SX32 R15, R11, R2.reuse, 0x1, P4 ;  /* 0x000000020b0f7211 */ /* 0x080fe400020f0eff */
[----:B------:R-:W-:Y:S01]  /*21a70*/  LEA.HI.X.SX32 R165, R8, R2, 0x1, P1 ;  /* 0x0000000208a57211 */ /* 0x000fe200008f0eff */
[----:B------:R-:W-:Y:S01]  /*21a80*/  VIADD R4, R5, UR5 ;  /* 0x0000000505047c36 */ /* 0x000fe20008000000 */
[-C--:B------:R-:W-:Y:S01]  /*21a90*/  IADD3 R146, P4, PT, R9, R3.reuse, RZ ;  /* 0x0000000309927210 */ /* 0x080fe20007f9e0ff */
[----:B------:R-:W3:Y:S01]  /*21aa0*/  LDL.LU R160, [R1+0x86c] ;  /* 0x00086c0001a07983 */ /* 0x000ee20000300800 */
[----:B------:R-:W-:-:S02]  /*21ab0*/  IADD3 R144, P1, PT, R7, R3, RZ ;  /* 0x0000000307907210 */ /* 0x000fc40007f3e0ff */
[-C--:B------:R-:W-:Y:S02]  /*21ac0*/  LEA.HI.X.SX32 R147, R9, R2.reuse, 0x1, P4 ;  /* 0x0000000209937211 */ /* 0x080fe400020f0eff */
[CC--:B------:R-:W-:Y:S02]  /*21ad0*/  IADD3 R142, P4, PT, R6.reuse, R3.reuse, RZ ;  /* 0x00000003068e7210 */ /* 0x0c0fe40007f9e0ff */
[-C--:B------:R-:W-:Y:S02]  /*21ae0*/  LEA.HI.X.SX32 R145, R7, R2.reuse, 0x1, P1 ;  /* 0x0000000207917211 */ /* 0x080fe400008f0eff */
[-C--:B------:R-:W-:Y:S02]  /*21af0*/  IADD3 R140, P1, PT, R5, R3.reuse, RZ ;  /* 0x00000003058c7210 */ /* 0x080fe40007f3e0ff */
[----:B------:R-:W-:Y:S01]  /*21b00*/  LEA.HI.X.SX32 R143, R6, R2, 0x1, P4 ;  /* 0x00000002068f7211 */ /* 0x000fe200020f0eff */
[----:B------:R-:W-:Y:S01]  /*21b10*/  STL.64 [R1], R14 ;  /* 0x0000000e01007387 */ /* 0x000fe20000100a00 */
[----:B------:R-:W-:-:S02]  /*21b20*/  IADD3 R138, P4, PT, R4, R3, RZ ;  /* 0x00000003048a7210 */ /* 0x000fc40007f9e0ff */
[-C--:B------:R-:W-:Y:S01]  /*21b30*/  LEA.HI.X.SX32 R141, R5, R2.reuse, 0x1, P1 ;  /* 0x00000002058d7211 */ /* 0x080fe200008f0eff */
[----:B------:R-:W-:Y:S01]  /*21b40*/  STL.64 [R1+0x9d8], R164 ;  /* 0x0009d8a401007387 */ /* 0x000fe20000100a00 */
[----:B------:R-:W-:-:S03]  /*21b50*/  LEA.HI.X.SX32 R139, R4, R2, 0x1, P4 ;  /* 0x00000002048b7211 */ /* 0x000fc600020f0eff */
[----:B------:R-:W-:Y:S04]  /*21b60*/  STL [R1+0x9f0], R146 ;  /* 0x0009f09201007387 */ /* 0x000fe80000100800 */
[----:B------:R-:W-:Y:S04]  /*21b70*/  STL [R1+0x9e0], R147 ;  /* 0x0009e09301007387 */ /* 0x000fe80000100800 */
[----:B------:R-:W-:Y:S04]  /*21b80*/  STL.64 [R1+0x9e8], R144 ;  /* 0x0009e89001007387 */ /* 0x000fe80000100a00 */
[----:B------:R-:W-:Y:S04]  /*21b90*/  STL.64 [R1+0x9f8], R142 ;  /* 0x0009f88e01007387 */ /* 0x000fe80000100a00 */
[----:B------:R0:W-:Y:S04]  /*21ba0*/  STL [R1+0xa04], R140 ;  /* 0x000a048c01007387 */ /* 0x0001e80000100800 */
[----:B------:R-:W-:Y:S04]  /*21bb0*/  STL [R1+0xa00], R141 ;  /* 0x000a008d01007387 */ /* 0x000fe80000100800 */
[----:B------:R1:W-:Y:S04]  /*21bc0*/  STL.64 [R1+0xa08], R138 ;  /* 0x000a088a01007387 */ /* 0x0003e80000100a00 */
[----:B0-----:R-:W4:Y:S01]  /*21bd0*/  LDL.LU R140, [R1+0x8f0] ;  /* 0x0008f000018c7983 */ /* 0x001f220000300800 */
[----:B------:R-:W-:-:S05]  /*21be0*/  VIADD R156, R4, UR5 ;  /* 0x00000005049c7c36 */ /* 0x000fca0008000000 */
[----:B------:R-:W-:-:S04]  /*21bf0*/  IADD3 R136, P6, PT, R156, R3, RZ ;  /* 0x000000039c887210 */ /* 0x000fc80007fde0ff */
[----:B------:R-:W-:Y:S02]  /*21c00*/  LEA.HI.X.SX32 R137, R156, R2, 0x1, P6 ;  /* 0x000000029c897211 */ /* 0x000fe400030f0eff */
[----:B------:R-:W-:-:S03]  /*21c10*/  ISETP.LT.AND P6, PT, R0, UR15, !P2 ;  /* 0x0000000f00007c0c */ /* 0x000fc6000d7c1270 */
[----:B------:R-:W-:Y:S04]  /*21c20*/  STL [R1+0xa10], R137 ;  /* 0x000a108901007387 */ /* 0x000fe80000100800 */
[----:B-1----:R-:W4:Y:S04]  /*21c30*/  LDL.LU R139, [R1+0x8f4] ;  /* 0x0008f400018b7983 */ /* 0x002f280000300800 */
[----:B------:R-:W4:Y:S01]  /*21c40*/  LDL.LU R138, [R1+0x8f8] ;  /* 0x0008f800018a7983 */ /* 0x000f220000300800 */
[----:B-----5:R-:W-:Y:S02]  /*21c50*/  ISETP.LT.AND P1, PT, R12, UR15, !P2 ;  /* 0x0000000f0c007c0c */ /* 0x020fe4000d721270 */
[----:B--2---:R-:W-:-:S02]  /*21c60*/  ISETP.LT.AND P4, PT, R10, UR15, !P2 ;  /* 0x0000000f0a007c0c */ /* 0x004fc4000d781270 */
[----:B------:R-:W0:Y:S01]  /*21c70*/  LDTM.x128 R4, tmem[UR10] ;  /* 0x0000000a000479ee */ /* 0x000e2200083c0000 */
[----:B------:R-:W-:Y:S01]  /*21c80*/  NOP ;  /* 0x0000000000007918 */ /* 0x000fe20000000000 */
[----:B------:R-:W-:Y:S01]  /*21c90*/  VIADD R0, R156, UR5 ;  /* 0x000000059c007c36 */ /* 0x000fe20008000000 */
[----:B------:R-:W1:Y:S01]  /*21ca0*/  LDCU UR10, c[0x0][0x39c] ;  /* 0x00007380ff0a77ac */ /* 0x000e620008000800 */
[----:B0-----:R-:W-:-:S05]  /*21cb0*/  F2FP.SATFINITE.E5M2.F32.PACK_AB_MERGE_C R5, R5, R4, RZ ;  /* 0x000000040505723e */ /* 0x001fca00048060ff */
[----:B------:R0:W-:Y:S02]  /*21cc0*/  @P6 STG.E.U8 desc[UR18][R154.64], R5 ;  /* 0x000000059a006986 */ /* 0x0001e4000c101112 */
[----:B0-----:R-:W-:-:S04]  /*21cd0*/  PRMT R5, R5, 0x9910, RZ ;  /* 0x0000991005057816 */ /* 0x001fc800000000ff */
[----:B------:R-:W-:-:S05]  /*21ce0*/  SHF.R.S32.HI R5, RZ, 0x8, R5 ;  /* 0x00000008ff057819 */ /* 0x000fca0000011405 */
[----:B------:R0:W-:Y:S01]  /*21cf0*/  @P5 STG.E.U8 desc[UR18][R158.64], R5 ;  /* 0x000000059e005986 */ /* 0x0001e2000c101112 */
[----:B---3--:R-:W-:Y:S02]  /*21d00*/  ISETP.LT.AND P5, PT, R160, UR15, !P2 ;  /* 0x0000000fa0007c0c */ /* 0x008fe4000d7a1270 */
[----:B------:R-:W-:-:S05]  /*21d10*/  F2FP.SATFINITE.E5M2.F32.PACK_AB_MERGE_C R160, R7, R6, RZ ;  /* 0x0000000607a0723e */ /* 0x000fca00048060ff */
[----:B------:R2:W-:Y:S01]  /*21d20*/  @P0 STG.E.U8 desc[UR18][R152.64], R160 ;  /* 0x000000a098000986 */ /* 0x0005e2000c101112 */
[----:B----4-:R-:W-:-:S03]  /*21d30*/  ISETP.LT.AND P0, PT, R140, UR15, !P2 ;  /* 0x0000000f8c007c0c */ /* 0x010fc6000d701270 */
[----:B------:R-:W3:Y:S04]  /*21d40*/  LDL.LU R140, [R1+0x8fc] ;  /* 0x0008fc00018c7983 */ /* 0x000ee80000300800 */
[----:B------:R-:W4:Y:S01]  /*21d50*/  LDL.LU R146, [R1+0x900] ;  /* 0x0009000001927983 */ /* 0x000f220000300800 */
[----:B------:R-:W-:-:S04]  /*21d60*/  ISETP.LT.AND P6, PT, R157, UR15, !P2 ;  /* 0x0000000f9d007c0c */ /* 0x000fc8000d7c1270 */
[----:B------:R-:W-:Y:S02]  /*21d70*/  P2R R4, PR, RZ, 0x40 ;  /* 0x00000040ff047803 */ /* 0x000fe40000000000 */
[----:B------:R-:W-:-:S04]  /*21d80*/  IADD3 R156, P6, PT, R0, R3, RZ ;  /* 0x00000003009c7210 */ /* 0x000fc80007fde0ff */
[C---:B------:R-:W-:Y:S01]  /*21d90*/  LEA.HI.X.SX32 R157, R0.reuse, R2, 0x1, P6 ;  /* 0x00000002009d7211 */ /* 0x040fe200030f0eff */
[----:B------:R-:W-:-:S05]  /*21da0*/  VIADD R0, R0, UR5 ;  /* 0x0000000500007c36 */ /* 0x000fca0008000000 */
[----:B------:R-:W-:-:S04]  /*21db0*/  IADD3 R154, P6, PT, R0, R3, RZ ;  /* 0x00000003009a7210 */ /* 0x000fc80007fde0ff */
[C---:B------:R-:W-:Y:S01]  /*21dc0*/  LEA.HI.X.SX32 R155, R0.reuse, R2, 0x1, P6 ;  /* 0x00000002009b7211 */ /* 0x040fe200030f0eff */
[----:B------:R-:W-:Y:S01]  /*21dd0*/  VIADD R0, R0, UR5 ;  /* 0x0000000500007c36 */ /* 0x000fe20008000000 */
[----:B------:R-:W-:Y:S02]  /*21de0*/  ISETP.NE.AND P6, PT, R4, RZ, PT ;  /* 0x000000ff0400720c */ /* 0x000fe40003fc5270 */
[----:B------:R-:W-:Y:S02]  /*21df0*/  P2R R137, PR, RZ, 0x20 ;  /* 0x00000020ff897803 */ /* 0x000fe40000000000 */
[----:B------:R-:W-:-:S04]  /*21e00*/  IADD3 R4, P5, PT, R0, R3, RZ ;  /* 0x0000000300047210 */ /* 0x000fc80007fbe0ff */
[C---:B0-----:R-:W-:Y:S01]  /*21e10*/  LEA.HI.X.SX32 R5, R0.reuse, R2, 0x1, P5 ;  /* 0x0000000200057211 */ /* 0x041fe200028f0eff */
[----:B------:R-:W-:-:S05]  /*21e20*/  VIADD R0, R0, UR5 ;  /* 0x0000000500007c36 */ /* 0x000fca0008000000 */
[----:B------:R-:W-:-:S04]  /*21e30*/  IADD3 R6, P5, PT, R0, R3, RZ ;  /* 0x0000000300067210 */ /* 0x000fc80007fbe0ff */
[C---:B------:R-:W-:Y:S01]  /*21e40*/  LEA.HI.X.SX32 R7, R0.reuse, R2, 0x1, P5 ;  /* 0x0000000200077211 */ /* 0x040fe200028f0eff */
[----:B------:R-:W-:-:S05]  /*21e50*/  VIADD R0, R0, UR5 ;  /* 0x0000000500007c36 */ /* 0x000fca0008000000 */
[----:B------:R-:W-:-:S04]  /*21e60*/  IADD3 R158, P5, PT, R0, R3, RZ ;  /* 0x00000003009e7210 */ /* 0x000fc80007fbe0ff */
[C---:B------:R-:W-:Y:S01]  /*21e70*/  LEA.HI.X.SX32 R159, R0.reuse, R2, 0x1, P5 ;  /* 0x00000002009f7211 */ /* 0x040fe200028f0eff */
[----:B------:R-:W-:Y:S01]  /*21e80*/  VIADD R0, R0, UR5 ;  /* 0x0000000500007c36 */ /* 0x000fe20008000000 */
[----:B--2---:R-:W-:-:S04]  /*21e90*/  PRMT R160, R160, 0x9910, RZ ;  /* 0x00009910a0a07816 */ /* 0x004fc800000000ff */
[CC--:B------:R-:W-:Y:S02]  /*21ea0*/  IADD3 R152, P5, PT, R0.reuse, R3.reuse, RZ ;  /* 0x0000000300987210 */ /* 0x0c0fe40007fbe0ff */
[----:B------:R-:W-:Y:S02]  /*21eb0*/  SHF.R.S32.HI R160, RZ, 0x8, R160 ;  /* 0x00000008ffa07819 */ /* 0x000fe400000114a0 */
[C---:B------:R-:W-:Y:S01]  /*21ec0*/  LEA.HI.X.SX32 R153, R0.reuse, R2, 0x1, P5 ;  /* 0x0000000200997211 */ /* 0x040fe200028f0eff */
[----:B------:R-:W-:Y:S02]  /*21ed0*/  VIADD R0, R0, UR5 ;  /* 0x0000000500007c36 */ /* 0x000fe40008000000 */
[----:B------:R0:W-:Y:S01]  /*21ee0*/  @P3 STG.E.U8 desc[UR18][R150.64], R160 ;  /* 0x000000a096003986 */ /* 0x0001e2000c101112 */
[----:B------:R-:W-:Y:S02]  /*21ef0*/  F2FP.SATFINITE.E5M2.F32.PACK_AB_MERGE_C R162, R9, R8, RZ ;  /* 0x0000000809a2723e */ /* 0x000fe400048060ff */
[----:B0-----:R-:W-:-:S04]  /*21f00*/  IADD3 R150, P5, PT, R0, R3, RZ ;  /* 0x0000000300967210 */ /* 0x001fc80007fbe0ff */
[C---:B------:R-:W-:Y:S01]  /*21f10*/  LEA.HI.X.SX32 R151, R0.reuse, R2, 0x1, P5 ;  /* 0x0000000200977211 */ /* 0x040fe200028f0eff */
[----:B------:R-:W-:-:S05]  /*21f20*/  VIADD R0, R0, UR5 ;  /* 0x0000000500007c36 */ /* 0x000fca0008000000 */
[----:B------:R-:W-:-:S04]  /*21f30*/  IADD3 R8, P5, PT, R0, R3, RZ ;  /* 0x0000000300087210 */ /* 0x000fc80007fbe0ff */
[C---:B------:R-:W-:Y:S01]  /*21f40*/  LEA.HI.X.SX32 R9, R0.reuse, R2, 0x1, P5 ;  /* 0x0000000200097211 */ /* 0x040fe200028f0eff */
[----:B------:R-:W-:-:S05]  /*21f50*/  VIADD R0, R0, UR5 ;  /* 0x0000000500007c36 */ /* 0x000fca0008000000 */
[----:B------:R-:W-:-:S04]  /*21f60*/  IADD3 R160, P5, PT, R0, R3, RZ ;  /* 0x0000000300a07210 */ /* 0x000fc80007fbe0ff */
[CC--:B------:R-:W-:Y:S01]  /*21f70*/  LEA.HI.X.SX32 R161, R0.reuse, R2.reuse, 0x1, P5 ;  /* 0x0000000200a17211 */ /* 0x0c0fe200028f0eff */
[----:B------:R-:W-:Y:S01]  /*21f80*/  VIADD R0, R0, UR5 ;  /* 0x0000000500007c36 */ /* 0x000fe20008000000 */
[----:B------:R0:W-:Y:S04]  /*21f90*/  @P1 STG.E.U8 desc[UR18][R134.64], R162 ;  /* 0x000000a286001986 */ /* 0x0001e8000c101112 */
[----:B0-----:R-:W-:Y:S02]  /*21fa0*/  IADD3 R134, P5, PT, R0, R3, RZ ;  /* 0x0000000300867210 */ /* 0x001fe40007fbe0ff */
[----:B------:R-:W-:Y:S02]  /*21fb0*/  PRMT R162, R162, 0x9910, RZ ;  /* 0x00009910a2a27816 */ /* 0x000fe400000000ff */
[C---:B------:R-:W-:Y:S01]  /*21fc0*/  LEA.HI.X.SX32 R135, R0.reuse, R2, 0x1, P5 ;  /* 0x0000000200877211 */ /* 0x040fe200028f0eff */
[----:B------:R-:W-:Y:S01]  /*21fd0*/  VIADD R0, R0, UR5 ;  /* 0x0000000500007c36 */ /* 0x000fe20008000000 */
[----:B------:R-:W-:-:S05]  /*21fe0*/  SHF.R.S32.HI R162, RZ, 0x8, R162 ;  /* 0x00000008ffa27819 */ /* 0x000fca00000114a2 */
[----:B------:R0:W-:Y:S01]  /*21ff0*/  @P4 STG.E.U8 desc[UR18][R148.64], R162 ;  /* 0x000000a294004986 */ /* 0x0001e2000c101112 */
[----:B------:R-:W-:Y:S02]  /*22000*/  ISETP.LT.AND P3, PT, R139, UR15, !P2 ;  /* 0x0000000f8b007c0c */ /* 0x000fe4000d761270 */
[----:B------:R-:W-:Y:S02]  /*22010*/  ISETP.LT.AND P1, PT, R138, UR15, !P2 ;  /* 0x0000000f8a007c0c */ /* 0x000fe4000d721270 */
[----:B------:R-:W2:Y:S04]  /*22020*/  LDL.LU.64 R138, [R1+0x18] ;  /* 0x00001800018a7983 */ /* 0x000ea80000300a00 */
[----:B------:R-:W5:Y:S01]  /*22030*/  LDL.LU.64 R142, [R1+0x10] ;  /* 0x00001000018e7983 */ /* 0x000f620000300a00 */
[----:B0-----:R-:W-:-:S03]  /*22040*/  IADD3 R148, P4, PT, R0, R3, RZ ;  /* 0x0000000300947210 */ /* 0x001fc60007f9e0ff */
[----:B------:R-:W5:Y:S01]  /*22050*/  LDL.LU R141, [R1+0x7dc] ;  /* 0x0007dc00018d7983 */ /* 0x000f620000300800 */
[C---:B------:R-:W-:Y:S01]  /*22060*/  LEA.HI.X.SX32 R149, R0.reuse, R2, 0x1, P4 ;  /* 0x0000000200957211 */ /* 0x040fe200020f0eff */
[----:B------:R-:W-:Y:S02]  /*22070*/  VIADD R0, R0, UR5 ;  /* 0x0000000500007c36 */ /* 0x000fe40008000000 */
[----:B------:R-:W5:Y:S04]  /*22080*/  LDL.LU.64 R144, [R1+0x8] ;  /* 0x0000080001907983 */ /* 0x000f680000300a00 */
[----:B------:R-:W5:Y:S01]  /*22090*/  LDL.LU.64 R164, [R1] ;  /* 0x0000000001a47983 */ /* 0x000f620000300a00 */
[----:B---3--:R-:W-:Y:S02]  /*220a0*/  ISETP.LT.AND P5, PT, R140, UR15, !P2 ;  /* 0x0000000f8c007c0c */ /* 0x008fe4000d7a1270 */
[----:B------:R-:W-:-:S02]  /*220b0*/  F2FP.SATFINITE.E5M2.F32.PACK_AB_MERGE_C R140, R11, R10, RZ ;  /* 0x0000000a0b8c723e */ /* 0x000fc400048060ff */
[----:B------:R-:W-:-:S04]  /*220c0*/  IADD3 R10, P4, PT, R0, R3, RZ ;  /* 0x00000003000a7210 */ /* 0x000fc80007f9e0ff */
[----:B------:R-:W-:Y:S02]  /*220d0*/  LEA.HI.X.SX32 R11, R0, R2, 0x1, P4 ;  /* 0x00000002000b7211 */ /* 0x000fe400020f0eff */
[----:B----4-:R-:W-:Y:S02]  /*220e0*/  ISETP.LT.AND P4, PT, R146, UR15, !P2 ;  /* 0x0000000f92007c0c */ /* 0x010fe4000d781270 */
[----:B------:R-:W3:Y:S04]  /*220f0*/  LDL.LU R146, [R1+0x88c] ;  /* 0x00088c0001927983 */ /* 0x000ee80000300800 */
[----:B------:R-:W4:Y:S01]  /*22100*/  LDL.LU R147, [R1+0x888] ;  /* 0x0008880001937983 */ /* 0x000f220000300800 */
[----:B------:R-:W-:-:S03]  /*22110*/  VIADD R0, R0, UR5 ;  /* 0x0000000500007c36 */ /* 0x000fc60008000000 */
[----:B------:R0:W-:Y:S02]  /*22120*/  @P6 STG.E.U8 desc[UR18][R132.64], R140 ;  /* 0x0000008c84006986 */ /* 0x0001e4000c101112 */
[----:B0-----:R-:W-:-:S04]  /*22130*/  IADD3 R132, P6, PT, R0, R3, RZ ;  /* 0x0000000300847210 */ /* 0x001fc80007fde0ff */
[C---:B------:R-:W-:Y:S01]  /*22140*/  LEA.HI.X.SX32 R133, R0.reuse, R2, 0x1, P6 ;  /* 0x0000000200857211 */ /* 0x040fe200030f0eff */
[----:B------:R-:W-:-:S05]  /*22150*/  VIADD R0, R0, UR5 ;  /* 0x0000000500007c36 */ /* 0x000fca0008000000 */
[----:B------:R-:W-:-:S04]  /*22160*/  IADD3 R162, P6, PT, R0, R3, RZ ;  /* 0x0000000300a27210 */ /* 0x000fc80007fde0ff */
[----:B------:R-:W-:Y:S02]  /*22170*/  LEA.HI.X.SX32 R163, R0, R2, 0x1, P6 ;  /* 0x0000000200a37211 */ /* 0x000fe400030f0eff */
[----:B------:R-:W-:Y:S02]  /*22180*/  ISETP.NE.AND P6, PT, R137, RZ, PT ;  /* 0x000000ff8900720c */ /* 0x000fe40003fc5270 */
[----:B------:R-:W-:Y:S01]  /*22190*/  PRMT R140, R140, 0x9910, RZ ;  /* 0x000099108c8c7816 */ /* 0x000fe200000000ff */
[----:B------:R-:W4:Y:S01]  /*221a0*/  LDL.LU R137, [R1+0xa10] ;  /* 0x000a100001897983 */ /* 0x000f220000300800 */
[----:B------:R-:W-:Y:S02]  /*221b0*/  F2FP.SATFINITE.E5M2.F32.PACK_AB_MERGE_C R12, R13, R12, RZ ;  /* 0x0000000c0d0c723e */ /* 0x000fe400048060ff */
[----:B------:R-:W-:Y:S02]  /*221c0*/  SHF.R.S32.HI R140, RZ, 0x8, R140 ;  /* 0x00000008ff8c7819 */ /* 0x000fe4000001148c */
[----:B------:R-:W-:-:S05]  /*221d0*/  F2FP.SATFINITE.E5M2.F32.PACK_AB_MERGE_C R14, R15, R14, RZ ;  /* 0x0000000e0f0e723e */ /* 0x000fca00048060ff */
[----:B--2---:R0:W-:Y:S04]  /*221e0*/  @P6 STG.E.U8 desc[UR18][R138.64], R140 ;  /* 0x0000008c8a006986 */ /* 0x0041e8000c101112 */
[----:B-----5:R2:W-:Y:S01]  /*221f0*/  @P0 STG.E.U8 desc[UR18][R142.64], R12 ;  /* 0x0000000c8e000986 */ /* 0x0205e2000c101112 */
[----:B------:R-:W-:-:S03]  /*22200*/  ISETP.LT.AND P6, PT, R141, UR15, !P2 ;  /* 0x0000000f8d007c0c */ /* 0x000fc6000d7c1270 */
[----:B0-----:R-:W5:Y:S01]  /*22210*/  LDL.LU.64 R138, [R1+0xa08] ;  /* 0x000a0800018a7983 */ /* 0x001f620000300a00 */
[----:B--2---:R-:W-:-:S03]  /*22220*/  PRMT R12, R12, 0x9910, RZ ;  /* 0x000099100c0c7816 */ /* 0x004fc600000000ff */
[----:B------:R-:W2:Y:S01]  /*22230*/  LDL.LU R140, [R1+0xa04] ;  /* 0x000a0400018c7983 */ /* 0x000ea20000300800 */
[----:B------:R-:W-:-:S03]  /*22240*/  SHF.R.S32.HI R12, RZ, 0x8, R12 ;  /* 0x00000008ff0c7819 */ /* 0x000fc6000001140c */
[----:B------:R-:W2:Y:S04]  /*22250*/  LDL.LU R141, [R1+0xa00] ;  /* 0x000a0000018d7983 */ /* 0x000ea80000300800 */
[----:B------:R-:W2:Y:S04]  /*22260*/  LDL.LU R13, [R1+0x908] ;  /* 0x00090800010d7983 */ /* 0x000ea80000300800 */
[----:B------:R-:W2:Y:S04]  /*22270*/  LDL.LU.64 R142, [R1+0x9f8] ;  /* 0x0009f800018e7983 */ /* 0x000ea80000300a00 */
[----:B------:R0:W-:Y:S04]  /*22280*/  @P3 STG.E.U8 desc[UR18][R144.64], R12 ;  /* 0x0000000c90003986 */ /* 0x0001e8000c101112 */
[----:B------:R0:W-:Y:S01]  /*22290*/  @P1 STG.E.U8 desc[UR18][R164.64], R14 ;  /* 0x0000000ea4001986 */ /* 0x0001e2000c101112 */
[----:B---3--:R-:W-:-:S03]  /*222a0*/  ISETP.LT.AND P0, PT, R146, UR15, !P2 ;  /* 0x0000000f92007c0c */ /* 0x008fc6000d701270 */
[----:B------:R-:W3:Y:S01]  /*222b0*/  LDL.LU R146, [R1+0x9f0] ;  /* 0x0009f00001927983 */ /* 0x000ee20000300800 */
[----:B----4-:R-:W-:-:S03]  /*222c0*/  ISETP.LT.AND P3, PT, R147, UR15, !P2 ;  /* 0x0000000f93007c0c */ /* 0x010fc6000d761270 */
[----:B0-----:R-:W4:Y:S04]  /*222d0*/  LDL.LU.64 R144, [R1+0x9e8] ;  /* 0x0009e80001907983 */ /* 0x001f280000300a00 */
[----:B------:R-:W2:Y:S04]  /*222e0*/  LDL.LU R12, [R1+0x7e4] ;  /* 0x0007e400010c7983 */ /* 0x000ea80000300800 */
[----:B------:R-:W3:Y:S04]  /*222f0*/  LDL.LU R147, [R1+0x9e0] ;  /* 0x0009e00001937983 */ /* 0x000ee80000300800 */
[----:B------:R-:W2:Y:S04]  /*22300*/  LDL.LU R15, [R1+0x904] ;  /* 0x00090400010f7983 */ /* 0x000ea80000300800 */
[----:B------:R-:W2:Y:S01]  /*22310*/  LDL.LU.64 R164, [R1+0x9d8] ;  /* 0x0009d80001a47983 */ /* 0x000ea20000300a00 */
[----:B------:R-:W-:-:S04]  /*22320*/  PRMT R14, R14, 0x9910, RZ ;  /* 0x000099100e0e7816 */ /* 0x000fc800000000ff */
[----:B------:R-:W-:Y:S02]  /*22330*/  SHF.R.S32.HI R14, RZ, 0x8, R14 ;  /* 0x00000008ff0e7819 */ /* 0x000fe4000001140e */
[----:B------:R-:W-:-:S03]  /*22340*/  F2FP.SATFINITE.E5M2.F32.PACK_AB_MERGE_C R16, R17, R16, RZ ;  /* 0x000000101110723e */ /* 0x000fc600048060ff */
[----:B--2---:R0:W-:Y:S04]  /*22350*/  @P5 STG.E.U8 desc[UR18][R164.64], R14 ;  /* 0x0000000ea4005986 */ /* 0x0041e8000c101112 */
[----:B0-----:R-:W2:Y:S04]  /*22360*/  LDL.LU R165, [R1+0x90c] ;  /* 0x00090c0001a57983 */ /* 0x001ea80000300800 */
[----:B------:R-:W2:Y:S01]  /*22370*/  LDL.LU R164, [R1+0x910] ;  /* 0x0009100001a47983 */ /* 0x000ea20000300800 */
[----:B------:R-:W-:-:S03]  /*22380*/  ISETP.LT.AND P1, PT, R15, UR15, !P2 ;  /* 0x0000000f0f007c0c */ /* 0x000fc6000d721270 */
[----:B------:R-:W2:Y:S01]  /*22390*/  LDL.LU R15, [R1+0x8c4] ;  /* 0x0008c400010f7983 */ /* 0x000ea20000300800 */
[----:B------:R-:W-:-:S03]  /*223a0*/  ISETP.LT.AND P5, PT, R13, UR15, !P2 ;  /* 0x0000000f0d007c0c */ /* 0x000fc6000d7a1270 */
[----:B------:R-:W2:Y:S04]  /*223b0*/  LDL.LU R13, [R1+0x8b4] ;  /* 0x0008b400010d7983 */ /* 0x000ea80000300800 */
[----:B---3--:R0:W-:Y:S01]  /*223c0*/  @P4 STG.E.U8 desc[UR18][R146.64], R16 ;  /* 0x0000001092004986 */ /* 0x0081e2000c101112 */
[----:B------:R-:W-:Y:S01]  /*223d0*/  ISETP.LT.AND P4, PT, R12, UR4, !P2 ;  /* 0x000000040c007c0c */ /* 0x000fe2000d781270 */
[----:B------:R-:W2:Y:S02]  /*223e0*/  LDCU UR4, c[0x0][0x39c] ;  /* 0x00007380ff0477ac */ /* 0x000ea40008000800 */
[----:B------:R-:W3:Y:S04]  /*223f0*/  LDL.LU R12, [R1+0x8a8] ;  /* 0x0008a800010c7983 */ /* 0x000ee80000300800 */
[----:B------:R-:W3:Y:S01]  /*22400*/  LDL.LU R14, [R1+0x898] ;  /* 0x00089800010e7983 */ /* 0x000ee20000300800 */
[----:B0-----:R-:W-:-:S03]  /*22410*/  PRMT R16, R16, 0x9910, RZ ;  /* 0x0000991010107816 */ /* 0x001fc600000000ff */
[----:B------:R-:W3:Y:S01]  /*22420*/  LDL.LU R17, [R1+0x914] ;  /* 0x0009140001117983 */ /* 0x000ee20000300800 */
[----:B------:R-:W-:-:S05]  /*22430*/  SHF.R.S32.HI R16, RZ, 0x8, R16 ;  /* 0x00000008ff107819 */ /* 0x000fca0000011410 */
[----:B----4-:R0:W-:Y:S01]  /*22440*/  @P6 STG.E.U8 desc[UR18][R144.64], R16 ;  /* 0x0000001090006986 */ /* 0x0101e2000c101112 */
[----:B------:R-:W-:-:S05]  /*22450*/  F2FP.SATFINITE.E5M2.F32.PACK_AB_MERGE_C R18, R19, R18, RZ ;  /* 0x000000121312723e */ /* 0x000fca00048060ff */
[----:B------:R4:W-:Y:S04]  /*22460*/  @P0 STG.E.U8 desc[UR18][R142.64], R18 ;  /* 0x000000128e000986 */ /* 0x0009e8000c101112 */
[----:B0-----:R-:W3:Y:S01]  /*22470*/  LDL.LU R16, [R1+0x918] ;  /* 0x0009180001107983 */ /* 0x001ee20000300800 */
[----:B----4-:R-:W-:-:S04]  /*22480*/  PRMT R18, R18, 0x9910, RZ ;  /* 0x0000991012127816 */ /* 0x010fc800000000ff */
[----:B------:R-:W-:-:S05]  /*22490*/  SHF.R.S32.HI R18, RZ, 0x8, R18 ;  /* 0x00000008ff127819 */ /* 0x000fca0000011412 */
[----:B------:R-:W-:Y:S01]  /*224a0*/  @P3 STG.E.U8 desc[UR18][R140.64], R18 ;  /* 0x000000128c003986 */ /* 0x000fe2000c101112 */
[----:B------:R-:W-:-:S05]  /*224b0*/  F2FP.SATFINITE.E5M2.F32.PACK_AB_MERGE_C R20, R21, R20, RZ ;  /* 0x000000141514723e */ /* 0x000fca00048060ff */
[----:B-----5:R0:W-:Y:S02]  /*224c0*/  @P1 STG.E.U8 desc[UR18][R138.64], R20 ;  /* 0x000000148a001986 */ /* 0x0201e4000c101112 */
[----:B0-----:R-:W-:-:S04]  /*224d0*/  PRMT R20, R20, 0x9910, RZ ;  /* 0x0000991014147816 */ /* 0x001fc800000000ff */
[----:B------:R-:W-:-:S05]  /*224e0*/  SHF.R.S32.HI R20, RZ, 0x8, R20 ;  /* 0x00000008ff147819 */ /* 0x000fca0000011414 */
[----:B------:R-:W-:Y:S01]  /*224f0*/  @P5 STG.E.U8 desc[UR18][R136.64], R20 ;  /* 0x0000001488005986 */ /* 0x000fe2000c101112 */
[----:B--2---:R-:W-:Y:S01]  /*22500*/  ISETP.LT.AND P6, PT, R165, UR4, !P2 ;  /* 0x00000004a5007c0c */ /* 0x004fe2000d7c1270 */
[----:B------:R-:W0:Y:S02]  /*22510*/  LDCU UR4, c[0x0][0x39c] ;  /* 0x00007380ff0477ac */ /* 0x000e240008000800 */
[----:B0-----:R-:W-:Y:S01]  /*22520*/  ISETP.LT.AND P0, PT, R164, UR4, !P2 ;  /* 0x00000004a4007c0c */ /* 0x001fe2000d701270 */
[----:B------:R-:W0:Y:S02]  /*22530*/  LDCU UR4, c[0x0][0x39c] ;  /* 0x00007380ff0477ac */ /* 0x000e240008000800 */
[----:B0-----:R-:W-:Y:S01]  /*22540*/  ISETP.LT.AND P3, PT, R15, UR4, !P2 ;  /* 0x000000040f007c0c */ /* 0x001fe2000d761270 */
[----:B------:R-:W0:Y:S01]  /*22550*/  LDCU UR4, c[0x0][0x39c] ;  /* 0x00007380ff0477ac */ /* 0x000e220008000800 */
[----:B------:R-:W2:Y:S01]  /*22560*/  LDL.LU R15, [R1+0x91c] ;  /* 0x00091c00010f7983 */ /* 0x000ea20000300800 */
[----:B0-----:R-:W-:Y:S01]  /*22570*/  ISETP.LT.AND P1, PT, R13, UR4, !P2 ;  /* 0x000000040d007c0c */ /* 0x001fe2000d721270 */
[----:B------:R-:W3:Y:S02]  /*22580*/  LDCU UR4, c[0x0][0x39c] ;  /* 0x00007380ff0477ac */ /* 0x000ee40008000800 */
[----:B------:R-:W4:Y:S01]  /*22590*/  LDL.LU R13, [R1+0x920] ;  /* 0x00092000010d7983 */ /* 0x000f220000300800 */
[----:B---3--:R-:W-:Y:S01]  /*225a0*/  ISETP.LT.AND P5, PT, R12, UR4, !P2 ;  /* 0x000000040c007c0c */ /* 0x008fe2000d7a1270 */
[----:B------:R-:W0:Y:S02]  /*225b0*/  LDCU UR4, c[0x0][0x39c] ;  /* 0x00007380ff0477ac */ /* 0x000e240008000800 */
[----:B------:R-:W3:Y:S01]  /*225c0*/  LDL.LU R12, [R1+0x8d0] ;  /* 0x0008d000010c7983 */ /* 0x000ee20000300800 */
[----:B------:R-:W-:-:S05]  /*225d0*/  F2FP.SATFINITE.E5M2.F32.PACK_AB_MERGE_C R22, R23, R22, RZ ;  /* 0x000000161716723e */ /* 0x000fca00048060ff */
[----:B------:R5:W-:Y:S01]  /*225e0*/  @P6 STG.E.U8 desc[UR18][R156.64], R22 ;  /* 0x000000169c006986 */ /* 0x000be2000c101112 */
[----:B0-----:R-:W-:Y:S01]  /*225f0*/  ISETP.LT.AND P6, PT, R14, UR4, !P2 ;  /* 0x000000040e007c0c */ /* 0x001fe2000d7c1270 */
[----:B------:R-:W0:Y:S01]  /*22600*/  LDCU UR4, c[0x0][0x39c] ;  /* 0x00007380ff0477ac */ /* 0x000e220008000800 */
[----:B-----5:R-:W-:Y:S01]  /*22610*/  PRMT R22, R22, 0x9910, RZ ;  /* 0x0000991016167816 */ /* 0x020fe200000000ff */
[----:B------:R-:W5:Y:S03]  /*22620*/  LDL.LU R14, [R1+0x8b8] ;  /* 0x0008b800010e7983 */ /* 0x000f660000300800 */
[----:B------:R-:W-:-:S05]  /*22630*/  SHF.R.S32.HI R22, RZ, 0x8, R22 ;  /* 0x00000008ff167819 */ /* 0x000fca0000011416 */
[----:B------:R-:W-:Y:S01]  /*22640*/  @P0 STG.E.U8 desc[UR18][R154.64], R22 ;  /* 0x000000169a000986 */ /* 0x000fe2000c101112 */
[----:B0-----:R-:W-:Y:S01]  /*22650*/  ISETP.LT.AND P0, PT, R17, UR4, !P2 ;  /* 0x0000000411007c0c */ /* 0x001fe2000d701270 */
[----:B------:R-:W0:Y:S01]  /*22660*/  LDCU UR4, c[0x0][0x39c] ;  /* 0x00007380ff0477ac */ /* 0x000e220008000800 */
[----:B------:R-:W-:-:S05]  /*22670*/  F2FP.SATFINITE.E5M2.F32.PACK_AB_MERGE_C R24, R25, R24, RZ ;  /* 0x000000181918723e */ /* 0x000fca00048060ff */
[----:B------:R0:W-:Y:S02]  /*22680*/  @P3 STG.E.U8 desc[UR18][R4.64], R24 ;  /* 0x0000001804003986 */ /* 0x0001e4000c101112 */
[----:B0-----:R-:W-:Y:S01]  /*22690*/  ISETP.LT.AND P3, PT, R16, UR4, !P2 ;  /* 0x0000000410007c0c */ /* 0x001fe2000d761270 */
[----:B------:R-:W2:Y:S01]  /*226a0*/  LDCU UR4, c[0x0][0x39c] ;  /* 0x00007380ff0477ac */ /* 0x000ea20008000800 */
[----:B------:R-:W-:Y:S01]  /*226b0*/  PRMT R24, R24, 0x9910, RZ ;  /* 0x0000991018187816 */ /* 0x000fe200000000ff */
[----:B------:R-:W5:Y:S03]  /*226c0*/  LDL.LU R5, [R1+0x8b0] ;  /* 0x0008b00001057983 */ /* 0x000f660000300800 */
[----:B------:R-:W-:Y:S01]  /*226d0*/  SHF.R.S32.HI R24, RZ, 0x8, R24 ;  /* 0x00000008ff187819 */ /* 0x000fe20000011418 */
[----:B------:R-:W5:Y:S04]  /*226e0*/  LDL.LU R4, [R1+0x894] ;  /* 0x0008940001047983 */ /* 0x000f680000300800 */
[----:B------:R-:W-:Y:S01]  /*226f0*/  @P1 STG.E.U8 desc[UR18][R6.64], R24 ;  /* 0x0000001806001986 */ /* 0x000fe2000c101112 */
[----:B------:R-:W-:-:S05]  /*22700*/  F2FP.SATFINITE.E5M2.F32.PACK_AB_MERGE_C R26, R27, R26, RZ ;  /* 0x0000001a1b1a723e */ /* 0x000fca00048060ff */
[----:B------:R0:W-:Y:S02]  /*22710*/  @P5 STG.E.U8 desc[UR18][R158.64], R26 ;  /* 0x0000001a9e005986 */ /* 0x0001e4000c101112 */
[----:B0-----:R-:W-:-:S04]  /*22720*/  PRMT R26, R26, 0x9910, RZ ;  /* 0x000099101a1a7816 */ /* 0x001fc800000000ff */
[----:B------:R-:W-:-:S05]  /*22730*/  SHF.R.S32.HI R26, RZ, 0x8, R26 ;  /* 0x00000008ff1a7819 */ /* 0x000fca000001141a */
[----:B------:R-:W-:Y:S01]  /*22740*/  @P6 STG.E.U8 desc[UR18][R152.64], R26 ;  /* 0x0000001a98006986 */ /* 0x000fe2000c101112 */
[----:B--2---:R-:W-:Y:S01]  /*22750*/  ISETP.LT.AND P1, PT, R15, UR4, !P2 ;  /* 0x000000040f007c0c */ /* 0x004fe2000d721270 */
[----:B------:R-:W4:Y:S02]  /*22760*/  LDCU UR4, c[0x0][0x39c] ;  /* 0x00007380ff0477ac */ /* 0x000f240008000800 */
[----:B----4-:R-:W-:Y:S01]  /*22770*/  ISETP.LT.AND P5, PT, R13, UR4, !P2 ;  /* 0x000000040d007c0c */ /* 0x010fe2000d7a1270 */
[----:B------:R-:W3:Y:S01]  /*22780*/  LDCU UR4, c[0x0][0x39c] ;  /* 0x00007380ff0477ac */ /* 0x000ee20008000800 */
[----:B------:R-:W2:Y:S01]  /*22790*/  LDL.LU R13, [R1+0x930] ;  /* 0x00093000010d7983 */ /* 0x000ea20000300800 */
[----:B---3--:R-:W-:Y:S01]  /*227a0*/  ISETP.LT.AND P6, PT, R12, UR4, !P2 ;  /* 0x000000040c007c0c */ /* 0x008fe2000d7c1270 */
[----:B------:R-:W5:Y:S02]  /*227b0*/  LDCU UR4, c[0x0][0x39c] ;  /* 0x00007380ff0477ac */ /* 0x000f640008000800 */
[----:B------:R-:W3:Y:S01]  /*227c0*/  LDL.LU R12, [R1+0x92c] ;  /* 0x00092c00010c7983 */ /* 0x000ee20000300800 */
[----:B------:R-:W-:-:S02]  /*227d0*/  F2FP.SATFINITE.E5M2.F32.PACK_AB_MERGE_C R28, R29, R28, RZ ;  /* 0x0000001c1d1c723e */ /* 0x000fc400048060ff */
[----:B------:R-:W-:Y:S01]  /*227e0*/  F2FP.SATFINITE.E5M2.F32.PACK_AB_MERGE_C R30, R31, R30, RZ ;  /* 0x0000001e1f1e723e */ /* 0x000fe200048060ff */
[----:B------:R-:W4:Y:S04]  /*227f0*/  LDL.LU R7, [R1+0x928] ;  /* 0x0009280001077983 */ /* 0x000f280000300800 */
[----:B------:R0:W-:Y:S04]  /*22800*/  @P0 STG.E.U8 desc[UR18][R150.64], R28 ;  /* 0x0000001c96000986 */ /* 0x0001e8000c101112 */
[----:B------:R-:W2:Y:S01]  /*22810*/  LDL.LU R6, [R1+0x924] ;  /* 0x0009240001067983 */ /* 0x000ea20000300800 */
[----:B-----5:R-:W-:Y:S01]  /*22820*/  ISETP.LT.AND P0, PT, R14, UR4, !P2 ;  /* 0x000000040e007c0c */ /* 0x020fe2000d701270 */
[----:B------:R-:W5:Y:S01]  /*22830*/  LDCU UR4, c[0x0][0x39c] ;  /* 0x00007380ff0477ac */ /* 0x000f620008000800 */
[----:B0-----:R-:W-:-:S04]  /*22840*/  PRMT R28, R28, 0x9910, RZ ;  /* 0x000099101c1c7816 */ /* 0x001fc800000000ff */
[----:B------:R-:W-:-:S05]  /*22850*/  SHF.R.S32.HI R28, RZ, 0x8, R28 ;  /* 0x00000008ff1c7819 */ /* 0x000fca000001141c */
[----:B------:R-:W-:Y:S04]  /*22860*/  @P3 STG.E.U8 desc[UR18][R8.64], R28 ;  /* 0x0000001c08003986 */ /* 0x000fe8000c101112 */
[----:B------:R0:W-:Y:S01]  /*22870*/  @P1 STG.E.U8 desc[UR18][R160.64], R30 ;  /* 0x0000001ea0001986 */ /* 0x0001e2000c101112 */
[----:B------:R-:W-:Y:S02]  /*22880*/  F2FP.SATFINITE.E5M2.F32.PACK_AB_MERGE_C R32, R33, R32, RZ ;  /* 0x000000202120723e */ /* 0x000fe400048060ff */
[----:B0-----:R-:W-:Y:S02]  /*22890*/  PRMT R30, R30, 0x9910, RZ ;  /* 0x000099101e1e7816 */ /* 0x001fe400000000ff */
[----:B-----5:R-:W-:-:S03]  /*228a0*/  ISETP.LT.AND P3, PT, R5, UR4, !P2 ;  /* 0x0000000405007c0c */ /* 0x020fc6000d761270 */
[----:B------:R-:W-:Y:S01]  /*228b0*/  IMAD.MOV.U32 R5, RZ, RZ, R30 ;  /* 0x000000ffff057224 */ /* 0x000fe200078e001e */
[----:B------:R-:W0:Y:S04]  /*228c0*/  LDCU UR4, c[0x0][0x39c] ;  /* 0x00007380ff0477ac */ /* 0x000e280008000800 */
[----:B------:R-:W-:-:S05]  /*228d0*/  SHF.R.S32.HI R5, RZ, 0x8, R5 ;  /* 0x00000008ff057819 */ /* 0x000fca0000011405 */
[----:B------:R5:W-:Y:S04]  /*228e0*/  @P5 STG.E.U8 desc[UR18][R134.64], R5 ;  /* 0x0000000586005986 */ /* 0x000be8000c101112 */
[----:B------:R-:W-:Y:S01]  /*228f0*/  @P6 STG.E.U8 desc[UR18][R148.64], R32 ;  /* 0x0000002094006986 */ /* 0x000fe2000c101112 */
[----:B---3--:R-:W-:Y:S02]  /*22900*/  ISETP.LT.AND P6, PT, R12, UR6, !P2 ;  /* 0x000000060c007c0c */ /* 0x008fe4000d7c1270 */
[----:B------:R-:W-:Y:S01]  /*22910*/  F2FP.SATFINITE.E5M2.F32.PACK_AB_MERGE_C R34, R35, R34, RZ ;  /* 0x000000222322723e */ /* 0x000fe200048060ff */
[----:B------:R-:W3:Y:S01]  /*22920*/  LDL.LU R12, [R1+0x8c0] ;  /* 0x0008c000010c7983 */ /* 0x000ee20000300800 */
[----:B0-----:R-:W-:Y:S01]  /*22930*/  ISETP.LT.AND P1, PT, R4, UR4, !P2 ;  /* 0x0000000404007c0c */ /* 0x001fe2000d721270 */
[----:B------:R-:W2:Y:S01]  /*22940*/  LDCU UR4, c[0x0][0x39c] ;  /* 0x00007380ff0477ac */ /* 0x000ea20008000800 */
[----:B------:R-:W-:Y:S01]  /*22950*/  PRMT R4, R32, 0x9910, RZ ;  /* 0x0000991020047816 */ /* 0x000fe200000000ff */
[----:B------:R-:W-:Y:S01]  /*22960*/  VIADD R0, R0, UR5 ;  /* 0x0000000500007c36 */ /* 0x000fe20008000000 */
[----:B------:R-:W-:Y:S01]  /*22970*/  F2FP.SATFINITE.E5M2.F32.PACK_AB_MERGE_C R36, R37, R36, RZ ;  /* 0x000000242524723e */ /* 0x000fe200048060ff */
[----:B------:R-:W0:Y:S01]  /*22980*/  LDCU UR6, c[0x0][0x39c] ;  /* 0x00007380ff0677ac */ /* 0x000e220008000800 */
[----:B------:R-:W-:-:S02]  /*22990*/  SHF.R.S32.HI R4, RZ, 0x8, R4 ;  /* 0x00000008ff047819 */ /* 0x000fc40000011404 */
[----:B-----5:R-:W-:-:S03]  /*229a0*/  PRMT R5, R34, 0x9910, RZ ;  /* 0x0000991022057816 */ /* 0x020fc600000000ff */
[----:B------:R5:W-:Y:S01]  /*229b0*/  @P0 STG.E.U8 desc[UR18][R10.64], R4 ;  /* 0x000000040a000986 */ /* 0x000be2000c101112 */
[----:B------:R-:W-:Y:S01]  /*229c0*/  SHF.R.S32.HI R5, RZ, 0x8, R5 ;  /* 0x00000008ff057819 */ /* 0x000fe20000011405 */
[C---:B------:R-:W-:Y:S02]  /*229d0*/  VIADD R8, R0.reuse, UR5 ;  /* 0x0000000500087c36 */ /* 0x040fe40008000000 */
[----:B------:R-:W-:Y:S04]  /*229e0*/  @P3 STG.E.U8 desc[UR18][R132.64], R34 ;  /* 0x0000002284003986 */ /* 0x000fe8000c101112 */
[----:B-----5:R-:W0:Y:S01]  /*229f0*/  LDL.LU R11, [R1+0x8ac] ;  /* 0x0008ac00010b7983 */ /* 0x020e220000300800 */
[----:B--2---:R-:W-:Y:S01]  /*22a00*/  ISETP.LT.AND P5, PT, R13, UR4, !P2 ;  /* 0x000000040d007c0c */ /* 0x004fe2000d7a1270 */
[----:B------:R-:W3:Y:S02]  /*22a10*/  LDCU UR4, c[0x0][0x39c] ;  /* 0x00007380ff0477ac */ /* 0x000ee40008000800 */
[----:B------:R2:W-:Y:S01]  /*22a20*/  @P1 STG.E.U8 desc[UR18][R162.64], R5 ;  /* 0x00000005a2001986 */ /* 0x0005e2000c101112 */
[----:B------:R-:W-:-:S02]  /*22a30*/  IADD3 R4, P1, PT, R0, R3, RZ ;  /* 0x0000000300047210 */ /* 0x000fc40007f3e0ff */
[----:B----4-:R-:W-:Y:S01]  /*22a40*/  ISETP.LT.AND P0, PT, R7, UR7, !P2 ;  /* 0x0000000707007c0c */ /* 0x010fe2000d701270 */
[----:B------:R-:W4:Y:S01]  /*22a50*/  LDL.LU R10, [R1+0x890] ;  /* 0x00089000010a7983 */ /* 0x000f220000300800 */
[----:B------:R-:W-:Y:S01]  /*22a60*/  ISETP.LT.AND P3, PT, R6, UR9, !P2 ;  /* 0x0000000906007c0c */ /* 0x000fe2000d761270 */
[----:B------:R-:W4:Y:S01]  /*22a70*/  LDCU UR7, c[0x0][0x39c] ;  /* 0x00007380ff0777ac */ /* 0x000f220008000800 */
[----:B------:R-:W-:Y:S01]  /*22a80*/  PRMT R7, R36, 0x9910, RZ ;  /* 0x0000991024077816 */ /* 0x000fe200000000ff */
[----:B------:R-:W5:Y:S01]  /*22a90*/  LDL.LU R13, [R1+0x884] ;  /* 0x00088400010d7983 */ /* 0x000f620000300800 */
[----:B------:R-:W-:Y:S01]  /*22aa0*/  F2FP.SATFINITE.E5M2.F32.PACK_AB_MERGE_C R38, R39, R38, RZ ;  /* 0x000000262726723e */ /* 0x000fe200048060ff */
[----:B------:R-:W5:Y:S01]  /*22ab0*/  LDCU UR9, c[0x0][0x39c] ;  /* 0x00007380ff0977ac */ /* 0x000f620008000800 */
[----:B--2---:R-:W-:Y:S01]  /*22ac0*/  LEA.HI.X.SX32 R5, R0, R2, 0x1, P1 ;  /* 0x0000000200057211 */ /* 0x004fe200008f0eff */
[----:B------:R-:W1:Y:S01]  /*22ad0*/  LDL.LU R9, [R1+0x934] ;  /* 0x0009340001097983 */ /* 0x000e620000300800 */
[----:B------:R-:W-:-:S02]  /*22ae0*/  IADD3 R6, P1, PT, R8, R3, RZ ;  /* 0x0000000308067210 */ /* 0x000fc40007f3e0ff */
[----:B------:R-:W-:Y:S02]  /*22af0*/  SHF.R.S32.HI R0, RZ, 0x8, R7 ;  /* 0x00000008ff007819 */ /* 0x000fe40000011407 */
[C---:B------:R-:W-:Y:S01]  /*22b00*/  LEA.HI.X.SX32 R7, R8.reuse, R2, 0x1, P1 ;  /* 0x0000000208077211 */ /* 0x040fe200008f0eff */
[----:B------:R-:W-:Y:S01]  /*22b10*/  VIADD R8, R8, UR5 ;  /* 0x0000000508087c36 */ /* 0x000fe20008000000 */
[----:B------:R2:W-:Y:S04]  /*22b20*/  @P5 STG.E.U8 desc[UR18][R4.64], R36 ;  /* 0x0000002404005986 */ /* 0x0005e8000c101112 */
[----:B--2---:R-:W-:-:S04]  /*22b30*/  IADD3 R4, P1, PT, R8, R3, RZ ;  /* 0x0000000308047210 */ /* 0x004fc80007f3e0ff */
[----:B------:R-:W-:Y:S02]  /*22b40*/  LEA.HI.X.SX32 R5, R8, R2, 0x1, P1 ;  /* 0x0000000208057211 */ /* 0x000fe400008f0eff */
[----:B---3--:R-:W-:Y:S01]  /*22b50*/  ISETP.LT.AND P1, PT, R12, UR4, !P2 ;  /* 0x000000040c007c0c */ /* 0x008fe2000d721270 */
[----:B------:R2:W-:Y:S01]  /*22b60*/  @P6 STG.E.U8 desc[UR18][R6.64], R0 ;  /* 0x0000000006006986 */ /* 0x0005e2000c101112 */
[----:B------:R-:W3:Y:S03]  /*22b70*/  LDCU UR4, c[0x0][0x39c] ;  /* 0x00007380ff0477ac */ /* 0x000ee60008000800 */
[----:B------:R-:W3:Y:S01]  /*22b80*/  LDL.LU R12, [R1+0x938] ;  /* 0x00093800010c7983 */ /* 0x000ee20000300800 */
[----:B--2---:R-:W-:Y:S01]  /*22b90*/  VIADD R0, R8, UR5 ;  /* 0x0000000508007c36 */ /* 0x004fe20008000000 */
[----:B------:R-:W-:-:S04]  /*22ba0*/  PRMT R7, R38, 0x9910, RZ ;  /* 0x0000991026077816 */ /* 0x000fc800000000ff */
[CC--:B------:R-:W-:Y:S02]  /*22bb0*/  IADD3 R6, P6, PT, R0.reuse, R3.reuse, RZ ;  /* 0x0000000300067210 */ /* 0x0c0fe40007fde0ff */
[----:B------:R-:W-:Y:S02]  /*22bc0*/  SHF.R.S32.HI R8, RZ, 0x8, R7 ;  /* 0x00000008ff087819 */ /* 0x000fe40000011407 */
[C---:B------:R-:W-:Y:S02]  /*22bd0*/  LEA.HI.X.SX32 R7, R0.reuse, R2, 0x1, P6 ;  /* 0x0000000200077211 */ /* 0x040fe400030f0eff */
[----:B0-----:R-:W-:Y:S01]  /*22be0*/  ISETP.LT.AND P5, PT, R11, UR6, !P2 ;  /* 0x000000060b007c0c */ /* 0x001fe2000d7a1270 */
[----:B------:R-:W-:Y:S01]  /*22bf0*/  VIADD R0, R0, UR5 ;  /* 0x0000000500007c36 */ /* 0x000fe20008000000 */
[----:B------:R-:W2:Y:S01]  /*22c00*/  LDL.LU R11, [R1+0x940] ;  /* 0x00094000010b7983 */ /* 0x000ea20000300800 */
[----:B------:R-:W-:Y:S01]  /*22c10*/  F2FP.SATFINITE.E5M2.F32.PACK_AB_MERGE_C R40, R41, R40, RZ ;  /* 0x000000282928723e */ /* 0x000fe200048060ff */
[----:B------:R-:W2:Y:S02]  /*22c20*/  LDCU UR6, c[0x0][0x39c] ;  /* 0x00007380ff0677ac */ /* 0x000ea40008000800 */
[----:B------:R0:W-:Y:S04]  /*22c30*/  @P0 STG.E.U8 desc[UR18][R4.64], R38 ;  /* 0x0000002604000986 */ /* 0x0001e8000c101112 */
[----:B------:R1:W-:Y:S01]  /*22c40*/  @P3 STG.E.U8 desc[UR18][R6.64], R8 ;  /* 0x0000000806003986 */ /* 0x0003e2000c101112 */
[----:B0-----:R-:W-:-:S04]  /*22c50*/  IADD3 R4, P6, PT, R0, R3, RZ ;  /* 0x0000000300047210 */ /* 0x001fc80007fde0ff */
[C---:B------:R-:W-:Y:S01]  /*22c60*/  LEA.HI.X.SX32 R5, R0.reuse, R2, 0x1, P6 ;  /* 0x0000000200057211 */ /* 0x040fe200030f0eff */
[----:B------:R-:W-:Y:S01]  /*22c70*/  VIADD R0, R0, UR5 ;  /* 0x0000000500007c36 */ /* 0x000fe20008000000 */
[----:B-1----:R-:W-:-:S03]  /*22c80*/  PRMT R6, R40, 0x9910, RZ ;  /* 0x0000991028067816 */ /* 0x002fc600000000ff */
[----:B------:R0:W-:Y:S01]  /*22c90*/  @P1 STG.E.U8 desc[UR18][R4.64], R40 ;  /* 0x0000002804001986 */ /* 0x0001e2000c101112 */
[----:B------:R-:W-:Y:S01]  /*22ca0*/  VIADD R7, R0, UR5 ;  /* 0x0000000500077c36 */ /* 0x000fe20008000000 */
[----:B------:R-:W-:Y:S02]  /*22cb0*/  SHF.R.S32.HI R8, RZ, 0x8, R6 ;  /* 0x00000008ff087819 */ /* 0x000fe40000011406 */
[----:B----4-:R-:W-:Y:S01]  /*22cc0*/  ISETP.LT.AND P0, PT, R10, UR7, !P2 ;  /* 0x000000070a007c0c */ /* 0x010fe2000d701270 */
[----:B------:R-:W1:Y:S01]  /*22cd0*/  LDCU UR7, c[0x0][0x39c] ;  /* 0x00007380ff0777ac */ /* 0x000e620008000800 */
[----:B------:R-:W1:Y:S01]  /*22ce0*/  LDL.LU R10, [R1+0x93c] ;  /* 0x00093c00010a7983 */ /* 0x000e620000300800 */
[----:B0-----:R-:W-:-:S04]  /*22cf0*/  IADD3 R4, P1, PT, R0, R3, RZ ;  /* 0x0000000300047210 */ /* 0x001fc80007f3e0ff */
[----:B------:R-:W-:Y:S02]  /*22d00*/  LEA.HI.X.SX32 R5, R0, R2, 0x1, P1 ;  /* 0x0000000200057211 */ /* 0x000fe400008f0eff */
[C---:B------:R-:W-:Y:S01]  /*22d10*/  IADD3 R6, P1, PT, R7.reuse, R3, RZ ;  /* 0x0000000307067210 */ /* 0x040fe20007f3e0ff */
[----:B------:R-:W-:-:S03]  /*22d20*/  VIADD R0, R7, UR5 ;  /* 0x0000000507007c36 */ /* 0x000fc60008000000 */
[----:B------:R-:W-:Y:S02]  /*22d30*/  LEA.HI.X.SX32 R7, R7, R2, 0x1, P1 ;  /* 0x0000000207077211 */ /* 0x000fe400008f0eff */
[----:B---3--:R-:W-:Y:S02]  /*22d40*/  ISETP.LT.AND P1, PT, R12, UR4, !P2 ;  /* 0x000000040c007c0c */ /* 0x008fe4000d721270 */
[----:B-----5:R-:W-:Y:S01]  /*22d50*/  ISETP.LT.AND P3, PT, R13, UR9, !P2 ;  /* 0x000000090d007c0c */ /* 0x020fe2000d761270 */
[----:B------:R-:W3:Y:S01]  /*22d60*/  LDL.LU R12, [R1+0x8cc] ;  /* 0x0008cc00010c7983 */ /* 0x000ee20000300800 */
[----:B------:R-:W-:Y:S01]  /*22d70*/  F2FP.SATFINITE.E5M2.F32.PACK_AB_MERGE_C R42, R43, R42, RZ ;  /* 0x0000002a2b2a723e */ /* 0x000fe200048060ff */
[----:B------:R-:W3:Y:S01]  /*22d80*/  LDCU UR4, c[0x0][0x39c] ;  /* 0x00007380ff0477ac */ /* 0x000ee20008000800 */
[----:B------:R-:W-:Y:S01]  /*22d90*/  ISETP.LT.AND P6, PT, R9, UR10, !P2 ;  /* 0x0000000a09007c0c */ /* 0x000fe2000d7c1270 */
[----:B------:R0:W-:Y:S01]  /*22da0*/  @P5 STG.E.U8 desc[UR18][R4.64], R8 ;  /* 0x0000000804005986 */ /* 0x0001e2000c101112 */
[----:B------:R-:W-:Y:S01]  /*22db0*/  PRMT R9, R42, 0x9910, RZ ;  /* 0x000099102a097816 */ /* 0x000fe200000000ff */
[----:B------:R-:W4:Y:S02]  /*22dc0*/  LDCU UR10, c[0x0][0x39c] ;  /* 0x00007380ff0a77ac */ /* 0x000f240008000800 */
[----:B------:R5:W-:Y:S01]  /*22dd0*/  @P0 STG.E.U8 desc[UR18][R6.64], R42 ;  /* 0x0000002a06000986 */ /* 0x000be2000c101112 */
[----:B------:R-:W-:Y:S01]  /*22de0*/  SHF.R.S32.HI R9, RZ, 0x8, R9 ;  /* 0x00000008ff097819 */ /* 0x000fe20000011409 */
[----:B------:R-:W1:Y:S01]  /*22df0*/  LDCU UR9, c[0x0][0x39c] ;  /* 0x00007380ff0977ac */ /* 0x000e620008000800 */
[----:B0-----:R-:W-:-:S02]  /*22e00*/  IADD3 R4, P5, PT, R0, R3, RZ ;  /* 0x0000000300047210 */ /* 0x001fc40007fbe0ff */
[----:B--2---:R-:W-:Y:S01]  /*22e10*/  ISETP.LT.AND P0, PT, R11, UR6, !P2 ;  /* 0x000000060b007c0c */ /* 0x004fe2000d701270 */
[----:B------:R-:W0:Y:S01]  /*22e20*/  LDCU UR6, c[0x0][0x39c] ;  /* 0x00007380ff0677ac */ /* 0x000e220008000800 */
[----:B------:R-:W0:Y:S01]  /*22e30*/  LDL.LU R11, [R1+0x8bc] ;  /* 0x0008bc00010b7983 */ /* 0x000e220000300800 */
[C---:B------:R-:W-:Y:S01]  /*22e40*/  LEA.HI.X.SX32 R5, R0.reuse, R2, 0x1, P5 ;  /* 0x0000000200057211 */ /* 0x040fe200028f0eff */
[----:B------:R-:W-:Y:S01]  /*22e50*/  VIADD R0, R0, UR5 ;  /* 0x0000000500007c36 */ /* 0x000fe20008000000 */
[----:B------:R-:W-:-:S03]  /*22e60*/  F2FP.SATFINITE.E5M2.F32.PACK_AB_MERGE_C R44, R45, R44, RZ ;  /* 0x0000002c2d2c723e */ /* 0x000fc600048060ff */
[----:B------:R2:W-:Y:S01]  /*22e70*/  @P3 STG.E.U8 desc[UR18][R4.64], R9 ;  /* 0x0000000904003986 */ /* 0x0005e2000c101112 */
[----:B------:R-:W-:Y:S01]  /*22e80*/  VIADD R8, R0, UR5 ;  /* 0x0000000500087c36 */ /* 0x000fe20008000000 */
[----:B-----5:R-:W-:Y:S02]  /*22e90*/  PRMT R7, R44, 0x9910, RZ ;  /* 0x000099102c077816 */ /* 0x020fe400000000ff */
[----:B--2---:R-:W-:-:S04]  /*22ea0*/  IADD3 R4, P3, PT, R0, R3, RZ ;  /* 0x0000000300047210 */ /* 0x004fc80007f7e0ff */
[-C--:B------:R-:W-:Y:S02]  /*22eb0*/  LEA.HI.X.SX32 R5, R0, R2.reuse, 0x1, P3 ;  /* 0x0000000200057211 */ /* 0x080fe400018f0eff */
[CC--:B------:R-:W-:Y:S02]  /*22ec0*/  IADD3 R6, P3, PT, R8.reuse, R3.reuse, RZ ;  /* 0x0000000308067210 */ /* 0x0c0fe40007f7e0ff */
[----:B------:R-:W-:Y:S02]  /*22ed0*/  SHF.R.S32.HI R0, RZ, 0x8, R7 ;  /* 0x00000008ff007819 */ /* 0x000fe40000011407 */
[C---:B------:R-:W-:Y:S01]  /*22ee0*/  LEA.HI.X.SX32 R7, R8.reuse, R2, 0x1, P3 ;  /* 0x0000000208077211 */ /* 0x040fe200018f0eff */
[----:B------:R-:W-:Y:S01]  /*22ef0*/  VIADD R8, R8, UR5 ;  /* 0x0000000508087c36 */ /* 0x000fe20008000000 */
[----:B------:R2:W-:Y:S01]  /*22f00*/  @P6 STG.E.U8 desc[UR18][R4.64], R44 ;  /* 0x0000002c04006986 */ /* 0x0005e2000c101112 */
[----:B-1----:R-:W-:Y:S01]  /*22f10*/  ISETP.LT.AND P5, PT, R10, UR7, !P2 ;  /* 0x000000070a007c0c */ /* 0x002fe2000d7a1270 */
[----:B------:R-:W1:Y:S02]  /*22f20*/  LDCU UR7, c[0x0][0x39c] ;  /* 0x00007380ff0777ac */ /* 0x000e640008000800 */
[----:B------:R5:W-:Y:S04]  /*22f30*/  @P1 STG.E.U8 desc[UR18][R6.64], R0 ;  /* 0x0000000006001986 */ /* 0x000be8000c101112 */
[----:B------:R-:W1:Y:S01]  /*22f40*/  LDL.LU R10, [R1+0x8a0] ;  /* 0x0008a000010a7983 */ /* 0x000e620000300800 */
[----:B--2---:R-:W-:-:S03]  /*22f50*/  IADD3 R4, P1, PT, R8, R3, RZ ;  /* 0x0000000308047210 */ /* 0x004fc60007f3e0ff */
[----:B------:R-:W2:Y:S01]  /*22f60*/  LDL.LU R14, [R1+0x89c] ;  /* 0x00089c00010e7983 */ /* 0x000ea20000300800 */
[----:B------:R-:W-:-:S03]  /*22f70*/  LEA.HI.X.SX32 R5, R8, R2, 0x1, P1 ;  /* 0x0000000208057211 */ /* 0x000fc600008f0eff */
[----:B------:R-:W4:Y:S01]  /*22f80*/  LDL.LU R13, [R1+0x944] ;  /* 0x00094400010d7983 */ /* 0x000f220000300800 */
[----:B---3--:R-:W-:Y:S01]  /*22f90*/  ISETP.LT.AND P1, PT, R12, UR4, !P2 ;  /* 0x000000040c007c0c */ /* 0x008fe2000d721270 */
[----:B-----5:R-:W-:Y:S02]  /*22fa0*/  VIADD R0, R8, UR5 ;  /* 0x0000000508007c36 */ /* 0x020fe40008000000 */
[----:B------:R-:W3:Y:S01]  /*22fb0*/  LDL.LU R12, [R1+0x948] ;  /* 0x00094800010c7983 */ /* 0x000ee20000300800 */
[----:B------:R-:W-:Y:S01]  /*22fc0*/  F2FP.SATFINITE.E5M2.F32.PACK_AB_MERGE_C R46, R47, R46, RZ ;  /* 0x0000002e2f2e723e */ /* 0x000fe200048060ff */
[----:B------:R-:W3:Y:S01]  /*22fd0*/  LDCU UR4, c[0x0][0x39c] ;  /* 0x00007380ff0477ac */ /* 0x000ee20008000800 */
[----:B------:R-:W-:Y:S02]  /*22fe0*/  IADD3 R6, P6, PT, R0, R3, RZ ;  /* 0x0000000300067210 */ /* 0x000fe40007fde0ff */
[----:B------:R-:W-:-:S04]  /*22ff0*/  PRMT R7, R46, 0x9910, RZ ;  /* 0x000099102e077816 */ /* 0x000fc800000000ff */
[----:B------:R-:W-:Y:S02]  /*23000*/  SHF.R.S32.HI R8, RZ, 0x8, R7 ;  /* 0x00000008ff087819 */ /* 0x000fe40000011407 */
[C---:B------:R-:W-:Y:S01]  /*23010*/  LEA.HI.X.SX32 R7, R0.reuse, R2, 0x1, P6 ;  /* 0x0000000200077211 */ /* 0x040fe200030f0eff */
[----:B------:R-:W-:Y:S01]  /*23020*/  VIADD R0, R0, UR5 ;  /* 0x0000000500007c36 */ /* 0x000fe20008000000 */
[----:B0-----:R-:W-:Y:S01]  /*23030*/  ISETP.LT.AND P3, PT, R11, UR6, !P2 ;  /* 0x000000060b007c0c */ /* 0x001fe2000d761270 */
[----:B------:R0:W-:Y:S01]  /*23040*/  @P0 STG.E.U8 desc[UR18][R4.64], R46 ;  /* 0x0000002e04000986 */ /* 0x0001e2000c101112 */
[----:B------:R-:W-:Y:S01]  /*23050*/  F2FP.SATFINITE.E5M2.F32.PACK_AB_MERGE_C R48, R49, R48, RZ ;  /* 0x000000303130723e */ /* 0x000fe200048060ff */
[----:B------:R-:W5:Y:S02]  /*23060*/  LDCU UR6, c[0x0][0x39c] ;  /* 0x00007380ff0677ac */ /* 0x000f640008000800 */
[----:B------:R-:W5:Y:S01]  /*23070*/  LDL.LU R11, [R1+0x950] ;  /* 0x00095000010b7983 */ /* 0x000f620000300800 */
[----:B0-----:R-:W-:-:S04]  /*23080*/  IADD3 R4, P6, PT, R0, R3, RZ ;  /* 0x0000000300047210 */ /* 0x001fc80007fde0ff */
[C---:B------:R-:W-:Y:S01]  /*23090*/  LEA.HI.X.SX32 R5, R0.reuse, R2, 0x1, P6 ;  /* 0x0000000200057211 */ /* 0x040fe200030f0eff */
[----:B------:R-:W-:Y:S01]  /*230a0*/  VIADD R0, R0, UR5 ;  /* 0x0000000500007c36 */ /* 0x000fe20008000000 */
[----:B------:R0:W-:Y:S04]  /*230b0*/  @P5 STG.E.U8 desc[UR18][R6.64], R8 ;  /* 0x0000000806005986 */ /* 0x0001e8000c101112 */
[----:B------:R1:W-:Y:S01]  /*230c0*/  @P1 STG.E.U8 desc[UR18][R4.64], R48 ;  /* 0x0000003004001986 */ /* 0x0003e2000c101112 */
[----:B0-----:R-:W-:Y:S01]  /*230d0*/  PRMT R6, R48, 0x9910, RZ ;  /* 0x0000991030067816 */ /* 0x001fe200000000ff */
[C---:B------:R-:W-:Y:S01]  /*230e0*/  VIADD R7, R0.reuse, UR5 ;  /* 0x0000000500077c36 */ /* 0x040fe20008000000 */
[----:B-1----:R-:W-:Y:S02]  /*230f0*/  IADD3 R4, P1, PT, R0, R3, RZ ;  /* 0x0000000300047210 */ /* 0x002fe40007f3e0ff */
[----:B------:R-:W-:-:S02]  /*23100*/  SHF.R.S32.HI R8, RZ, 0x8, R6 ;  /* 0x00000008ff087819 */ /* 0x000fc40000011406 */
[-C--:B------:R-:W-:Y:S02]  /*23110*/  LEA.HI.X.SX32 R5, R0, R2.reuse, 0x1, P1 ;  /* 0x0000000200057211 */ /* 0x080fe400008f0eff */
[C---:B------:R-:W-:Y:S01]  /*23120*/  IADD3 R6, P1, PT, R7.reuse, R3, RZ ;  /* 0x0000000307067210 */ /* 0x040fe20007f3e0ff */
[----:B------:R-:W-:Y:S01]  /*23130*/  VIADD R0, R7, UR5 ;  /* 0x0000000507007c36 */ /* 0x000fe20008000000 */
[----:B------:R-:W-:Y:S02]  /*23140*/  ISETP.LT.AND P0, PT, R10, UR7, !P2 ;  /* 0x000000070a007c0c */ /* 0x000fe4000d701270 */
[----:B----4-:R-:W-:Y:S01]  /*23150*/  ISETP.LT.AND P6, PT, R13, UR10, !P2 ;  /* 0x0000000a0d007c0c */ /* 0x010fe2000d7c1270 */
[----:B------:R-:W4:Y:S01]  /*23160*/  LDL.LU R10, [R1+0x94c] ;  /* 0x00094c00010a7983 */ /* 0x000f220000300800 */
[----:B------:R-:W-:Y:S01]  /*23170*/  LEA.HI.X.SX32 R7, R7, R2, 0x1, P1 ;  /* 0x0000000207077211 */ /* 0x000fe200008f0eff */
[----:B------:R-:W4:Y:S02]  /*23180*/  LDCU UR7, c[0x0][0x39c] ;  /* 0x00007380ff0777ac */ /* 0x000f240008000800 */
[----:B------:R-:W4:Y:S01]  /*23190*/  LDL.LU R13, [R1+0x8c8] ;  /* 0x0008c800010d7983 */ /* 0x000f220000300800 */
[----:B--2---:R-:W-:Y:S01]  /*231a0*/  ISETP.LT.AND P5, PT, R14, UR9, !P2 ;  /* 0x000000090e007c0c */ /* 0x004fe2000d7a1270 */
[----:B------:R-:W0:Y:S01]  /*231b0*/  LDCU UR9, c[0x0][0x39c] ;  /* 0x00007380ff0977ac */ /* 0x000e220008000800 */
[----:B------:R-:W-:Y:S01]  /*231c0*/  F2FP.SATFINITE.E5M2.F32.PACK_AB_MERGE_C R50, R51, R50, RZ ;  /* 0x000000323332723e */ /* 0x000fe200048060ff */
[----:B------:R1:W-:Y:S01]  /*231d0*/  @P3 STG.E.U8 desc[UR18][R4.64], R8 ;  /* 0x0000000804003986 */ /* 0x0003e2000c101112 */
[----:B------:R-:W-:Y:S01]  /*231e0*/  F2FP.SATFINITE.E5M2.F32.PACK_AB_MERGE_C R53, R53, R52, RZ ;  /* 0x000000343535723e */ /* 0x000fe200048060ff */
[----:B------:R-:W2:Y:S01]  /*231f0*/  LDCU UR10, c[0x0][0x39c] ;  /* 0x00007380ff0a77ac */ /* 0x000ea20008000800 */
[----:B---3--:R-:W-:-:S02]  /*23200*/  ISETP.LT.AND P1, PT, R12, UR4, !P2 ;  /* 0x000000040c007c0c */ /* 0x008fc4000d721270 */
[----:B------:R-:W-:Y:S01]  /*23210*/  PRMT R9, R50, 0x9910, RZ ;  /* 0x0000991032097816 */ /* 0x000fe200000000ff */
[----:B------:R-:W3:Y:S01]  /*23220*/  LDL.LU R12, [R1+0x880] ;  /* 0x00088000010c7983 */ /* 0x000ee20000300800 */
[C---:B-1----:R-:W-:Y:S01]  /*23230*/  IADD3 R4, P3, PT, R0.reuse, R3, RZ ;  /* 0x0000000300047210 */ /* 0x042fe20007f7e0ff */
[----:B------:R-:W4:Y:S02]  /*23240*/  LDCU UR4, c[0x0][0x39c] ;  /* 0x00007380ff0477ac */ /* 0x000f240008000800 */
[----:B------:R1:W-:Y:S01]  /*23250*/  @P0 STG.E.U8 desc[UR18][R6.64], R50 ;  /* 0x0000003206000986 */ /* 0x0003e2000c101112 */
[C---:B------:R-:W-:Y:S02]  /*23260*/  LEA.HI.X.SX32 R5, R0.reuse, R2, 0x1, P3 ;  /* 0x0000000200057211 */ /* 0x040fe400018f0eff */
[----:B------:R-:W-:Y:S01]  /*23270*/  PRMT R8, R53, 0x9910, RZ ;  /* 0x0000991035087816 */ /* 0x000fe200000000ff */
[----:B------:R-:W2:Y:S04]  /*23280*/  LDL.LU R16, [R1+0x87c] ;  /* 0x00087c0001107983 */ /* 0x000ea80000300800 */
[----:B------:R-:W0:Y:S01]  /*23290*/  LDL.LU R15, [R1+0x878] ;  /* 0x00087800010f7983 */ /* 0x000e220000300800 */
[----:B-----5:R-:W-:Y:S01]  /*232a0*/  ISETP.LT.AND P0, PT, R11, UR6, !P2 ;  /* 0x000000060b007c0c */ /* 0x020fe2000d701270 */
[----:B-1----:R-:W-:Y:S01]  /*232b0*/  IMAD.MOV.U32 R7, RZ, RZ, R8 ;  /* 0x000000ffff077224 */ /* 0x002fe200078e0008 */
[----:B------:R-:W-:Y:S01]  /*232c0*/  SHF.R.S32.HI R11, RZ, 0x8, R9 ;  /* 0x00000008ff0b7819 */ /* 0x000fe20000011409 */
[----:B------:R-:W-:Y:S01]  /*232d0*/  VIADD R9, R0, UR5 ;  /* 0x0000000500097c36 */ /* 0x000fe20008000000 */
[----:B------:R-:W3:Y:S01]  /*232e0*/  LDCU UR6, c[0x0][0x39c] ;  /* 0x00007380ff0677ac */ /* 0x000ee20008000800 */
[----:B------:R-:W5:Y:S02]  /*232f0*/  LDL.LU R14, [R1+0x964] ;  /* 0x00096400010e7983 */ /* 0x000f640000300800 */
[----:B------:R-:W-:-:S02]  /*23300*/  VIADD R0, R9, UR5 ;  /* 0x0000000509007c36 */ /* 0x000fc40008000000 */
[----:B------:R1:W-:Y:S02]  /*23310*/  @P5 STG.E.U8 desc[UR18][R4.64], R11 ;  /* 0x0000000b04005986 */ /* 0x0003e4000c101112 */
[----:B-1----:R-:W-:-:S04]  /*23320*/  IADD3 R4, P5, PT, R9, R3, RZ ;  /* 0x0000000309047210 */ /* 0x002fc80007fbe0ff */
[-C--:B------:R-:W-:Y:S02]  /*23330*/  LEA.HI.X.SX32 R5, R9, R2.reuse, 0x1, P5 ;  /* 0x0000000209057211 */ /* 0x080fe400028f0eff */
[CC--:B------:R-:W-:Y:S02]  /*23340*/  IADD3 R6, P5, PT, R0.reuse, R3.reuse, RZ ;  /* 0x0000000300067210 */ /* 0x0c0fe40007fbe0ff */
[----:B------:R-:W-:Y:S02]  /*23350*/  SHF.R.S32.HI R9, RZ, 0x8, R7 ;  /* 0x00000008ff097819 */ /* 0x000fe40000011407 */
[C---:B------:R-:W-:Y:S01]  /*23360*/  LEA.HI.X.SX32 R7, R0.reuse, R2, 0x1, P5 ;  /* 0x0000000200077211 */ /* 0x040fe200028f0eff */
[----:B------:R-:W-:Y:S01]  /*23370*/  VIADD R0, R0, UR5 ;  /* 0x0000000500007c36 */ /* 0x000fe20008000000 */
[----:B------:R1:W-:Y:S04]  /*23380*/  @P6 STG.E.U8 desc[UR18][R4.64], R53 ;  /* 0x0000003504006986 */ /* 0x0003e8000c101112 */
[----:B------:R3:W-:Y:S01]  /*23390*/  @P1 STG.E.U8 desc[UR18][R6.64], R9 ;  /* 0x0000000906001986 */ /* 0x0007e2000c101112 */
[----:B-1----:R-:W-:-:S04]  /*233a0*/  IADD3 R4, P1, PT, R0, R3, RZ ;  /* 0x0000000300047210 */ /* 0x002fc80007f3e0ff */
[----:B------:R-:W-:Y:S02]  /*233b0*/  LEA.HI.X.SX32 R5, R0, R2, 0x1, P1 ;  /* 0x0000000200057211 */ /* 0x000fe400008f0eff */
[----:B----4-:R-:W-:Y:S02]  /*233c0*/  ISETP.LT.AND P1, PT, R13, UR4, !P2 ;  /* 0x000000040d007c0c */ /* 0x010fe4000d721270 */
[----:B---3--:R-:W-:Y:S01]  /*233d0*/  ISETP.LT.AND P5, PT, R12, UR6, !P2 ;  /* 0x000000060c007c0c */ /* 0x008fe2000d7a1270 */
[----:B------:R-:W3:Y:S01]  /*233e0*/  LDL.LU R13, [R1+0x968] ;  /* 0x00096800010d7983 */ /* 0x000ee20000300800 */
[----:B------:R-:W-:Y:S01]  /*233f0*/  VIADD R8, R0, UR5 ;  /* 0x0000000500087c36 */ /* 0x000fe20008000000 */
[----:B------:R-:W-:Y:S01]  /*23400*/  ISETP.LT.AND P3, PT, R10, UR7, !P2 ;  /* 0x000000070a007c0c */ /* 0x000fe2000d761270 */
[----:B------:R-:W2:Y:S01]  /*23410*/  LDCU UR7, c[0x0][0x39c] ;  /* 0x00007380ff0777ac */ /* 0x000ea20008000800 */
[----:B------:R-:W4:Y:S02]  /*23420*/  LDL.LU R12, [R1+0x974] ;  /* 0x00097400010c7983 */ /* 0x000f240000300800 */
[----:B------:R-:W-:Y:S01]  /*23430*/  IADD3 R6, P6, PT, R8, R3, RZ ;  /* 0x0000000308067210 */ /* 0x000fe20007fde0ff */
[----:B------:R-:W3:Y:S01]  /*23440*/  LDCU UR4, c[0x0][0x39c] ;  /* 0x00007380ff0477ac */ /* 0x000ee20008000800 */
[----:B------:R-:W-:-:S02]  /*23450*/  F2FP.SATFINITE.E5M2.F32.PACK_AB_MERGE_C R55, R55, R54, RZ ;  /* 0x000000363737723e */ /* 0x000fc400048060ff */
[C---:B------:R-:W-:Y:S01]  /*23460*/  LEA.HI.X.SX32 R7, R8.reuse, R2, 0x1, P6 ;  /* 0x0000000208077211 */ /* 0x040fe200030f0eff */
[----:B------:R-:W-:Y:S01]  /*23470*/  VIADD R8, R8, UR5 ;  /* 0x0000000508087c36 */ /* 0x000fe20008000000 */
[----:B------:R-:W-:Y:S01]  /*23480*/  PRMT R10, R55, 0x9910, RZ ;  /* 0x00009910370a7816 */ /* 0x000fe200000000ff */
[----:B------:R1:W-:Y:S01]  /*23490*/  @P0 STG.E.U8 desc[UR18][R4.64], R55 ;  /* 0x0000003704000986 */ /* 0x0003e2000c101112 */
[----:B------:R-:W-:Y:S01]  /*234a0*/  F2FP.SATFINITE.E5M2.F32.PACK_AB_MERGE_C R57, R57, R56, RZ ;  /* 0x000000383939723e */ /* 0x000fe200048060ff */
[----:B------:R-:W4:Y:S01]  /*234b0*/  LDCU UR6, c[0x0][0x39c] ;  /* 0x00007380ff0677ac */ /* 0x000f220008000800 */
[----:B------:R-:W-:Y:S02]  /*234c0*/  SHF.R.S32.HI R9, RZ, 0x8, R10 ;  /* 0x00000008ff097819 */ /* 0x000fe4000001140a */
[----:B------:R-:W-:Y:S01]  /*234d0*/  PRMT R0, R57, 0x9910, RZ ;  /* 0x0000991039007816 */ /* 0x000fe200000000ff */
[----:B------:R-:W5:Y:S01]  /*234e0*/  LDL.LU R10, [R1+0x970] ;  /* 0x00097000010a7983 */ /* 0x000f620000300800 */
[----:B-1----:R-:W-:-:S04]  /*234f0*/  IADD3 R4, P6, PT, R8, R3, RZ ;  /* 0x0000000308047210 */ /* 0x002fc80007fde0ff */
[C---:B------:R-:W-:Y:S01]  /*23500*/  LEA.HI.X.SX32 R5, R8.reuse, R2, 0x1, P6 ;  /* 0x0000000208057211 */ /* 0x040fe200030f0eff */
[----:B------:R-:W-:Y:S01]  /*23510*/  VIADD R8, R8, UR5 ;  /* 0x0000000508087c36 */ /* 0x000fe20008000000 */
[----:B------:R1:W-:Y:S01]  /*23520*/  @P3 STG.E.U8 desc[UR18][R6.64], R9 ;  /* 0x0000000906003986 */ /* 0x0003e2000c101112 */
[----:B--2---:R-:W-:Y:S01]  /*23530*/  ISETP.LT.AND P0, PT, R16, UR7, !P2 ;  /* 0x0000000710007c0c */ /* 0x004fe2000d701270 */
[----:B------:R-:W2:Y:S02]  /*23540*/  LDCU UR7, c[0x0][0x39c] ;  /* 0x00007380ff0777ac */ /* 0x000ea40008000800 */
[----:B------:R0:W-:Y:S01]  /*23550*/  @P1 STG.E.U8 desc[UR18][R4.64], R57 ;  /* 0x0000003904001986 */ /* 0x0001e2000c101112 */
[----:B-1----:R-:W-:Y:S02]  /*23560*/  IMAD.MOV.U32 R9, RZ, RZ, R0 ;  /* 0x000000ffff097224 */ /* 0x002fe400078e0000 */
[C---:B------:R-:W-:Y:S01]  /*23570*/  VIADD R0, R8.reuse, UR5 ;  /* 0x0000000508007c36 */ /* 0x040fe20008000000 */
[----:B0-----:R-:W-:-:S04]  /*23580*/  IADD3 R4, P1, PT, R8, R3, RZ ;  /* 0x0000000308047210 */ /* 0x001fc80007f3e0ff */
[----:B------:R-:W-:Y:S02]  /*23590*/  LEA.HI.X.SX32 R5, R8, R2, 0x1, P1 ;  /* 0x0000000208057211 */ /* 0x000fe400008f0eff */
[C---:B------:R-:W-:Y:S02]  /*235a0*/  IADD3 R6, P1, PT, R0.reuse, R3, RZ ;  /* 0x0000000300067210 */ /* 0x040fe40007f3e0ff */
[----:B------:R-:W-:Y:S02]  /*235b0*/  SHF.R.S32.HI R9, RZ, 0x8, R9 ;  /* 0x00000008ff097819 */ /* 0x000fe40000011409 */
[----:B------:R-:W-:Y:S02]  /*235c0*/  F2FP.SATFINITE.E5M2.F32.PACK_AB_MERGE_C R59, R59, R58, RZ ;  /* 0x0000003a3b3b723e */ /* 0x000fe400048060ff */
[C---:B------:R-:W-:Y:S01]  /*235d0*/  LEA.HI.X.SX32 R7, R0.reuse, R2, 0x1, P1 ;  /* 0x0000000200077211 */ /* 0x040fe200008f0eff */
[----:B------:R0:W-:Y:S04]  /*235e0*/  @P5 STG.E.U8 desc[UR18][R4.64], R9 ;  /* 0x0000000904005986 */ /* 0x0001e8000c101112 */
[----:B------:R-:W-:Y:S01]  /*235f0*/  @P0 STG.E.U8 desc[UR18][R6.64], R59 ;  /* 0x0000003b06000986 */ /* 0x000fe2000c101112 */
[----:B---3--:R-:W-:Y:S01]  /*23600*/  ISETP.LT.AND P1, PT, R13, UR4, !P2 ;  /* 0x000000040d007c0c */ /* 0x008fe2000d721270 */
[----:B------:R-:W-:-:S02]  /*23610*/  VIADD R8, R0, UR5 ;  /* 0x0000000500087c36 */ /* 0x000fc40008000000 */
[----:B------:R-:W3:Y:S01]  /*23620*/  LDL.LU R13, [R1+0x874] ;  /* 0x00087400010d7983 */ /* 0x000ee20000300800 */
[----:B------:R-:W-:Y:S01]  /*23630*/  ISETP.LT.AND P3, PT, R15, UR9, !P2 ;  /* 0x000000090f007c0c */ /* 0x000fe2000d761270 */
[----:B------:R-:W3:Y:S01]  /*23640*/  LDCU UR4, c[0x0][0x39c] ;  /* 0x00007380ff0477ac */ /* 0x000ee20008000800 */
[----:B----4-:R-:W-:Y:S02]  /*23650*/  ISETP.LT.AND P0, PT, R12, UR6, !P2 ;  /* 0x000000060c007c0c */ /* 0x010fe4000d701270 */
[----:B------:R-:W4:Y:S01]  /*23660*/  LDL.LU R12, [R1+0x870] ;  /* 0x00087000010c7983 */ /* 0x000f220000300800 */
[----:B------:R-:W-:Y:S01]  /*23670*/  PRMT R11, R59, 0x9910, RZ ;  /* 0x000099103b0b7816 */ /* 0x000fe200000000ff */
[----:B------:R-:W4:Y:S01]  /*23680*/  LDCU UR6, c[0x0][0x39c] ;  /* 0x00007380ff0677ac */ /* 0x000f220008000800 */
[CC--:B0-----:R-:W-:Y:S01]  /*23690*/  IADD3 R4, P5, PT, R8.reuse, R3.reuse, RZ ;  /* 0x0000000308047210 */ /* 0x0c1fe20007fbe0ff */
[----:B------:R-:W4:Y:S01]  /*236a0*/  LDL.LU R16, [R1+0x864] ;  /* 0x0008640001107983 */ /* 0x000f220000300800 */
[----:B------:R-:W-:Y:S01]  /*236b0*/  SHF.R.S32.HI R11, RZ, 0x8, R11 ;  /* 0x00000008ff0b7819 */ /* 0x000fe2000001140b */
[----:B------:R-:W0:Y:S01]  /*236c0*/  LDCU UR9, c[0x0][0x39c] ;  /* 0x00007380ff0977ac */ /* 0x000e220008000800 */
[C---:B------:R-:W-:Y:S01]  /*236d0*/  LEA.HI.X.SX32 R5, R8.reuse, R2, 0x1, P5 ;  /* 0x0000000208057211 */ /* 0x040fe200028f0eff */
[----:B------:R-:W-:Y:S01]  /*236e0*/  VIADD R8, R8, UR5 ;  /* 0x0000000508087c36 */ /* 0x000fe20008000000 */
[----:B-----5:R-:W-:Y:S01]  /*236f0*/  ISETP.LT.AND P6, PT, R14, UR10, !P2 ;  /* 0x0000000a0e007c0c */ /* 0x020fe2000d7c1270 */
[----:B------:R-:W0:Y:S01]  /*23700*/  LDL.LU R15, [R1+0x860] ;  /* 0x00086000010f7983 */ /* 0x000e220000300800 */
[----:B------:R-:W-:Y:S01]  /*23710*/  F2FP.SATFINITE.E5M2.F32.PACK_AB_MERGE_C R61, R61, R60, RZ ;  /* 0x0000003c3d3d723e */ /* 0x000fe200048060ff */
[----:B------:R-:W-:Y:S01]  /*23720*/  VIADD R0, R8, UR5 ;  /* 0x0000000508007c36 */ /* 0x000fe20008000000 */
[----:B--2---:R-:W-:Y:S01]  /*23730*/  ISETP.LT.AND P5, PT, R10, UR7, !P2 ;  /* 0x000000070a007c0c */ /* 0x004fe2000d7a1270 */
[----:B------:R1:W-:Y:S01]  /*23740*/  @P3 STG.E.U8 desc[UR18][R4.64], R11 ;  /* 0x0000000b04003986 */ /* 0x0003e2000c101112 */
[----:B------:R-:W-:Y:S01]  /*23750*/  PRMT R9, R61, 0x9910, RZ ;  /* 0x000099103d097816 */ /* 0x000fe200000000ff */
[----:B------:R-:W2:Y:S02]  /*23760*/  LDCU UR7, c[0x0][0x39c] ;  /* 0x00007380ff0777ac */ /* 0x000ea40008000800 */
[----:B------:R-:W5:Y:S01]  /*23770*/  LDL.LU R14, [R1+0x994] ;  /* 0x00099400010e7983 */ /* 0x000f620000300800 */
[----:B------:R-:W-:Y:S01]  /*23780*/  F2FP.SATFINITE.E5M2.F32.PACK_AB_MERGE_C R63, R63, R62, RZ ;  /* 0x0000003e3f3f723e */ /* 0x000fe200048060ff */
[----:B------:R-:W5:Y:S01]  /*23790*/  LDCU UR10, c[0x0][0x39c] ;  /* 0x00007380ff0a77ac */ /* 0x000f620008000800 */
        /* <DEDUP_REMOVED lines=9> */
[-C--:B------:R-:W-:Y:S02]  /*23830*/  LEA.HI.X.SX32 R5, R0, R2.reuse, 0x1, P1 ;  /* 0x0000000200057211 */ /* 0x080fe400008f0eff */
[----:B---3--:R-:W-:Y:S02]  /*23840*/  ISETP.LT.AND P1, PT, R13, UR4, !P2 ;  /* 0x000000040d007c0c */ /* 0x008fe4000d721270 */
[----:B----4-:R-:W-:Y:S01]  /*23850*/  ISETP.LT.AND P3, PT, R12, UR6, !P2 ;  /* 0x000000060c007c0c */ /* 0x010fe2000d761270 */
[----:B------:R-:W3:Y:S01]  /*23860*/  LDL.LU R13, [R1+0x998] ;  /* 0x00099800010d7983 */ /* 0x000ee20000300800 */
[----:B------:R-:W-:Y:S01]  /*23870*/  VIADD R8, R0, UR5 ;  /* 0x0000000500087c36 */ /* 0x000fe20008000000 */
[----:B------:R-:W-:Y:S01]  /*23880*/  PRMT R10, R63, 0x9910, RZ ;  /* 0x000099103f0a7816 */ /* 0x000fe200000000ff */
[----:B------:R-:W3:Y:S01]  /*23890*/  LDCU UR4, c[0x0][0x39c] ;  /* 0x00007380ff0477ac */ /* 0x000ee20008000800 */
[----:B------:R-:W4:Y:S02]  /*238a0*/  LDL.LU R12, [R1+0x9a4] ;  /* 0x0009a400010c7983 */ /* 0x000f240000300800 */
[C---:B--2---:R-:W-:Y:S01]  /*238b0*/  IADD3 R6, P6, PT, R8.reuse, R3, RZ ;  /* 0x0000000308067210 */ /* 0x044fe20007fde0ff */
[----:B------:R-:W4:Y:S03]  /*238c0*/  LDCU UR6, c[0x0][0x39c] ;  /* 0x00007380ff0677ac */ /* 0x000f260008000800 */
[C---:B------:R-:W-:Y:S01]  /*238d0*/  LEA.HI.X.SX32 R7, R8.reuse, R2, 0x1, P6 ;  /* 0x0000000208077211 */ /* 0x040fe200030f0eff */
[----:B------:R-:W-:Y:S01]  /*238e0*/  VIADD R8, R8, UR5 ;  /* 0x0000000508087c36 */ /* 0x000fe20008000000 */
[----:B------:R1:W-:Y:S01]  /*238f0*/  @P0 STG.E.U8 desc[UR18][R4.64], R63 ;  /* 0x0000003f04000986 */ /* 0x0003e2000c101112 */
[----:B------:R-:W-:-:S02]  /*23900*/  F2FP.SATFINITE.E5M2.F32.PACK_AB_MERGE_C R65, R65, R64, RZ ;  /* 0x000000404141723e */ /* 0x000fc400048060ff */
[----:B------:R-:W-:Y:S02]  /*23910*/  SHF.R.S32.HI R9, RZ, 0x8, R10 ;  /* 0x00000008ff097819 */ /* 0x000fe4000001140a */
[----:B------:R-:W-:Y:S01]  /*23920*/  PRMT R0, R65, 0x9910, RZ ;  /* 0x0000991041007816 */ /* 0x000fe200000000ff */
[----:B------:R-:W2:Y:S01]  /*23930*/  LDL.LU R10, [R1+0x9a0] ;  /* 0x0009a000010a7983 */ /* 0x000ea20000300800 */
[----:B-1----:R-:W-:-:S04]  /*23940*/  IADD3 R4, P6, PT, R8, R3, RZ ;  /* 0x0000000308047210 */ /* 0x002fc80007fde0ff */
[C---:B------:R-:W-:Y:S01]  /*23950*/  LEA.HI.X.SX32 R5, R8.reuse, R2, 0x1, P6 ;  /* 0x0000000208057211 */ /* 0x040fe200030f0eff */
[----:B------:R-:W-:Y:S01]  /*23960*/  VIADD R8, R8, UR5 ;  /* 0x0000000508087c36 */ /* 0x000fe20008000000 */
[----:B------:R1:W-:Y:S01]  /*23970*/  @P5 STG.E.U8 desc[UR18][R6.64], R9 ;  /* 0x0000000906005986 */ /* 0x0003e2000c101112 */
[----:B------:R-:W-:Y:S01]  /*23980*/  ISETP.LT.AND P0, PT, R16, UR7, !P2 ;  /* 0x0000000710007c0c */ /* 0x000fe2000d701270 */
        /* <DEDUP_REMOVED lines=9> */
[----:B------:R-:W-:Y:S01]  /*23a20*/  LEA.HI.X.SX32 R7, R0, R2, 0x1, P1 ;  /* 0x0000000200077211 */ /* 0x000fe200008f0eff */
[----:B------:R0:W-:Y:S04]  /*23a30*/  @P3 STG.E.U8 desc[UR18][R4.64], R9 ;  /* 0x0000000904003986 */ /* 0x0001e8000c101112 */
[----:B------:R-:W-:Y:S01]  /*23a40*/  @P0 STG.E.U8 desc[UR18][R6.64], R67 ;  /* 0x0000004306000986 */ /* 0x000fe2000c101112 */
[----:B------:R-:W-:-:S02]  /*23a50*/  ISETP.LT.AND P5, PT, R15, UR9, !P2 ;  /* 0x000000090f007c0c */ /* 0x000fc4000d7a1270 */
[----:B-----5:R-:W-:Y:S01]  /*23a60*/  ISETP.LT.AND P6, PT, R14, UR10, !P2 ;  /* 0x0000000a0e007c0c */ /* 0x020fe2000d7c1270 */
[----:B------:R-:W-:Y:S01]  /*23a70*/  VIADD R8, R0, UR5 ;  /* 0x0000000500087c36 */ /* 0x000fe20008000000 */
[----:B------:R-:W-:Y:S01]  /*23a80*/  PRMT R11, R67, 0x9910, RZ ;  /* 0x00009910430b7816 */ /* 0x000fe200000000ff */
[----:B------:R-:W1:Y:S01]  /*23a90*/  LDCU UR10, c[0x0][0x39c] ;  /* 0x00007380ff0a77ac */ /* 0x000e620008000800 */
[----:B---3--:R-:W-:Y:S01]  /*23aa0*/  ISETP.LT.AND P1, PT, R13, UR4, !P2 ;  /* 0x000000040d007c0c */ /* 0x008fe2000d721270 */
[----:B------:R-:W3:Y:S01]  /*23ab0*/  LDCU UR4, c[0x0][0x39c] ;  /* 0x00007380ff0477ac */ /* 0x000ee20008000800 */
[----:B------:R-:W3:Y:S01]  /*23ac0*/  LDL.LU R13, [R1+0x85c] ;  /* 0x00085c00010d7983 */ /* 0x000ee20000300800 */
[----:B----4-:R-:W-:Y:S01]  /*23ad0*/  ISETP.LT.AND P0, PT, R12, UR6, !P2 ;  /* 0x000000060c007c0c */ /* 0x010fe2000d701270 */
[----:B------:R-:W4:Y:S02]  /*23ae0*/  LDCU UR6, c[0x0][0x39c] ;  /* 0x00007380ff0677ac */ /* 0x000f240008000800 */
[----:B------:R-:W4:Y:S01]  /*23af0*/  LDL.LU R12, [R1+0x858] ;  /* 0x00085800010c7983 */ /* 0x000f220000300800 */
[----:B------:R-:W-:-:S02]  /*23b00*/  F2FP.SATFINITE.E5M2.F32.PACK_AB_MERGE_C R69, R69, R68, RZ ;  /* 0x000000444545723e */ /* 0x000fc400048060ff */
[----:B------:R-:W-:Y:S01]  /*23b10*/  F2FP.SATFINITE.E5M2.F32.PACK_AB_MERGE_C R71, R71, R70, RZ ;  /* 0x000000464747723e */ /* 0x000fe200048060ff */
[----:B------:R-:W5:Y:S01]  /*23b20*/  LDL.LU R16, [R1+0x854] ;  /* 0x0008540001107983 */ /* 0x000f620000300800 */
[----:B------:R-:W1:Y:S03]  /*23b30*/  LDCU UR9, c[0x0][0x39c] ;  /* 0x00007380ff0977ac */ /* 0x000e660008000800 */
[----:B------:R-:W5:Y:S04]  /*23b40*/  LDL.LU R15, [R1+0x850] ;  /* 0x00085000010f7983 */ /* 0x000f680000300800 */
[----:B------:R-:W1:Y:S01]  /*23b50*/  LDL.LU R14, [R1+0x9c4] ;  /* 0x0009c400010e7983 */ /* 0x000e620000300800 */
[----:B0-----:R-:W-:-:S02]  /*23b60*/  IADD3 R4, P3, PT, R8, R3, RZ ;  /* 0x0000000308047210 */ /* 0x001fc40007f7e0ff */
[----:B------:R-:W-:Y:S02]  /*23b70*/  SHF.R.S32.HI R11, RZ, 0x8, R11 ;  /* 0x00000008ff0b7819 */ /* 0x000fe4000001140b */
[C---:B------:R-:W-:Y:S01]  /*23b80*/  LEA.HI.X.SX32 R5, R8.reuse, R2, 0x1, P3 ;  /* 0x0000000208057211 */ /* 0x040fe200018f0eff */
[----:B------:R-:W-:-:S04]  /*23b90*/  VIADD R8, R8, UR5 ;  /* 0x0000000508087c36 */ /* 0x000fc80008000000 */
[----:B------:R0:W-:Y:S01]  /*23ba0*/  @P5 STG.E.U8 desc[UR18][R4.64], R11 ;  /* 0x0000000b04005986 */ /* 0x0001e2000c101112 */
[C---:B------:R-:W-:Y:S01]  /*23bb0*/  VIADD R0, R8.reuse, UR5 ;  /* 0x0000000508007c36 */ /* 0x040fe20008000000 */
[----:B------:R-:W-:Y:S02]  /*23bc0*/  PRMT R9, R69, 0x9910, RZ ;  /* 0x0000991045097816 */ /* 0x000fe400000000ff */
[----:B0-----:R-:W-:-:S04]  /*23bd0*/  IADD3 R4, P5, PT, R8, R3, RZ ;  /* 0x0000000308047210 */ /* 0x001fc80007fbe0ff */
[-C--:B------:R-:W-:Y:S02]  /*23be0*/  LEA.HI.X.SX32 R5, R8, R2.reuse, 0x1, P5 ;  /* 0x0000000208057211 */ /* 0x080fe400028f0eff */
[C---:B------:R-:W-:Y:S02]  /*23bf0*/  IADD3 R6, P5, PT, R0.reuse, R3, RZ ;  /* 0x0000000300067210 */ /* 0x040fe40007fbe0ff */
[----:B------:R-:W-:Y:S02]  /*23c00*/  SHF.R.S32.HI R9, RZ, 0x8, R9 ;  /* 0x00000008ff097819 */ /* 0x000fe40000011409 */
[C---:B------:R-:W-:Y:S01]  /*23c10*/  LEA.HI.X.SX32 R7, R0.reuse, R2, 0x1, P5 ;  /* 0x0000000200077211 */ /* 0x040fe200028f0eff */
[----:B------:R-:W-:Y:S01]  /*23c20*/  VIADD R0, R0, UR5 ;  /* 0x0000000500007c36 */ /* 0x000fe20008000000 */
[----:B------:R0:W-:Y:S01]  /*23c30*/  @P6 STG.E.U8 desc[UR18][R4.64], R69 ;  /* 0x0000004504006986 */ /* 0x0001e2000c101112 */
[----:B--2---:R-:W-:Y:S01]  /*23c40*/  ISETP.LT.AND P3, PT, R10, UR7, !P2 ;  /* 0x000000070a007c0c */ /* 0x004fe2000d761270 */
[----:B------:R-:W5:Y:S02]  /*23c50*/  LDCU UR7, c[0x0][0x39c] ;  /* 0x00007380ff0777ac */ /* 0x000f640008000800 */
[----:B------:R2:W-:Y:S01]  /*23c60*/  @P1 STG.E.U8 desc[UR18][R6.64], R9 ;  /* 0x0000000906001986 */ /* 0x0005e2000c101112 */
[----:B------:R-:W-:-:S02]  /*23c70*/  PRMT R10, R71, 0x9910, RZ ;  /* 0x00009910470a7816 */ /* 0x000fc400000000ff */
[----:B0-----:R-:W-:-:S04]  /*23c80*/  IADD3 R4, P1, PT, R0, R3, RZ ;  /* 0x0000000300047210 */ /* 0x001fc80007f3e0ff */
[C---:B------:R-:W-:Y:S01]  /*23c90*/  LEA.HI.X.SX32 R5, R0.reuse, R2, 0x1, P1 ;  /* 0x0000000200057211 */ /* 0x040fe200008f0eff */
[----:B------:R-:W-:Y:S01]  /*23ca0*/  VIADD R8, R0, UR5 ;  /* 0x0000000500087c36 */ /* 0x000fe20008000000 */
[----:B--2---:R-:W-:-:S04]  /*23cb0*/  SHF.R.S32.HI R9, RZ, 0x8, R10 ;  /* 0x00000008ff097819 */ /* 0x004fc8000001140a */
[----:B------:R-:W-:-:S04]  /*23cc0*/  IADD3 R6, P6, PT, R8, R3, RZ ;  /* 0x0000000308067210 */ /* 0x000fc80007fde0ff */
[C---:B------:R-:W-:Y:S01]  /*23cd0*/  LEA.HI.X.SX32 R7, R8.reuse, R2, 0x1, P6 ;  /* 0x0000000208077211 */ /* 0x040fe200030f0eff */
[----:B------:R-:W-:Y:S01]  /*23ce0*/  VIADD R8, R8, UR5 ;  /* 0x0000000508087c36 */ /* 0x000fe20008000000 */
[----:B------:R0:W-:Y:S04]  /*23cf0*/  @P0 STG.E.U8 desc[UR18][R4.64], R71 ;  /* 0x0000004704000986 */ /* 0x0001e8000c101112 */
[----:B0-----:R-:W-:-:S04]  /*23d00*/  IADD3 R4, P6, PT, R8, R3, RZ ;  /* 0x0000000308047210 */ /* 0x001fc80007fde0ff */
[----:B------:R-:W-:Y:S02]  /*23d10*/  LEA.HI.X.SX32 R5, R8, R2, 0x1, P6 ;  /* 0x0000000208057211 */ /* 0x000fe400030f0eff */
[----:B---3--:R-:W-:Y:S02]  /*23d20*/  ISETP.LT.AND P1, PT, R13, UR4, !P2 ;  /* 0x000000040d007c0c */ /* 0x008fe4000d721270 */
[----:B----4-:R-:W-:Y:S01]  /*23d30*/  ISETP.LT.AND P5, PT, R12, UR6, !P2 ;  /* 0x000000060c007c0c */ /* 0x010fe2000d7a1270 */
[----:B------:R-:W2:Y:S01]  /*23d40*/  LDL.LU R13, [R1+0x9c8] ;  /* 0x0009c800010d7983 */ /* 0x000ea20000300800 */
[----:B------:R-:W-:Y:S01]  /*23d50*/  F2FP.SATFINITE.E5M2.F32.PACK_AB_MERGE_C R73, R73, R72, RZ ;  /* 0x000000484949723e */ /* 0x000fe200048060ff */
[----:B------:R-:W-:Y:S01]  /*23d60*/  VIADD R8, R8, UR5 ;  /* 0x0000000508087c36 */ /* 0x000fe20008000000 */
[----:B------:R-:W0:Y:S01]  /*23d70*/  LDCU UR6, c[0x0][0x39c] ;  /* 0x00007380ff0677ac */ /* 0x000e220008000800 */
[----:B------:R-:W0:Y:S01]  /*23d80*/  LDL.LU R12, [R1+0x9d4] ;  /* 0x0009d400010c7983 */ /* 0x000e220000300800 */
[----:B-----5:R-:W-:-:S02]  /*23d90*/  ISETP.LT.AND P0, PT, R16, UR7, !P2 ;  /* 0x0000000710007c0c */ /* 0x020fc4000d701270 */
[----:B-1----:R-:W-:Y:S01]  /*23da0*/  ISETP.LT.AND P6, PT, R14, UR10, !P2 ;  /* 0x0000000a0e007c0c */ /* 0x002fe2000d7c1270 */
[----:B------:R-:W3:Y:S01]  /*23db0*/  LDL.LU R10, [R1+0x9d0] ;  /* 0x0009d000010a7983 */ /* 0x000ee20000300800 */
[----:B------:R-:W-:Y:S01]  /*23dc0*/  PRMT R0, R73, 0x9910, RZ ;  /* 0x0000991049007816 */ /* 0x000fe200000000ff */
[----:B------:R-:W3:Y:S02]  /*23dd0*/  LDCU UR7, c[0x0][0x39c] ;  /* 0x00007380ff0777ac */ /* 0x000ee40008000800 */
[----:B------:R-:W4:Y:S01]  /*23de0*/  LDL.LU R14, [R1+0x84c] ;  /* 0x00084c00010e7983 */ /* 0x000f220000300800 */
[----:B------:R-:W2:Y:S03]  /*23df0*/  LDCU UR4, c[0x0][0x39c] ;  /* 0x00007380ff0477ac */ /* 0x000ea60008000800 */
[----:B------:R1:W-:Y:S01]  /*23e00*/  @P3 STG.E.U8 desc[UR18][R6.64], R9 ;  /* 0x0000000906003986 */ /* 0x0003e2000c101112 */
[----:B------:R-:W-:Y:S01]  /*23e10*/  F2FP.SATFINITE.E5M2.F32.PACK_AB_MERGE_C R75, R75, R74, RZ ;  /* 0x0000004a4b4b723e */ /* 0x000fe200048060ff */
[----:B------:R-:W5:Y:S02]  /*23e20*/  LDCU UR10, c[0x0][0x39c] ;  /* 0x00007380ff0a77ac */ /* 0x000f640008000800 */
[----:B------:R1:W-:Y:S01]  /*23e30*/  @P1 STG.E.U8 desc[UR18][R4.64], R73 ;  /* 0x0000004904001986 */ /* 0x0003e2000c101112 */
[----:B------:R-:W-:Y:S01]  /*23e40*/  ISETP.LT.AND P3, PT, R15, UR9, !P2 ;  /* 0x000000090f007c0c */ /* 0x000fe2000d761270 */
[----:B------:R-:W0:Y:S01]  /*23e50*/  LDCU UR9, c[0x0][0x39c] ;  /* 0x00007380ff0977ac */ /* 0x000e220008000800 */
[----:B-1----:R-:W-:-:S02]  /*23e60*/  IMAD.MOV.U32 R9, RZ, RZ, R0 ;  /* 0x000000ffff097224 */ /* 0x002fc400078e0000 */
[C---:B------:R-:W-:Y:S01]  /*23e70*/  VIADD R0, R8.reuse, UR5 ;  /* 0x0000000508007c36 */ /* 0x040fe20008000000 */
[CC--:B------:R-:W-:Y:S02]  /*23e80*/  IADD3 R4, P1, PT, R8.reuse, R3.reuse, RZ ;  /* 0x0000000308047210 */ /* 0x0c0fe40007f3e0ff */
[----:B------:R-:W-:Y:S02]  /*23e90*/  SHF.R.S32.HI R9, RZ, 0x8, R9 ;  /* 0x00000008ff097819 */ /* 0x000fe40000011409 */
[-C--:B------:R-:W-:Y:S01]  /*23ea0*/  LEA.HI.X.SX32 R5, R8, R2.reuse, 0x1, P1 ;  /* 0x0000000208057211 */ /* 0x080fe200008f0eff */
[C---:B------:R-:W-:Y:S01]  /*23eb0*/  VIADD R8, R0.reuse, UR5 ;  /* 0x0000000500087c36 */ /* 0x040fe20008000000 */
[C---:B------:R-:W-:Y:S02]  /*23ec0*/  IADD3 R6, P1, PT, R0.reuse, R3, RZ ;  /* 0x0000000300067210 */ /* 0x040fe40007f3e0ff */
[----:B------:R-:W-:Y:S01]  /*23ed0*/  PRMT R11, R75, 0x9910, RZ ;  /* 0x000099104b0b7816 */ /* 0x000fe200000000ff */
[----:B------:R1:W-:Y:S01]  /*23ee0*/  @P5 STG.E.U8 desc[UR18][R4.64], R9 ;  /* 0x0000000904005986 */ /* 0x0003e2000c101112 */
[----:B------:R-:W-:Y:S01]  /*23ef0*/  LEA.HI.X.SX32 R7, R0, R2, 0x1, P1 ;  /* 0x0000000200077211 */ /* 0x000fe200008f0eff */
[----:B------:R-:W-:Y:S01]  /*23f00*/  VIADD R0, R8, UR5 ;  /* 0x0000000508007c36 */ /* 0x000fe20008000000 */
[----:B------:R-:W-:-:S03]  /*23f10*/  SHF.R.S32.HI R11, RZ, 0x8, R11 ;  /* 0x00000008ff0b7819 */ /* 0x000fc6000001140b */
[----:B------:R0:W-:Y:S01]  /*23f20*/  @P0 STG.E.U8 desc[UR18][R6.64], R75 ;  /* 0x0000004b06000986 */ /* 0x0001e2000c101112 */
[----:B-1----:R-:W-:-:S04]  /*23f30*/  IADD3 R4, P5, PT, R8, R3, RZ ;  /* 0x0000000308047210 */ /* 0x002fc80007fbe0ff */
[----:B------:R-:W-:Y:S02]  /*23f40*/  LEA.HI.X.SX32 R5, R8, R2, 0x1, P5 ;  /* 0x0000000208057211 */ /* 0x000fe400028f0eff */
[----:B------:R-:W-:-:S03]  /*23f50*/  F2FP.SATFINITE.E5M2.F32.PACK_AB_MERGE_C R77, R77, R76, RZ ;  /* 0x0000004c4d4d723e */ /* 0x000fc600048060ff */
[----:B------:R1:W-:Y:S01]  /*23f60*/  @P3 STG.E.U8 desc[UR18][R4.64], R11 ;  /* 0x0000000b04003986 */ /* 0x0003e2000c101112 */
[----:B------:R-:W-:-:S04]  /*23f70*/  IADD3 R8, P3, PT, R0, R3, RZ ;  /* 0x0000000300087210 */ /* 0x000fc80007f7e0ff */
[----:B------:R-:W-:-:S05]  /*23f80*/  LEA.HI.X.SX32 R9, R0, R2, 0x1, P3 ;  /* 0x0000000200097211 */ /* 0x000fca00018f0eff */
[----:B------:R0:W-:Y:S01]  /*23f90*/  @P6 STG.E.U8 desc[UR18][R8.64], R77 ;  /* 0x0000004d08006986 */ /* 0x0001e2000c101112 */
[----:B--2---:R-:W-:Y:S01]  /*23fa0*/  ISETP.LT.AND P1, PT, R13, UR4, !P2 ;  /* 0x000000040d007c0c */ /* 0x004fe2000d721270 */
[----:B------:R-:W4:Y:S01]  /*23fb0*/  LDCU UR4, c[0x0][0x39c] ;  /* 0x00007380ff0477ac */ /* 0x000f220008000800 */
[----:B0-----:R-:W-:Y:S01]  /*23fc0*/  ISETP.LT.AND P0, PT, R12, UR6, !P2 ;  /* 0x000000060c007c0c */ /* 0x001fe2000d701270 */
[----:B------:R-:W0:Y:S01]  /*23fd0*/  LDCU UR6, c[0x0][0x39c] ;  /* 0x00007380ff0677ac */ /* 0x000e220008000800 */
[----:B------:R-:W0:Y:S01]  /*23fe0*/  LDL.LU R12, [R1+0x848] ;  /* 0x00084800010c7983 */ /* 0x000e220000300800 */
[----:B---3--:R-:W-:Y:S01]  /*23ff0*/  ISETP.LT.AND P5, PT, R10, UR7, !P2 ;  /* 0x000000070a007c0c */ /* 0x008fe2000d7a1270 */
[----:B------:R-:W-:Y:S01]  /*24000*/  VIADD R10, R0, UR5 ;  /* 0x00000005000a7c36 */ /* 0x000fe20008000000 */
[----:B------:R-:W-:Y:S01]  /*24010*/  PRMT R13, R77, 0x9910, RZ ;  /* 0x000099104d0d7816 */ /* 0x000fe200000000ff */
[----:B------:R-:W2:Y:S01]  /*24020*/  LDL.LU R17, [R1+0x844] ;  /* 0x0008440001117983 */ /* 0x000ea20000300800 */
[----:B------:R-:W-:Y:S01]  /*24030*/  F2FP.SATFINITE.E5M2.F32.PACK_AB_MERGE_C R79, R79, R78, RZ ;  /* 0x0000004e4f4f723e */ /* 0x000fe200048060ff */
[----:B------:R-:W2:Y:S01]  /*24040*/  LDCU UR7, c[0x0][0x39c] ;  /* 0x00007380ff0777ac */ /* 0x000ea20008000800 */
[----:B------:R-:W-:Y:S01]  /*24050*/  IADD3 R6, P3, PT, R10, R3, RZ ;  /* 0x000000030a067210 */ /* 0x000fe20007f7e0ff */
[----:B------:R-:W3:Y:S01]  /*24060*/  LDL.LU R16, [R1+0x840] ;  /* 0x0008400001107983 */ /* 0x000ee20000300800 */
[----:B------:R-:W-:-:S02]  /*24070*/  SHF.R.S32.HI R13, RZ, 0x8, R13 ;  /* 0x00000008ff0d7819 */ /* 0x000fc4000001140d */
[C---:B------:R-:W-:Y:S01]  /*24080*/  LEA.HI.X.SX32 R7, R10.reuse, R2, 0x1, P3 ;  /* 0x000000020a077211 */ /* 0x040fe200018f0eff */
[----:B------:R-:W-:Y:S01]  /*24090*/  VIADD R10, R10, UR5 ;  /* 0x000000050a0a7c36 */ /* 0x000fe20008000000 */
[----:B------:R-:W5:Y:S04]  /*240a0*/  LDL.LU R15, [R1+0x9cc] ;  /* 0x0009cc00010f7983 */ /* 0x000f680000300800 */
[----:B------:R4:W-:Y:S01]  /*240b0*/  @P1 STG.E.U8 desc[UR18][R6.64], R13 ;  /* 0x0000000d06001986 */ /* 0x0009e2000c101112 */
[----:B-1----:R-:W-:-:S04]  /*240c0*/  IADD3 R4, P1, PT, R10, R3, RZ ;  /* 0x000000030a047210 */ /* 0x002fc80007f3e0ff */
[----:B------:R-:W-:Y:S02]  /*240d0*/  LEA.HI.X.SX32 R5, R10, R2, 0x1, P1 ;  /* 0x000000020a057211 */ /* 0x000fe400008f0eff */
[----:B----4-:R-:W-:Y:S01]  /*240e0*/  ISETP.LT.AND P1, PT, R14, UR4, !P2 ;  /* 0x000000040e007c0c */ /* 0x010fe2000d721270 */
[----:B------:R-:W-:Y:S01]  /*240f0*/  VIADD R0, R10, UR5 ;  /* 0x000000050a007c36 */ /* 0x000fe20008000000 */
[----:B------:R-:W4:Y:S01]  /*24100*/  LDL.LU R14, [R1+0x9c0] ;  /* 0x0009c000010e7983 */ /* 0x000f220000300800 */
[----:B------:R-:W-:Y:S01]  /*24110*/  PRMT R11, R79, 0x9910, RZ ;  /* 0x000099104f0b7816 */ /* 0x000fe200000000ff */
[----:B------:R-:W4:Y:S02]  /*24120*/  LDCU UR4, c[0x0][0x39c] ;  /* 0x00007380ff0477ac */ /* 0x000f240008000800 */
[----:B------:R-:W-:-:S04]  /*24130*/  IADD3 R8, P6, PT, R0, R3, RZ ;  /* 0x0000000300087210 */ /* 0x000fc80007fde0ff */
[C---:B------:R-:W-:Y:S01]  /*24140*/  LEA.HI.X.SX32 R9, R0.reuse, R2, 0x1, P6 ;  /* 0x0000000200097211 */ /* 0x040fe200030f0eff */
[----:B------:R-:W-:Y:S01]  /*24150*/  VIADD R0, R0, UR5 ;  /* 0x0000000500007c36 */ /* 0x000fe20008000000 */
[----:B------:R-:W-:-:S04]  /*24160*/  SHF.R.S32.HI R11, RZ, 0x8, R11 ;  /* 0x00000008ff0b7819 */ /* 0x000fc8000001140b */
[C---:B------:R-:W-:Y:S02]  /*24170*/  IADD3 R6, P6, PT, R0.reuse, R3, RZ ;  /* 0x0000000300067210 */ /* 0x040fe40007fde0ff */
[----:B------:R-:W-:Y:S02]  /*24180*/  F2FP.SATFINITE.E5M2.F32.PACK_AB_MERGE_C R81, R81, R80, RZ ;  /* 0x000000505151723e */ /* 0x000fe400048060ff */
[C---:B------:R-:W-:Y:S01]  /*24190*/  LEA.HI.X.SX32 R7, R0.reuse, R2, 0x1, P6 ;  /* 0x0000000200077211 */ /* 0x040fe200030f0eff */
[----:B------:R-:W-:Y:S01]  /*241a0*/  VIADD R0, R0, UR5 ;  /* 0x0000000500007c36 */ /* 0x000fe20008000000 */
[----:B------:R1:W-:Y:S04]  /*241b0*/  @P0 STG.E.U8 desc[UR18][R4.64], R79 ;  /* 0x0000004f04000986 */ /* 0x0003e8000c101112 */
[----:B------:R1:W-:Y:S04]  /*241c0*/  @P5 STG.E.U8 desc[UR18][R8.64], R11 ;  /* 0x0000000b08005986 */ /* 0x0003e8000c101112 */
[----:B------:R0:W-:Y:S01]  /*241d0*/  @P1 STG.E.U8 desc[UR18][R6.64], R81 ;  /* 0x0000005106001986 */ /* 0x0001e2000c101112 */
[----:B-1----:R-:W-:-:S02]  /*241e0*/  PRMT R5, R81, 0x9910, RZ ;  /* 0x0000991051057816 */ /* 0x002fc400000000ff */
[CC--:B------:R-:W-:Y:S01]  /*241f0*/  IADD3 R4, P1, PT, R0.reuse, R3.reuse, RZ ;  /* 0x0000000300047210 */ /* 0x0c0fe20007f3e0ff */
[C---:B------:R-:W-:Y:S02]  /*24200*/  VIADD R9, R0.reuse, UR5 ;  /* 0x0000000500097c36 */ /* 0x040fe40008000000 */
[----:B------:R-:W-:Y:S01]  /*24210*/  IMAD.MOV.U32 R11, RZ, RZ, R5 ;  /* 0x000000ffff0b7224 */ /* 0x000fe200078e0005 */
[----:B------:R-:W-:Y:S02]  /*24220*/  LEA.HI.X.SX32 R5, R0, R2, 0x1, P1 ;  /* 0x0000000200057211 */ /* 0x000fe400008f0eff */
[C---:B------:R-:W-:Y:S01]  /*24230*/  IADD3 R8, P1, PT, R9.reuse, R3, RZ ;  /* 0x0000000309087210 */ /* 0x040fe20007f3e0ff */
[----:B------:R-:W-:-:S03]  /*24240*/  VIADD R0, R9, UR5 ;  /* 0x0000000509007c36 */ /* 0x000fc60008000000 */
[----:B------:R-:W-:Y:S02]  /*24250*/  LEA.HI.X.SX32 R9, R9, R2, 0x1, P1 ;  /* 0x0000000209097211 */ /* 0x000fe400008f0eff */
[----:B0-----:R-:W-:Y:S01]  /*24260*/  ISETP.LT.AND P3, PT, R12, UR6, !P2 ;  /* 0x000000060c007c0c */ /* 0x001fe2000d761270 */
[----:B------:R-:W0:Y:S01]  /*24270*/  LDCU UR6, c[0x0][0x39c] ;  /* 0x00007380ff0677ac */ /* 0x000e220008000800 */
[----:B------:R-:W0:Y:S04]  /*24280*/  LDL.LU R12, [R1+0x9bc] ;  /* 0x0009bc00010c7983 */ /* 0x000e280000300800 */
[----:B------:R-:W3:Y:S01]  /*24290*/  LDL.LU R10, [R1+0x9b8] ;  /* 0x0009b800010a7983 */ /* 0x000ee20000300800 */
[----:B-----5:R-:W-:Y:S01]  /*242a0*/  ISETP.LT.AND P6, PT, R15, UR10, !P2 ;  /* 0x0000000a0f007c0c */ /* 0x020fe2000d7c1270 */
[----:B------:R-:W1:Y:S02]  /*242b0*/  LDCU UR10, c[0x0][0x39c] ;  /* 0x00007380ff0a77ac */ /* 0x000e640008000800 */
[----:B------:R-:W5:Y:S01]  /*242c0*/  LDL.LU R15, [R1+0x83c] ;  /* 0x00083c00010f7983 */ /* 0x000f620000300800 */
[----:B----4-:R-:W-:Y:S01]  /*242d0*/  ISETP.LT.AND P1, PT, R14, UR4, !P2 ;  /* 0x000000040e007c0c */ /* 0x010fe2000d721270 */
[----:B------:R-:W5:Y:S02]  /*242e0*/  LDCU UR4, c[0x0][0x39c] ;  /* 0x00007380ff0477ac */ /* 0x000f640008000800 */
[----:B------:R-:W4:Y:S01]  /*242f0*/  LDL.LU R14, [R1+0x838] ;  /* 0x00083800010e7983 */ /* 0x000f220000300800 */
[----:B--2---:R-:W-:Y:S01]  /*24300*/  ISETP.LT.AND P0, PT, R17, UR7, !P2 ;  /* 0x0000000711007c0c */ /* 0x004fe2000d701270 */
[----:B------:R-:W2:Y:S01]  /*24310*/  LDCU UR7, c[0x0][0x39c] ;  /* 0x00007380ff0777ac */ /* 0x000ea20008000800 */
[----:B------:R-:W-:Y:S01]  /*24320*/  SHF.R.S32.HI R11, RZ, 0x8, R11 ;  /* 0x00000008ff0b7819 */ /* 0x000fe2000001140b */
[----:B------:R-:W4:Y:S01]  /*24330*/  LDL.LU R18, [R1+0x834] ;  /* 0x0008340001127983 */ /* 0x000f220000300800 */
[----:B---3--:R-:W-:Y:S01]  /*24340*/  ISETP.LT.AND P5, PT, R16, UR9, !P2 ;  /* 0x0000000910007c0c */ /* 0x008fe2000d7a1270 */
[----:B------:R-:W3:Y:S01]  /*24350*/  LDCU UR9, c[0x0][0x39c] ;  /* 0x00007380ff0977ac */ /* 0x000ee20008000800 */
[----:B------:R-:W-:Y:S01]  /*24360*/  F2FP.SATFINITE.E5M2.F32.PACK_AB_MERGE_C R83, R83, R82, RZ ;  /* 0x000000525353723e */ /* 0x000fe200048060ff */
[----:B------:R1:W-:Y:S01]  /*24370*/  @P3 STG.E.U8 desc[UR18][R4.64], R11 ;  /* 0x0000000b04003986 */ /* 0x0003e2000c101112 */
[----:B------:R-:W-:-:S02]  /*24380*/  IADD3 R6, P3, PT, R0, R3, RZ ;  /* 0x0000000300067210 */ /* 0x000fc40007f7e0ff */
[----:B------:R-:W-:Y:S01]  /*24390*/  PRMT R13, R83, 0x9910, RZ ;  /* 0x00009910530d7816 */ /* 0x000fe200000000ff */
[----:B------:R-:W3:Y:S01]  /*243a0*/  LDL.LU R17, [R1+0x830] ;  /* 0x0008300001117983 */ /* 0x000ee20000300800 */
[C---:B------:R-:W-:Y:S01]  /*243b0*/  LEA.HI.X.SX32 R7, R0.reuse, R2, 0x1, P3 ;  /* 0x0000000200077211 */ /* 0x040fe200018f0eff */
[----:B------:R-:W-:Y:S01]  /*243c0*/  VIADD R0, R0, UR5 ;  /* 0x0000000500007c36 */ /* 0x000fe20008000000 */
[----:B------:R-:W-:Y:S01]  /*243d0*/  SHF.R.S32.HI R13, RZ, 0x8, R13 ;  /* 0x00000008ff0d7819 */ /* 0x000fe2000001140d */
[----:B------:R0:W-:Y:S01]  /*243e0*/  @P0 STG.E.U8 desc[UR18][R8.64], R83 ;  /* 0x0000005308000986 */ /* 0x0001e2000c101112 */
[----:B------:R-:W-:-:S03]  /*243f0*/  F2FP.SATFINITE.E5M2.F32.PACK_AB_MERGE_C R85, R85, R84, RZ ;  /* 0x000000545555723e */ /* 0x000fc600048060ff */
[----:B------:R0:W-:Y:S01]  /*24400*/  @P5 STG.E.U8 desc[UR18][R6.64], R13 ;  /* 0x0000000d06005986 */ /* 0x0001e2000c101112 */
[C---:B-1----:R-:W-:Y:S02]  /*24410*/  IADD3 R4, P5, PT, R0.reuse, R3, RZ ;  /* 0x0000000300047210 */ /* 0x042fe40007fbe0ff */
[----:B------:R-:W-:Y:S01]  /*24420*/  PRMT R11, R85, 0x9910, RZ ;  /* 0x00009910550b7816 */ /* 0x000fe200000000ff */
[----:B------:R-:W3:Y:S01]  /*24430*/  LDL.LU R16, [R1+0x9b4] ;  /* 0x0009b40001107983 */ /* 0x000ee20000300800 */
[----:B------:R-:W-:Y:S02]  /*24440*/  LEA.HI.X.SX32 R5, R0, R2, 0x1, P5 ;  /* 0x0000000200057211 */ /* 0x000fe400028f0eff */
[----:B------:R-:W-:-:S03]  /*24450*/  SHF.R.S32.HI R11, RZ, 0x8, R11 ;  /* 0x00000008ff0b7819 */ /* 0x000fc6000001140b */
[----:B------:R1:W-:Y:S01]  /*24460*/  @P6 STG.E.U8 desc[UR18][R4.64], R85 ;  /* 0x0000005504006986 */ /* 0x0003e2000c101112 */
[----:B0-----:R-:W-:Y:S01]  /*24470*/  ISETP.LT.AND P0, PT, R12, UR6, !P2 ;  /* 0x000000060c007c0c */ /* 0x001fe2000d701270 */
[----:B------:R-:W4:Y:S01]  /*24480*/  LDCU UR6, c[0x0][0x39c] ;  /* 0x00007380ff0677ac */ /* 0x000f220008000800 */
[----:B--2---:R-:W-:Y:S01]  /*24490*/  ISETP.LT.AND P3, PT, R10, UR7, !P2 ;  /* 0x000000070a007c0c */ /* 0x004fe2000d761270 */
[----:B------:R-:W-:Y:S01]  /*244a0*/  VIADD R10, R0, UR5 ;  /* 0x00000005000a7c36 */ /* 0x000fe20008000000 */
[----:B------:R-:W0:Y:S04]  /*244b0*/  LDCU UR7, c[0x0][0x39c] ;  /* 0x00007380ff0777ac */ /* 0x000e280008000800 */
[----:B------:R-:W-:-:S04]  /*244c0*/  IADD3 R8, P5, PT, R10, R3, RZ ;  /* 0x000000030a087210 */ /* 0x000fc80007fbe0ff */
[C---:B------:R-:W-:Y:S01]  /*244d0*/  LEA.HI.X.SX32 R9, R10.reuse, R2, 0x1, P5 ;  /* 0x000000020a097211 */ /* 0x040fe200028f0eff */
[----:B------:R-:W-:-:S04]  /*244e0*/  VIADD R10, R10, UR5 ;  /* 0x000000050a0a7c36 */ /* 0x000fc80008000000 */
[----:B------:R2:W-:Y:S01]  /*244f0*/  @P1 STG.E.U8 desc[UR18][R8.64], R11 ;  /* 0x0000000b08001986 */ /* 0x0005e2000c101112 */
[----:B------:R-:W-:-:S04]  /*24500*/  IADD3 R6, P1, PT, R10, R3, RZ ;  /* 0x000000030a067210 */ /* 0x000fc80007f3e0ff */
[----:B------:R-:W-:Y:S02]  /*24510*/  LEA.HI.X.SX32 R7, R10, R2, 0x1, P1 ;  /* 0x000000020a077211 */ /* 0x000fe400008f0eff */
[----:B-----5:R-:W-:Y:S02]  /*24520*/  ISETP.LT.AND P1, PT, R15, UR4, !P2 ;  /* 0x000000040f007c0c */ /* 0x020fe4000d721270 */
[----:B----4-:R-:W-:Y:S01]  /*24530*/  ISETP.LT.AND P5, PT, R14, UR6, !P2 ;  /* 0x000000060e007c0c */ /* 0x010fe2000d7a1270 */
[----:B------:R-:W4:Y:S01]  /*24540*/  LDL.LU R15, [R1+0x9b0] ;  /* 0x0009b000010f7983 */ /* 0x000f220000300800 */
[----:B------:R-:W-:Y:S01]  /*24550*/  VIADD R0, R10, UR5 ;  /* 0x000000050a007c36 */ /* 0x000fe20008000000 */
[----:B------:R-:W-:Y:S01]  /*24560*/  F2FP.SATFINITE.E5M2.F32.PACK_AB_MERGE_C R87, R87, R86, RZ ;  /* 0x000000565757723e */ /* 0x000fe200048060ff */
[----:B------:R-:W4:Y:S01]  /*24570*/  LDCU UR4, c[0x0][0x39c] ;  /* 0x00007380ff0477ac */ /* 0x000f220008000800 */
[----:B------:R-:W5:Y:S02]  /*24580*/  LDL.LU R14, [R1+0x9ac] ;  /* 0x0009ac00010e7983 */ /* 0x000f640000300800 */
[C---:B-1----:R-:W-:Y:S01]  /*24590*/  IADD3 R4, P6, PT, R0.reuse, R3, RZ ;  /* 0x0000000300047210 */ /* 0x042fe20007fde0ff */
[----:B------:R-:W5:Y:S01]  /*245a0*/  LDCU UR6, c[0x0][0x39c] ;  /* 0x00007380ff0677ac */ /* 0x000f620008000800 */
[----:B------:R-:W-:Y:S01]  /*245b0*/  PRMT R12, R87, 0x9910, RZ ;  /* 0x00009910570c7816 */ /* 0x000fe200000000ff */
[----:B------:R-:W3:Y:S01]  /*245c0*/  LDL.LU R10, [R1+0x9a8] ;  /* 0x0009a800010a7983 */ /* 0x000ee20000300800 */
[C---:B------:R-:W-:Y:S01]  /*245d0*/  LEA.HI.X.SX32 R5, R0.reuse, R2, 0x1, P6 ;  /* 0x0000000200057211 */ /* 0x040fe200030f0eff */
[----:B------:R-:W-:Y:S01]  /*245e0*/  VIADD R0, R0, UR5 ;  /* 0x0000000500007c36 */ /* 0x000fe20008000000 */
[----:B--2---:R-:W-:-:S04]  /*245f0*/  SHF.R.S32.HI R11, RZ, 0x8, R12 ;  /* 0x00000008ff0b7819 */ /* 0x004fc8000001140c */
[CC--:B------:R-:W-:Y:S02]  /*24600*/  IADD3 R8, P6, PT, R0.reuse, R3.reuse, RZ ;  /* 0x0000000300087210 */ /* 0x0c0fe40007fde0ff */
[----:B------:R-:W-:Y:S02]  /*24610*/  F2FP.SATFINITE.E5M2.F32.PACK_AB_MERGE_C R89, R89, R88, RZ ;  /* 0x000000585959723e */ /* 0x000fe400048060ff */
[C---:B------:R-:W-:Y:S01]  /*24620*/  LEA.HI.X.SX32 R9, R0.reuse, R2, 0x1, P6 ;  /* 0x0000000200097211 */ /* 0x040fe200030f0eff */
[----:B------:R-:W-:Y:S01]  /*24630*/  VIADD R0, R0, UR5 ;  /* 0x0000000500007c36 */ /* 0x000fe20008000000 */
[----:B------:R1:W-:Y:S01]  /*24640*/  @P0 STG.E.U8 desc[UR18][R6.64], R87 ;  /* 0x0000005706000986 */ /* 0x0003e2000c101112 */
[----:B0-----:R-:W-:Y:S01]  /*24650*/  ISETP.LT.AND P0, PT, R18, UR7, !P2 ;  /* 0x0000000712007c0c */ /* 0x001fe2000d701270 */
[----:B------:R-:W0:Y:S02]  /*24660*/  LDCU UR7, c[0x0][0x39c] ;  /* 0x00007380ff0777ac */ /* 0x000e240008000800 */
[----:B------:R2:W-:Y:S04]  /*24670*/  @P3 STG.E.U8 desc[UR18][R4.64], R11 ;  /* 0x0000000b04003986 */ /* 0x0005e8000c101112 */
[----:B------:R0:W-:Y:S01]  /*24680*/  @P1 STG.E.U8 desc[UR18][R8.64], R89 ;  /* 0x0000005908001986 */ /* 0x0001e2000c101112 */
[----:B-1----:R-:W-:Y:S01]  /*24690*/  PRMT R6, R89, 0x9910, RZ ;  /* 0x0000991059067816 */ /* 0x002fe200000000ff */
[C---:B------:R-:W-:Y:S01]  /*246a0*/  VIADD R7, R0.reuse, UR5 ;  /* 0x0000000500077c36 */ /* 0x040fe20008000000 */
[----:B--2---:R-:W-:-:S03]  /*246b0*/  IADD3 R4, P1, PT, R0, R3, RZ ;  /* 0x0000000300047210 */ /* 0x004fc60007f3e0ff */
[----:B------:R-:W-:Y:S01]  /*246c0*/  IMAD.MOV.U32 R11, RZ, RZ, R6 ;  /* 0x000000ffff0b7224 */ /* 0x000fe200078e0006 */
[----:B------:R-:W-:Y:S02]  /*246d0*/  LEA.HI.X.SX32 R5, R0, R2, 0x1, P1 ;  /* 0x0000000200057211 */ /* 0x000fe400008f0eff */
[C---:B------:R-:W-:Y:S01]  /*246e0*/  IADD3 R6, P1, PT, R7.reuse, R3, RZ ;  /* 0x0000000307067210 */ /* 0x040fe20007f3e0ff */
[----:B------:R-:W-:Y:S01]  /*246f0*/  VIADD R0, R7, UR5 ;  /* 0x0000000507007c36 */ /* 0x000fe20008000000 */
[----:B------:R-:W-:Y:S02]  /*24700*/  SHF.R.S32.HI R11, RZ, 0x8, R11 ;  /* 0x00000008ff0b7819 */ /* 0x000fe4000001140b */
[----:B------:R-:W-:Y:S02]  /*24710*/  F2FP.SATFINITE.E5M2.F32.PACK_AB_MERGE_C R91, R91, R90, RZ ;  /* 0x0000005a5b5b723e */ /* 0x000fe400048060ff */
[----:B------:R-:W-:Y:S01]  /*24720*/  LEA.HI.X.SX32 R7, R7, R2, 0x1, P1 ;  /* 0x0000000207077211 */ /* 0x000fe200008f0eff */
[----:B------:R1:W-:Y:S04]  /*24730*/  @P5 STG.E.U8 desc[UR18][R4.64], R11 ;  /* 0x0000000b04005986 */ /* 0x0003e8000c101112 */
[----:B------:R2:W-:Y:S01]  /*24740*/  @P0 STG.E.U8 desc[UR18][R6.64], R91 ;  /* 0x0000005b06000986 */ /* 0x0005e2000c101112 */
[----:B----4-:R-:W-:Y:S01]  /*24750*/  ISETP.LT.AND P1, PT, R15, UR4, !P2 ;  /* 0x000000040f007c0c */ /* 0x010fe2000d721270 */
[----:B------:R-:W4:Y:S02]  /*24760*/  LDCU UR4, c[0x0][0x39c] ;  /* 0x00007380ff0477ac */ /* 0x000f240008000800 */
[----:B------:R-:W4:Y:S01]  /*24770*/  LDL.LU R15, [R1+0x82c] ;  /* 0x00082c00010f7983 */ /* 0x000f220000300800 */
[----:B-----5:R-:W-:Y:S01]  /*24780*/  ISETP.LT.AND P0, PT, R14, UR6, !P2 ;  /* 0x000000060e007c0c */ /* 0x020fe2000d701270 */
[----:B------:R-:W5:Y:S02]  /*24790*/  LDCU UR6, c[0x0][0x39c] ;  /* 0x00007380ff0677ac */ /* 0x000f640008000800 */
[----:B------:R-:W5:Y:S01]  /*247a0*/  LDL.LU R14, [R1+0x828] ;  /* 0x00082800010e7983 */ /* 0x000f620000300800 */
[----:B---3--:R-:W-:-:S02]  /*247b0*/  ISETP.LT.AND P3, PT, R17, UR9, !P2 ;  /* 0x0000000911007c0c */ /* 0x008fc4000d761270 */
[----:B------:R-:W-:Y:S01]  /*247c0*/  PRMT R13, R91, 0x9910, RZ ;  /* 0x000099105b0d7816 */ /* 0x000fe200000000ff */
[----:B------:R-:W3:Y:S01]  /*247d0*/  LDL.LU R18, [R1+0x824] ;  /* 0x0008240001127983 */ /* 0x000ee20000300800 */
[CC--:B0-----:R-:W-:Y:S01]  /*247e0*/  IADD3 R8, P5, PT, R0.reuse, R3.reuse, RZ ;  /* 0x0000000300087210 */ /* 0x0c1fe20007fbe0ff */
[----:B------:R-:W0:Y:S01]  /*247f0*/  LDCU UR9, c[0x0][0x39c] ;  /* 0x00007380ff0977ac */ /* 0x000e220008000800 */
[----:B------:R-:W-:Y:S01]  /*24800*/  SHF.R.S32.HI R13, RZ, 0x8, R13 ;  /* 0x00000008ff0d7819 */ /* 0x000fe2000001140d */
[----:B------:R-:W0:Y:S01]  /*24810*/  LDL.LU R17, [R1+0x820] ;  /* 0x0008200001117983 */ /* 0x000e220000300800 */
[C---:B------:R-:W-:Y:S01]  /*24820*/  LEA.HI.X.SX32 R9, R0.reuse, R2, 0x1, P5 ;  /* 0x0000000200097211 */ /* 0x040fe200028f0eff */
[----:B------:R-:W-:Y:S01]  /*24830*/  VIADD R0, R0, UR5 ;  /* 0x0000000500007c36 */ /* 0x000fe20008000000 */
[----:B------:R-:W-:Y:S01]  /*24840*/  ISETP.LT.AND P5, PT, R10, UR7, !P2 ;  /* 0x000000070a007c0c */ /* 0x000fe2000d7a1270 */
[----:B------:R-:W3:Y:S01]  /*24850*/  LDCU UR7, c[0x0][0x39c] ;  /* 0x00007380ff0777ac */ /* 0x000ee20008000800 */
[----:B------:R-:W-:Y:S01]  /*24860*/  ISETP.LT.AND P6, PT, R16, UR10, !P2 ;  /* 0x0000000a10007c0c */ /* 0x000fe2000d7c1270 */
[----:B------:R2:W-:Y:S01]  /*24870*/  @P3 STG.E.U8 desc[UR18][R8.64], R13 ;  /* 0x0000000d08003986 */ /* 0x0005e2000c101112 */
[C---:B-1----:R-:W-:Y:S01]  /*24880*/  IADD3 R4, P3, PT, R0.reuse, R3, RZ ;  /* 0x0000000300047210 */ /* 0x042fe20007f7e0ff */
[C---:B------:R-:W-:Y:S01]  /*24890*/  VIADD R10, R0.reuse, UR5 ;  /* 0x00000005000a7c36 */ /* 0x040fe20008000000 */
[----:B------:R-:W-:Y:S01]  /*248a0*/  F2FP.SATFINITE.E5M2.F32.PACK_AB_MERGE_C R93, R93, R92, RZ ;  /* 0x0000005c5d5d723e */ /* 0x000fe200048060ff */
[----:B------:R-:W3:Y:S01]  /*248b0*/  LDL.LU R16, [R1+0x99c] ;  /* 0x00099c0001107983 */ /* 0x000ee20000300800 */
[----:B------:R-:W-:Y:S01]  /*248c0*/  LEA.HI.X.SX32 R5, R0, R2, 0x1, P3 ;  /* 0x0000000200057211 */ /* 0x000fe200018f0eff */
[----:B------:R-:W1:Y:S01]  /*248d0*/  LDCU UR10, c[0x0][0x39c] ;  /* 0x00007380ff0a77ac */ /* 0x000e620008000800 */
[----:B------:R-:W-:-:S02]  /*248e0*/  PRMT R11, R93, 0x9910, RZ ;  /* 0x000099105d0b7816 */ /* 0x000fc400000000ff */
[CC--:B--2---:R-:W-:Y:S02]  /*248f0*/  IADD3 R6, P3, PT, R10.reuse, R3.reuse, RZ ;  /* 0x000000030a067210 */ /* 0x0c4fe40007f7e0ff */
[----:B------:R-:W-:Y:S02]  /*24900*/  SHF.R.S32.HI R11, RZ, 0x8, R11 ;  /* 0x00000008ff0b7819 */ /* 0x000fe4000001140b */
[C---:B------:R-:W-:Y:S01]  /*24910*/  LEA.HI.X.SX32 R7, R10.reuse, R2, 0x1, P3 ;  /* 0x000000020a077211 */ /* 0x040fe200018f0eff */
[----:B------:R-:W-:Y:S01]  /*24920*/  VIADD R10, R10, UR5 ;  /* 0x000000050a0a7c36 */ /* 0x000fe20008000000 */
[----:B------:R2:W-:Y:S04]  /*24930*/  @P6 STG.E.U8 desc[UR18][R4.64], R93 ;  /* 0x0000005d04006986 */ /* 0x0005e8000c101112 */
[----:B------:R0:W-:Y:S01]  /*24940*/  @P1 STG.E.U8 desc[UR18][R6.64], R11 ;  /* 0x0000000b06001986 */ /* 0x0001e2000c101112 */
[----:B------:R-:W-:-:S04]  /*24950*/  IADD3 R8, P1, PT, R10, R3, RZ ;  /* 0x000000030a087210 */ /* 0x000fc80007f3e0ff */
[----:B------:R-:W-:Y:S02]  /*24960*/  LEA.HI.X.SX32 R9, R10, R2, 0x1, P1 ;  /* 0x000000020a097211 */ /* 0x000fe400008f0eff */
[----:B----4-:R-:W-:Y:S02]  /*24970*/  ISETP.LT.AND P1, PT, R15, UR4, !P2 ;  /* 0x000000040f007c0c */ /* 0x010fe4000d721270 */
[----:B-----5:R-:W-:Y:S01]  /*24980*/  ISETP.LT.AND P3, PT, R14, UR6, !P2 ;  /* 0x000000060e007c0c */ /* 0x020fe2000d761270 */
[----:B------:R-:W4:Y:S01]  /*24990*/  LDL.LU R15, [R1+0x990] ;  /* 0x00099000010f7983 */ /* 0x000f220000300800 */
[----:B------:R-:W-:Y:S01]  /*249a0*/  VIADD R0, R10, UR5 ;  /* 0x000000050a007c36 */ /* 0x000fe20008000000 */
[----:B------:R-:W-:Y:S01]  /*249b0*/  F2FP.SATFINITE.E5M2.F32.PACK_AB_MERGE_C R95, R95, R94, RZ ;  /* 0x0000005e5f5f723e */ /* 0x000fe200048060ff */
[----:B------:R-:W4:Y:S01]  /*249c0*/  LDCU UR4, c[0x0][0x39c] ;  /* 0x00007380ff0477ac */ /* 0x000f220008000800 */
[----:B------:R-:W5:Y:S02]  /*249d0*/  LDL.LU R14, [R1+0x98c] ;  /* 0x00098c00010e7983 */ /* 0x000f640000300800 */
[C---:B--2---:R-:W-:Y:S01]  /*249e0*/  IADD3 R4, P6, PT, R0.reuse, R3, RZ ;  /* 0x0000000300047210 */ /* 0x044fe20007fde0ff */
[----:B------:R-:W5:Y:S01]  /*249f0*/  LDCU UR6, c[0x0][0x39c] ;  /* 0x00007380ff0677ac */ /* 0x000f620008000800 */
[----:B------:R-:W-:Y:S01]  /*24a00*/  PRMT R12, R95, 0x9910, RZ ;  /* 0x000099105f0c7816 */ /* 0x000fe200000000ff */
[----:B------:R-:W2:Y:S01]  /*24a10*/  LDL.LU R10, [R1+0x988] ;  /* 0x00098800010a7983 */ /* 0x000ea20000300800 */
[C---:B------:R-:W-:Y:S01]  /*24a20*/  LEA.HI.X.SX32 R5, R0.reuse, R2, 0x1, P6 ;  /* 0x0000000200057211 */ /* 0x040fe200030f0eff */
[----:B------:R-:W-:Y:S01]  /*24a30*/  VIADD R0, R0, UR5 ;  /* 0x0000000500007c36 */ /* 0x000fe20008000000 */
[----:B0-----:R-:W-:-:S04]  /*24a40*/  SHF.R.S32.HI R11, RZ, 0x8, R12 ;  /* 0x00000008ff0b7819 */ /* 0x001fc8000001140c */
[CC--:B------:R-:W-:Y:S02]  /*24a50*/  IADD3 R6, P6, PT, R0.reuse, R3.reuse, RZ ;  /* 0x0000000300067210 */ /* 0x0c0fe40007fde0ff */
[----:B------:R-:W-:Y:S02]  /*24a60*/  F2FP.SATFINITE.E5M2.F32.PACK_AB_MERGE_C R97, R97, R96, RZ ;  /* 0x000000606161723e */ /* 0x000fe400048060ff */
[C---:B------:R-:W-:Y:S01]  /*24a70*/  LEA.HI.X.SX32 R7, R0.reuse, R2, 0x1, P6 ;  /* 0x0000000200077211 */ /* 0x040fe200030f0eff */
[----:B------:R-:W-:Y:S01]  /*24a80*/  VIADD R0, R0, UR5 ;  /* 0x0000000500007c36 */ /* 0x000fe20008000000 */
[----:B------:R0:W-:Y:S01]  /*24a90*/  @P0 STG.E.U8 desc[UR18][R8.64], R95 ;  /* 0x0000005f08000986 */ /* 0x0001e2000c101112 */
[----:B---3--:R-:W-:Y:S01]  /*24aa0*/  ISETP.LT.AND P0, PT, R18, UR7, !P2 ;  /* 0x0000000712007c0c */ /* 0x008fe2000d701270 */
[----:B------:R-:W2:Y:S02]  /*24ab0*/  LDCU UR7, c[0x0][0x39c] ;  /* 0x00007380ff0777ac */ /* 0x000ea40008000800 */
[----:B------:R3:W-:Y:S04]  /*24ac0*/  @P5 STG.E.U8 desc[UR18][R4.64], R11 ;  /* 0x0000000b04005986 */ /* 0x0007e8000c101112 */
[----:B------:R1:W-:Y:S01]  /*24ad0*/  @P1 STG.E.U8 desc[UR18][R6.64], R97 ;  /* 0x0000006106001986 */ /* 0x0003e2000c101112 */
[----:B0-----:R-:W-:Y:S01]  /*24ae0*/  PRMT R8, R97, 0x9910, RZ ;  /* 0x0000991061087816 */ /* 0x001fe200000000ff */
[C---:B------:R-:W-:Y:S01]  /*24af0*/  VIADD R9, R0.reuse, UR5 ;  /* 0x0000000500097c36 */ /* 0x040fe20008000000 */
[----:B---3--:R-:W-:-:S03]  /*24b00*/  IADD3 R4, P1, PT, R0, R3, RZ ;  /* 0x0000000300047210 */ /* 0x008fc60007f3e0ff */
        /* <DEDUP_REMOVED lines=15> */
[----:B------:R-:W-:-:S02]  /*24c00*/  ISETP.LT.AND P5, PT, R17, UR9, !P2 ;  /* 0x0000000911007c0c */ /* 0x000fc4000d7a1270 */
[----:B------:R-:W-:Y:S01]  /*24c10*/  PRMT R13, R99, 0x9910, RZ ;  /* 0x00009910630d7816 */ /* 0x000fe200000000ff */
[----:B------:R-:W5:Y:S01]  /*24c20*/  LDL.LU R18, [R1+0x810] ;  /* 0x0008100001127983 */ /* 0x000f620000300800 */
[CC--:B-1----:R-:W-:Y:S01]  /*24c30*/  IADD3 R6, P3, PT, R0.reuse, R3.reuse, RZ ;  /* 0x0000000300067210 */ /* 0x0c2fe20007f7e0ff */
[----:B------:R-:W1:Y:S01]  /*24c40*/  LDCU UR9, c[0x0][0x39c] ;  /* 0x00007380ff0977ac */ /* 0x000e620008000800 */
[----:B------:R-:W-:Y:S01]  /*24c50*/  SHF.R.S32.HI R13, RZ, 0x8, R13 ;  /* 0x00000008ff0d7819 */ /* 0x000fe2000001140d */
[----:B------:R-:W1:Y:S01]  /*24c60*/  LDL.LU R17, [R1+0x80c] ;  /* 0x00080c0001117983 */ /* 0x000e620000300800 */
[C---:B------:R-:W-:Y:S01]  /*24c70*/  LEA.HI.X.SX32 R7, R0.reuse, R2, 0x1, P3 ;  /* 0x0000000200077211 */ /* 0x040fe200018f0eff */
[----:B------:R-:W-:Y:S01]  /*24c80*/  VIADD R0, R0, UR5 ;  /* 0x0000000500007c36 */ /* 0x000fe20008000000 */
[----:B--2---:R-:W-:Y:S01]  /*24c90*/  ISETP.LT.AND P3, PT, R10, UR7, !P2 ;  /* 0x000000070a007c0c */ /* 0x004fe2000d761270 */
[----:B------:R-:W2:Y:S01]  /*24ca0*/  LDCU UR7, c[0x0][0x39c] ;  /* 0x00007380ff0777ac */ /* 0x000ea20008000800 */
[----:B------:R-:W-:Y:S01]  /*24cb0*/  ISETP.LT.AND P6, PT, R16, UR10, !P2 ;  /* 0x0000000a10007c0c */ /* 0x000fe2000d7c1270 */
[----:B------:R2:W-:Y:S01]  /*24cc0*/  @P5 STG.E.U8 desc[UR18][R6.64], R13 ;  /* 0x0000000d06005986 */ /* 0x0005e2000c101112 */
[C---:B0-----:R-:W-:Y:S01]  /*24cd0*/  IADD3 R4, P5, PT, R0.reuse, R3, RZ ;  /* 0x0000000300047210 */ /* 0x041fe20007fbe0ff */
[C---:B------:R-:W-:Y:S01]  /*24ce0*/  VIADD R10, R0.reuse, UR5 ;  /* 0x00000005000a7c36 */ /* 0x040fe20008000000 */
[----:B------:R-:W-:Y:S01]  /*24cf0*/  F2FP.SATFINITE.E5M2.F32.PACK_AB_MERGE_C R101, R101, R100, RZ ;  /* 0x000000646565723e */ /* 0x000fe200048060ff */
[----:B------:R-:W5:Y:S01]  /*24d00*/  LDL.LU R16, [R1+0x984] ;  /* 0x0009840001107983 */ /* 0x000f620000300800 */
[----:B------:R-:W-:Y:S01]  /*24d10*/  LEA.HI.X.SX32 R5, R0, R2, 0x1, P5 ;  /* 0x0000000200057211 */ /* 0x000fe200028f0eff */
[----:B------:R-:W0:Y:S01]  /*24d20*/  LDCU UR10, c[0x0][0x39c] ;  /* 0x00007380ff0a77ac */ /* 0x000e220008000800 */
[----:B------:R-:W-:-:S02]  /*24d30*/  PRMT R11, R101, 0x9910, RZ ;  /* 0x00009910650b7816 */ /* 0x000fc400000000ff */
[CC--:B---3--:R-:W-:Y:S02]  /*24d40*/  IADD3 R8, P5, PT, R10.reuse, R3.reuse, RZ ;  /* 0x000000030a087210 */ /* 0x0c8fe40007fbe0ff */
[----:B------:R-:W-:Y:S02]  /*24d50*/  SHF.R.S32.HI R11, RZ, 0x8, R11 ;  /* 0x00000008ff0b7819 */ /* 0x000fe4000001140b */
[C---:B------:R-:W-:Y:S01]  /*24d60*/  LEA.HI.X.SX32 R9, R10.reuse, R2, 0x1, P5 ;  /* 0x000000020a097211 */ /* 0x040fe200028f0eff */
[----:B------:R-:W-:Y:S01]  /*24d70*/  VIADD R10, R10, UR5 ;  /* 0x000000050a0a7c36 */ /* 0x000fe20008000000 */
[----:B------:R3:W-:Y:S04]  /*24d80*/  @P6 STG.E.U8 desc[UR18][R4.64], R101 ;  /* 0x0000006504006986 */ /* 0x0007e8000c101112 */
[----:B------:R0:W-:Y:S01]  /*24d90*/  @P1 STG.E.U8 desc[UR18][R8.64], R11 ;  /* 0x0000000b08001986 */ /* 0x0001e2000c101112 */
[----:B--2---:R-:W-:-:S04]  /*24da0*/  IADD3 R6, P1, PT, R10, R3, RZ ;  /* 0x000000030a067210 */ /* 0x004fc80007f3e0ff */
[----:B------:R-:W-:Y:S02]  /*24db0*/  LEA.HI.X.SX32 R7, R10, R2, 0x1, P1 ;  /* 0x000000020a077211 */ /* 0x000fe400008f0eff */
[----:B----4-:R-:W-:Y:S02]  /*24dc0*/  ISETP.LT.AND P1, PT, R15, UR4, !P2 ;  /* 0x000000040f007c0c */ /* 0x010fe4000d721270 */
[----:B-----5:R-:W-:Y:S01]  /*24dd0*/  ISETP.LT.AND P5, PT, R14, UR6, !P2 ;  /* 0x000000060e007c0c */ /* 0x020fe2000d7a1270 */
[----:B------:R-:W2:Y:S01]  /*24de0*/  LDL.LU R15, [R1+0x980] ;  /* 0x00098000010f7983 */ /* 0x000ea20000300800 */
[----:B------:R-:W-:Y:S01]  /*24df0*/  VIADD R0, R10, UR5 ;  /* 0x000000050a007c36 */ /* 0x000fe20008000000 */
[----:B------:R-:W-:Y:S01]  /*24e00*/  F2FP.SATFINITE.E5M2.F32.PACK_AB_MERGE_C R103, R103, R102, RZ ;  /* 0x000000666767723e */ /* 0x000fe200048060ff */
[----:B------:R-:W2:Y:S01]  /*24e10*/  LDCU UR4, c[0x0][0x39c] ;  /* 0x00007380ff0477ac */ /* 0x000ea20008000800 */
[----:B------:R-:W4:Y:S02]  /*24e20*/  LDL.LU R14, [R1+0x97c] ;  /* 0x00097c00010e7983 */ /* 0x000f240000300800 */
[C---:B---3--:R-:W-:Y:S01]  /*24e30*/  IADD3 R4, P6, PT, R0.reuse, R3, RZ ;  /* 0x0000000300047210 */ /* 0x048fe20007fde0ff */
[----:B------:R-:W4:Y:S01]  /*24e40*/  LDCU UR6, c[0x0][0x39c] ;  /* 0x00007380ff0677ac */ /* 0x000f220008000800 */
[----:B------:R-:W-:Y:S01]  /*24e50*/  PRMT R12, R103, 0x9910, RZ ;  /* 0x00009910670c7816 */ /* 0x000fe200000000ff */
[----:B------:R-:W3:Y:S01]  /*24e60*/  LDL.LU R10, [R1+0x8dc] ;  /* 0x0008dc00010a7983 */ /* 0x000ee20000300800 */
        /* <DEDUP_REMOVED lines=8> */
[----:B------:R-:W-:Y:S01]  /*24ef0*/  ISETP.LT.AND P0, PT, R18, UR7, !P2 ;  /* 0x0000000712007c0c */ /* 0x000fe2000d701270 */
[----:B------:R-:W3:Y:S02]  /*24f00*/  LDCU UR7, c[0x0][0x39c] ;  /* 0x00007380ff0777ac */ /* 0x000ee40008000800 */
[----:B------:R5:W-:Y:S04]  /*24f10*/  @P3 STG.E.U8 desc[UR18][R4.64], R11 ;  /* 0x0000000b04003986 */ /* 0x000be8000c101112 */
[----:B------:R1:W-:Y:S01]  /*24f20*/  @P1 STG.E.U8 desc[UR18][R8.64], R105 ;  /* 0x0000006908001986 */ /* 0x0003e2000c101112 */
[----:B0-----:R-:W-:Y:S01]  /*24f30*/  PRMT R6, R105, 0x9910, RZ ;  /* 0x0000991069067816 */ /* 0x001fe200000000ff */
[C---:B------:R-:W-:Y:S01]  /*24f40*/  VIADD R7, R0.reuse, UR5 ;  /* 0x0000000500077c36 */ /* 0x040fe20008000000 */
[----:B-----5:R-:W-:-:S03]  /*24f50*/  IADD3 R4, P1, PT, R0, R3, RZ ;  /* 0x0000000300047210 */ /* 0x020fc60007f3e0ff */
        /* <DEDUP_REMOVED lines=9> */
[----:B--2---:R-:W-:Y:S01]  /*24ff0*/  ISETP.LT.AND P1, PT, R15, UR4, !P2 ;  /* 0x000000040f007c0c */ /* 0x004fe2000d721270 */
[----:B------:R-:W2:Y:S02]  /*25000*/  LDCU UR4, c[0x0][0x39c] ;  /* 0x00007380ff0477ac */ /* 0x000ea40008000800 */
[----:B------:R-:W2:Y:S01]  /*25010*/  LDL.LU R15, [R1+0x808] ;  /* 0x00080800010f7983 */ /* 0x000ea20000300800 */
[----:B----4-:R-:W-:Y:S01]  /*25020*/  ISETP.LT.AND P0, PT, R14, UR6, !P2 ;  /* 0x000000060e007c0c */ /* 0x010fe2000d701270 */
[----:B------:R-:W4:Y:S02]  /*25030*/  LDCU UR6, c[0x0][0x39c] ;  /* 0x00007380ff0677ac */ /* 0x000f240008000800 */
[----:B------:R-:W4:Y:S01]  /*25040*/  LDL.LU R14, [R1+0x804] ;  /* 0x00080400010e7983 */ /* 0x000f220000300800 */
[----:B-1----:R-:W-:-:S02]  /*25050*/  ISETP.LT.AND P3, PT, R17, UR9, !P2 ;  /* 0x0000000911007c0c */ /* 0x002fc4000d761270 */
[----:B------:R-:W-:Y:S01]  /*25060*/  PRMT R13, R107, 0x9910, RZ ;  /* 0x000099106b0d7816 */ /* 0x000fe200000000ff */
[----:B------:R-:W4:Y:S01]  /*25070*/  LDL.LU R18, [R1+0x800] ;  /* 0x0008000001127983 */ /* 0x000f220000300800 */
[CC--:B------:R-:W-:Y:S01]  /*25080*/  IADD3 R8, P5, PT, R0.reuse, R3.reuse, RZ ;  /* 0x0000000300087210 */ /* 0x0c0fe20007fbe0ff */
[----:B------:R-:W1:Y:S01]  /*25090*/  LDCU UR9, c[0x0][0x39c] ;  /* 0x00007380ff0977ac */ /* 0x000e620008000800 */
[----:B------:R-:W-:Y:S01]  /*250a0*/  SHF.R.S32.HI R13, RZ, 0x8, R13 ;  /* 0x00000008ff0d7819 */ /* 0x000fe2000001140d */
[----:B------:R-:W1:Y:S01]  /*250b0*/  LDL.LU R17, [R1+0x7fc] ;  /* 0x0007fc0001117983 */ /* 0x000e620000300800 */
[C---:B------:R-:W-:Y:S01]  /*250c0*/  LEA.HI.X.SX32 R9, R0.reuse, R2, 0x1, P5 ;  /* 0x0000000200097211 */ /* 0x040fe200028f0eff */
[----:B------:R-:W-:Y:S01]  /*250d0*/  VIADD R0, R0, UR5 ;  /* 0x0000000500007c36 */ /* 0x000fe20008000000 */
[----:B---3--:R-:W-:Y:S01]  /*250e0*/  ISETP.LT.AND P5, PT, R10, UR7, !P2 ;  /* 0x000000070a007c0c */ /* 0x008fe2000d7a1270 */
[----:B------:R-:W3:Y:S01]  /*250f0*/  LDCU UR7, c[0x0][0x39c] ;  /* 0x00007380ff0777ac */ /* 0x000ee20008000800 */
[----:B------:R-:W-:Y:S01]  /*25100*/  ISETP.LT.AND P6, PT, R16, UR10, !P2 ;  /* 0x0000000a10007c0c */ /* 0x000fe2000d7c1270 */
[----:B------:R3:W-:Y:S01]  /*25110*/  @P3 STG.E.U8 desc[UR18][R8.64], R13 ;  /* 0x0000000d08003986 */ /* 0x0007e2000c101112 */
[C---:B0-----:R-:W-:Y:S01]  /*25120*/  IADD3 R4, P3, PT, R0.reuse, R3, RZ ;  /* 0x0000000300047210 */ /* 0x041fe20007f7e0ff */
[C---:B------:R-:W-:Y:S01]  /*25130*/  VIADD R10, R0.reuse, UR5 ;  /* 0x00000005000a7c36 */ /* 0x040fe20008000000 */
[----:B------:R-:W-:Y:S01]  /*25140*/  F2FP.SATFINITE.E5M2.F32.PACK_AB_MERGE_C R109, R109, R108, RZ ;  /* 0x0000006c6d6d723e */ /* 0x000fe200048060ff */
[----:B------:R-:W4:Y:S01]  /*25150*/  LDL.LU R16, [R1+0x978] ;  /* 0x0009780001107983 */ /* 0x000f220000300800 */
[----:B------:R-:W-:Y:S01]  /*25160*/  LEA.HI.X.SX32 R5, R0, R2, 0x1, P3 ;  /* 0x0000000200057211 */ /* 0x000fe200018f0eff */
[----:B------:R-:W0:Y:S01]  /*25170*/  LDCU UR10, c[0x0][0x39c] ;  /* 0x00007380ff0a77ac */ /* 0x000e220008000800 */
[----:B------:R-:W-:-:S02]  /*25180*/  PRMT R11, R109, 0x9910, RZ ;  /* 0x000099106d0b7816 */ /* 0x000fc400000000ff */
[CC--:B-----5:R-:W-:Y:S02]  /*25190*/  IADD3 R6, P3, PT, R10.reuse, R3.reuse, RZ ;  /* 0x000000030a067210 */ /* 0x0e0fe40007f7e0ff */
[----:B------:R-:W-:Y:S02]  /*251a0*/  SHF.R.S32.HI R11, RZ, 0x8, R11 ;  /* 0x00000008ff0b7819 */ /* 0x000fe4000001140b */
[C---:B------:R-:W-:Y:S01]  /*251b0*/  LEA.HI.X.SX32 R7, R10.reuse, R2, 0x1, P3 ;  /* 0x000000020a077211 */ /* 0x040fe200018f0eff */
[----:B------:R-:W-:Y:S01]  /*251c0*/  VIADD R10, R10, UR5 ;  /* 0x000000050a0a7c36 */ /* 0x000fe20008000000 */
[----:B------:R5:W-:Y:S04]  /*251d0*/  @P6 STG.E.U8 desc[UR18][R4.64], R109 ;  /* 0x0000006d04006986 */ /* 0x000be8000c101112 */
[----:B------:R0:W-:Y:S01]  /*251e0*/  @P1 STG.E.U8 desc[UR18][R6.64], R11 ;  /* 0x0000000b06001986 */ /* 0x0001e2000c101112 */
[----:B---3--:R-:W-:-:S04]  /*251f0*/  IADD3 R8, P1, PT, R10, R3, RZ ;  /* 0x000000030a087210 */ /* 0x008fc80007f3e0ff */
[----:B------:R-:W-:Y:S02]  /*25200*/  LEA.HI.X.SX32 R9, R10, R2, 0x1, P1 ;  /* 0x000000020a097211 */ /* 0x000fe400008f0eff */
[----:B--2---:R-:W-:Y:S02]  /*25210*/  ISETP.LT.AND P1, PT, R15, UR4, !P2 ;  /* 0x000000040f007c0c */ /* 0x004fe4000d721270 */
[----:B----4-:R-:W-:Y:S01]  /*25220*/  ISETP.LT.AND P3, PT, R14, UR6, !P2 ;  /* 0x000000060e007c0c */ /* 0x010fe2000d761270 */
[----:B------:R-:W2:Y:S01]  /*25230*/  LDL.LU R15, [R1+0x96c] ;  /* 0x00096c00010f7983 */ /* 0x000ea20000300800 */
[----:B------:R-:W-:Y:S01]  /*25240*/  VIADD R0, R10, UR5 ;  /* 0x000000050a007c36 */ /* 0x000fe20008000000 */
[----:B------:R-:W-:Y:S01]  /*25250*/  F2FP.SATFINITE.E5M2.F32.PACK_AB_MERGE_C R111, R111, R110, RZ ;  /* 0x0000006e6f6f723e */ /* 0x000fe200048060ff */
[----:B------:R-:W2:Y:S01]  /*25260*/  LDCU UR4, c[0x0][0x39c] ;  /* 0x00007380ff0477ac */ /* 0x000ea20008000800 */
[----:B------:R-:W3:Y:S02]  /*25270*/  LDL.LU R14, [R1+0x960] ;  /* 0x00096000010e7983 */ /* 0x000ee40000300800 */
[C---:B-----5:R-:W-:Y:S01]  /*25280*/  IADD3 R4, P6, PT, R0.reuse, R3, RZ ;  /* 0x0000000300047210 */ /* 0x060fe20007fde0ff */
[----:B------:R-:W3:Y:S01]  /*25290*/  LDCU UR6, c[0x0][0x39c] ;  /* 0x00007380ff0677ac */ /* 0x000ee20008000800 */
[----:B------:R-:W-:Y:S01]  /*252a0*/  PRMT R12, R111, 0x9910, RZ ;  /* 0x000099106f0c7816 */ /* 0x000fe200000000ff */
[----:B------:R-:W4:Y:S01]  /*252b0*/  LDL.LU R10, [R1+0x8d8] ;  /* 0x0008d800010a7983 */ /* 0x000f220000300800 */
        /* <DEDUP_REMOVED lines=9> */
[----:B------:R-:W4:Y:S02]  /*25350*/  LDCU UR7, c[0x0][0x39c] ;  /* 0x00007380ff0777ac */ /* 0x000f240008000800 */
        /* <DEDUP_REMOVED lines=14> */
[----:B-1----:R-:W-:Y:S01]  /*25440*/  ISETP.LT.AND P5, PT, R17, UR9, !P2 ;  /* 0x0000000911007c0c */ /* 0x002fe2000d7a1270 */
[----:B------:R-:W1:Y:S01]  /*25450*/  LDCU UR9, c[0x0][0x39c] ;  /* 0x00007380ff0977ac */ /* 0x000e620008000800 */
[----:B------:R-:W-:-:S02]  /*25460*/  ISETP.LT.AND P6, PT, R16, UR10, !P2 ;  /* 0x0000000a10007c0c */ /* 0x000fc4000d7c1270 */
[----:B--2---:R-:W-:Y:S01]  /*25470*/  ISETP.LT.AND P1, PT, R15, UR4, !P2 ;  /* 0x000000040f007c0c */ /* 0x004fe2000d721270 */
[----:B------:R-:W2:Y:S01]  /*25480*/  LDCU UR4, c[0x0][0x39c] ;  /* 0x00007380ff0477ac */ /* 0x000ea20008000800 */
[----:B------:R-:W2:Y:S01]  /*25490*/  LDL.LU R15, [R1+0x7f8] ;  /* 0x0007f800010f7983 */ /* 0x000ea20000300800 */
[----:B---3--:R-:W-:Y:S01]  /*254a0*/  ISETP.LT.AND P0, PT, R14, UR6, !P2 ;  /* 0x000000060e007c0c */ /* 0x008fe2000d701270 */
[----:B------:R-:W3:Y:S02]  /*254b0*/  LDCU UR6, c[0x0][0x39c] ;  /* 0x00007380ff0677ac */ /* 0x000ee40008000800 */
[----:B------:R-:W3:Y:S01]  /*254c0*/  LDL.LU R14, [R1+0x7f4] ;  /* 0x0007f400010e7983 */ /* 0x000ee20000300800 */
[----:B------:R-:W-:Y:S02]  /*254d0*/  PRMT R13, R115, 0x9910, RZ ;  /* 0x00009910730d7816 */ /* 0x000fe400000000ff */
[C---:B------:R-:W-:Y:S01]  /*254e0*/  IADD3 R6, P3, PT, R0.reuse, R3, RZ ;  /* 0x0000000300067210 */ /* 0x040fe20007f7e0ff */
[----:B------:R-:W3:Y:S01]  /*254f0*/  LDL.LU R18, [R1+0x7f0] ;  /* 0x0007f00001127983 */ /* 0x000ee20000300800 */
[----:B------:R-:W-:Y:S01]  /*25500*/  F2FP.SATFINITE.E5M2.F32.PACK_AB_MERGE_C R117, R117, R116, RZ ;  /* 0x000000747575723e */ /* 0x000fe200048060ff */
[----:B------:R-:W1:Y:S02]  /*25510*/  LDCU UR10, c[0x0][0x39c] ;  /* 0x00007380ff0a77ac */ /* 0x000e640008000800 */
[----:B------:R-:W3:Y:S04]  /*25520*/  LDL.LU R17, [R1+0x7e0] ;  /* 0x0007e00001117983 */ /* 0x000ee80000300800 */
[----:B------:R-:W1:Y:S01]  /*25530*/  LDL.LU R16, [R1+0x95c] ;  /* 0x00095c0001107983 */ /* 0x000e620000300800 */
[C---:B------:R-:W-:Y:S01]  /*25540*/  LEA.HI.X.SX32 R7, R0.reuse, R2, 0x1, P3 ;  /* 0x0000000200077211 */ /* 0x040fe200018f0eff */
[----:B------:R-:W-:Y:S01]  /*25550*/  VIADD R0, R0, UR5 ;  /* 0x0000000500007c36 */ /* 0x000fe20008000000 */
[----:B------:R-:W-:-:S02]  /*25560*/  SHF.R.S32.HI R13, RZ, 0x8, R13 ;  /* 0x00000008ff0d7819 */ /* 0x000fc4000001140d */
[----:B----4-:R-:W-:Y:S01]  /*25570*/  ISETP.LT.AND P3, PT, R10, UR7, !P2 ;  /* 0x000000070a007c0c */ /* 0x010fe2000d761270 */
[C---:B------:R-:W-:Y:S01]  /*25580*/  VIADD R10, R0.reuse, UR5 ;  /* 0x00000005000a7c36 */ /* 0x040fe20008000000 */
[----:B0-----:R-:W-:Y:S01]  /*25590*/  PRMT R11, R117, 0x9910, RZ ;  /* 0x00009910750b7816 */ /* 0x001fe200000000ff */
[----:B------:R0:W-:Y:S01]  /*255a0*/  @P5 STG.E.U8 desc[UR18][R6.64], R13 ;  /* 0x0000000d06005986 */ /* 0x0001e2000c101112 */
[CC--:B------:R-:W-:Y:S01]  /*255b0*/  IADD3 R4, P5, PT, R0.reuse, R3.reuse, RZ ;  /* 0x0000000300047210 */ /* 0x0c0fe20007fbe0ff */
[----:B------:R-:W4:Y:S03]  /*255c0*/  LDCU UR7, c[0x0][0x39c] ;  /* 0x00007380ff0777ac */ /* 0x000f260008000800 */
[----:B------:R-:W-:Y:S02]  /*255d0*/  LEA.HI.X.SX32 R5, R0, R2, 0x1, P5 ;  /* 0x0000000200057211 */ /* 0x000fe400028f0eff */
[----:B-----5:R-:W-:-:S02]  /*255e0*/  IADD3 R8, P5, PT, R10, R3, RZ ;  /* 0x000000030a087210 */ /* 0x020fc40007fbe0ff */
[----:B------:R-:W-:Y:S02]  /*255f0*/  SHF.R.S32.HI R11, RZ, 0x8, R11 ;  /* 0x00000008ff0b7819 */ /* 0x000fe4000001140b */
[C---:B------:R-:W-:Y:S01]  /*25600*/  LEA.HI.X.SX32 R9, R10.reuse, R2, 0x1, P5 ;  /* 0x000000020a097211 */ /* 0x040fe200028f0eff */
[----:B------:R-:W-:Y:S01]  /*25610*/  VIADD R10, R10, UR5 ;  /* 0x000000050a0a7c36 */ /* 0x000fe20008000000 */
[----:B------:R5:W-:Y:S04]  /*25620*/  @P6 STG.E.U8 desc[UR18][R4.64], R117 ;  /* 0x0000007504006986 */ /* 0x000be8000c101112 */
[----:B------:R4:W-:Y:S01]  /*25630*/  @P1 STG.E.U8 desc[UR18][R8.64], R11 ;  /* 0x0000000b08001986 */ /* 0x0009e2000c101112 */
[C---:B0-----:R-:W-:Y:S01]  /*25640*/  IADD3 R6, P1, PT, R10.reuse, R3, RZ ;  /* 0x000000030a067210 */ /* 0x041fe20007f3e0ff */
[----:B------:R-:W-:-:S03]  /*25650*/  VIADD R0, R10, UR5 ;  /* 0x000000050a007c36 */ /* 0x000fc60008000000 */
[----:B------:R-:W-:Y:S02]  /*25660*/  LEA.HI.X.SX32 R7, R10, R2, 0x1, P1 ;  /* 0x000000020a077211 */ /* 0x000fe400008f0eff */
[----:B------:R-:W-:Y:S02]  /*25670*/  F2FP.SATFINITE.E5M2.F32.PACK_AB_MERGE_C R119, R119, R118, RZ ;  /* 0x000000767777723e */ /* 0x000fe400048060ff */
[CC--:B-----5:R-:W-:Y:S02]  /*25680*/  IADD3 R4, P6, PT, R0.reuse, R3.reuse, RZ ;  /* 0x0000000300047210 */ /* 0x0e0fe40007fde0ff */
[----:B------:R-:W-:Y:S02]  /*25690*/  PRMT R12, R119, 0x9910, RZ ;  /* 0x00009910770c7816 */ /* 0x000fe400000000ff */
[C---:B------:R-:W-:Y:S02]  /*256a0*/  LEA.HI.X.SX32 R5, R0.reuse, R2, 0x1, P6 ;  /* 0x0000000200057211 */ /* 0x040fe400030f0eff */
[----:B----4-:R-:W-:Y:S01]  /*256b0*/  SHF.R.S32.HI R11, RZ, 0x8, R12 ;  /* 0x00000008ff0b7819 */ /* 0x010fe2000001140c */
[----:B------:R-:W-:Y:S01]  /*256c0*/  VIADD R0, R0, UR5 ;  /* 0x0000000500007c36 */ /* 0x000fe20008000000 */
[----:B------:R0:W-:Y:S04]  /*256d0*/  @P0 STG.E.U8 desc[UR18][R6.64], R119 ;  /* 0x0000007706000986 */ /* 0x0001e8000c101112 */
[----:B------:R-:W-:-:S04]  /*256e0*/  IADD3 R8, P6, PT, R0, R3, RZ ;  /* 0x0000000300087210 */ /* 0x000fc80007fde0ff */
[----:B------:R-:W-:Y:S02]  /*256f0*/  LEA.HI.X.SX32 R9, R0, R2, 0x1, P6 ;  /* 0x0000000200097211 */ /* 0x000fe400030f0eff */
[----:B--2---:R-:W-:Y:S02]  /*25700*/  ISETP.LT.AND P1, PT, R15, UR4, !P2 ;  /* 0x000000040f007c0c */ /* 0x004fe4000d721270 */
[----:B---3--:R-:W-:Y:S01]  /*25710*/  ISETP.LT.AND P5, PT, R14, UR6, !P2 ;  /* 0x000000060e007c0c */ /* 0x008fe2000d7a1270 */
[----:B------:R-:W2:Y:S01]  /*25720*/  LDL.LU R15, [R1+0x958] ;  /* 0x00095800010f7983 */ /* 0x000ea20000300800 */
[----:B------:R-:W-:-:S03]  /*25730*/  ISETP.LT.AND P0, PT, R18, UR7, !P2 ;  /* 0x0000000712007c0c */ /* 0x000fc6000d701270 */
[----:B------:R-:W3:Y:S01]  /*25740*/  LDL.LU R14, [R1+0x954] ;  /* 0x00095400010e7983 */ /* 0x000ee20000300800 */
[----:B------:R-:W-:Y:S01]  /*25750*/  F2FP.SATFINITE.E5M2.F32.PACK_AB_MERGE_C R121, R121, R120, RZ ;  /* 0x000000787979723e */ /* 0x000fe200048060ff */
[----:B------:R-:W-:Y:S01]  /*25760*/  VIADD R0, R0, UR5 ;  /* 0x0000000500007c36 */ /* 0x000fe20008000000 */
[----:B------:R-:W4:Y:S01]  /*25770*/  LDCU UR7, c[0x0][0x39c] ;  /* 0x00007380ff0777ac */ /* 0x000f220008000800 */
[----:B------:R-:W4:Y:S01]  /*25780*/  LDL.LU R10, [R1+0x8d4] ;  /* 0x0008d400010a7983 */ /* 0x000f220000300800 */
[----:B-1----:R-:W-:-:S03]  /*25790*/  ISETP.LT.AND P6, PT, R16, UR10, !P2 ;  /* 0x0000000a10007c0c */ /* 0x002fc6000d7c1270 */
[----:B------:R-:W5:Y:S01]  /*257a0*/  LDL.LU R12, [R1+0x7ec] ;  /* 0x0007ec00010c7983 */ /* 0x000f620000300800 */
[----:B------:R-:W2:Y:S03]  /*257b0*/  LDCU UR4, c[0x0][0x39c] ;  /* 0x00007380ff0477ac */ /* 0x000ea60008000800 */
[----:B------:R-:W5:Y:S01]  /*257c0*/  LDL.LU R18, [R1+0x7e8] ;  /* 0x0007e80001127983 */ /* 0x000f620000300800 */
[----:B------:R-:W-:Y:S01]  /*257d0*/  F2FP.SATFINITE.E5M2.F32.PACK_AB_MERGE_C R123, R123, R122, RZ ;  /* 0x0000007a7b7b723e */ /* 0x000fe200048060ff */
[----:B------:R-:W3:Y:S02]  /*257e0*/  LDCU UR6, c[0x0][0x39c] ;  /* 0x00007380ff0677ac */ /* 0x000ee40008000800 */
[----:B------:R-:W5:Y:S01]  /*257f0*/  LDL.LU R16, [R1+0x7d8] ;  /* 0x0007d80001107983 */ /* 0x000f620000300800 */
[----:B0-----:R-:W-:-:S03]  /*25800*/  PRMT R6, R121, 0x9910, RZ ;  /* 0x0000991079067816 */ /* 0x001fc600000000ff */
[----:B------:R0:W-:Y:S01]  /*25810*/  @P3 STG.E.U8 desc[UR18][R4.64], R11 ;  /* 0x0000000b04003986 */ /* 0x0001e2000c101112 */
[----:B------:R-:W-:-:S03]  /*25820*/  VIADD R7, R0, UR5 ;  /* 0x0000000500077c36 */ /* 0x000fc60008000000 */
[----:B------:R1:W-:Y:S01]  /*25830*/  @P1 STG.E.U8 desc[UR18][R8.64], R121 ;  /* 0x0000007908001986 */ /* 0x0003e2000c101112 */
[----:B------:R-:W-:Y:S01]  /*25840*/  ISETP.LT.AND P3, PT, R17, UR9, !P2 ;  /* 0x0000000911007c0c */ /* 0x000fe2000d761270 */
[----:B0-----:R-:W-:Y:S01]  /*25850*/  IMAD.MOV.U32 R11, RZ, RZ, R6 ;  /* 0x000000ffff0b7224 */ /* 0x001fe200078e0006 */
[----:B------:R-:W-:-:S04]  /*25860*/  IADD3 R4, P1, PT, R0, R3, RZ ;  /* 0x0000000300047210 */ /* 0x000fc80007f3e0ff */
[-C--:B------:R-:W-:Y:S01]  /*25870*/  LEA.HI.X.SX32 R5, R0, R2.reuse, 0x1, P1 ;  /* 0x0000000200057211 */ /* 0x080fe200008f0eff */
[C---:B------:R-:W-:Y:S01]  /*25880*/  VIADD R0, R7.reuse, UR5 ;  /* 0x0000000507007c36 */ /* 0x040fe20008000000 */
[----:B------:R-:W-:Y:S02]  /*25890*/  SHF.R.S32.HI R11, RZ, 0x8, R11 ;  /* 0x00000008ff0b7819 */ /* 0x000fe4000001140b */
[-C--:B------:R-:W-:Y:S02]  /*258a0*/  IADD3 R6, P1, PT, R7, R3.reuse, RZ ;  /* 0x0000000307067210 */ /* 0x080fe40007f3e0ff */
[----:B------:R-:W-:Y:S01]  /*258b0*/  PRMT R13, R123, 0x9910, RZ ;  /* 0x000099107b0d7816 */ /* 0x000fe200000000ff */
[----:B------:R0:W-:Y:S01]  /*258c0*/  @P5 STG.E.U8 desc[UR18][R4.64], R11 ;  /* 0x0000000b04005986 */ /* 0x0001e2000c101112 */
[----:B-1----:R-:W-:Y:S02]  /*258d0*/  IADD3 R8, P5, PT, R0, R3, RZ ;  /* 0x0000000300087210 */ /* 0x002fe40007fbe0ff */
[----:B------:R-:W-:-:S02]  /*258e0*/  LEA.HI.X.SX32 R7, R7, R2, 0x1, P1 ;  /* 0x0000000207077211 */ /* 0x000fc400008f0eff */
[C---:B------:R-:W-:Y:S01]  /*258f0*/  LEA.HI.X.SX32 R9, R0.reuse, R2, 0x1, P5 ;  /* 0x0000000200097211 */ /* 0x040fe200028f0eff */
[----:B------:R-:W-:Y:S01]  /*25900*/  VIADD R0, R0, UR5 ;  /* 0x0000000500007c36 */ /* 0x000fe20008000000 */
[----:B------:R-:W-:Y:S01]  /*25910*/  SHF.R.S32.HI R13, RZ, 0x8, R13 ;  /* 0x00000008ff0d7819 */ /* 0x000fe2000001140d */
[----:B------:R1:W-:Y:S01]  /*25920*/  @P0 STG.E.U8 desc[UR18][R6.64], R123 ;  /* 0x0000007b06000986 */ /* 0x0003e2000c101112 */
[----:B------:R-:W-:-:S03]  /*25930*/  F2FP.SATFINITE.E5M2.F32.PACK_AB_MERGE_C R125, R125, R124, RZ ;  /* 0x0000007c7d7d723e */ /* 0x000fc600048060ff */
[----:B------:R1:W-:Y:S01]  /*25940*/  @P3 STG.E.U8 desc[UR18][R8.64], R13 ;  /* 0x0000000d08003986 */ /* 0x0003e2000c101112 */
[C---:B0-----:R-:W-:Y:S02]  /*25950*/  IADD3 R4, P3, PT, R0.reuse, R3, RZ ;  /* 0x0000000300047210 */ /* 0x041fe40007f7e0ff */
[----:B------:R-:W-:Y:S02]  /*25960*/  PRMT R17, R125, 0x9910, RZ ;  /* 0x000099107d117816 */ /* 0x000fe400000000ff */
[----:B------:R-:W-:Y:S02]  /*25970*/  LEA.HI.X.SX32 R5, R0, R2, 0x1, P3 ;  /* 0x0000000200057211 */ /* 0x000fe400018f0eff */
[----:B------:R-:W-:-:S03]  /*25980*/  SHF.R.S32.HI R17, RZ, 0x8, R17 ;  /* 0x00000008ff117819 */ /* 0x000fc60000011411 */
[----:B------:R0:W-:Y:S01]  /*25990*/  @P6 STG.E.U8 desc[UR18][R4.64], R125 ;  /* 0x0000007d04006986 */ /* 0x0001e2000c101112 */
[----:B------:R-:W-:Y:S02]  /*259a0*/  F2FP.SATFINITE.E5M2.F32.PACK_AB_MERGE_C R127, R127, R126, RZ ;  /* 0x0000007e7f7f723e */ /* 0x000fe400048060ff */
[----:B------:R-:W-:Y:S02]  /*259b0*/  F2FP.SATFINITE.E5M2.F32.PACK_AB_MERGE_C R129, R129, R128, RZ ;  /* 0x000000808181723e */ /* 0x000fe400048060ff */
[----:B------:R-:W-:-:S04]  /*259c0*/  F2FP.SATFINITE.E5M2.F32.PACK_AB_MERGE_C R131, R131, R130, RZ ;  /* 0x000000828383723e */ /* 0x000fc800048060ff */
[----:B------:R-:W-:-:S04]  /*259d0*/  PRMT R19, R131, 0x9910, RZ ;  /* 0x0000991083137816 */ /* 0x000fc800000000ff */
[----:B------:R-:W-:Y:S02]  /*259e0*/  SHF.R.S32.HI R19, RZ, 0x8, R19 ;  /* 0x00000008ff137819 */ /* 0x000fe40000011413 */
[----:B--2---:R-:W-:Y:S01]  /*259f0*/  ISETP.LT.AND P1, PT, R15, UR4, !P2 ;  /* 0x000000040f007c0c */ /* 0x004fe2000d721270 */
[----:B------:R-:W5:Y:S01]  /*25a00*/  LDCU UR4, c[0x0][0x39c] ;  /* 0x00007380ff0477ac */ /* 0x000f620008000800 */
[----:B----4-:R-:W-:Y:S01]  /*25a10*/  ISETP.LT.AND P5, PT, R10, UR7, !P2 ;  /* 0x000000070a007c0c */ /* 0x010fe2000d7a1270 */
[----:B------:R-:W-:Y:S01]  /*25a20*/  VIADD R10, R0, UR5 ;  /* 0x00000005000a7c36 */ /* 0x000fe20008000000 */
[----:B---3--:R-:W-:Y:S01]  /*25a30*/  ISETP.LT.AND P0, PT, R14, UR6, !P2 ;  /* 0x000000060e007c0c */ /* 0x008fe2000d701270 */
[----:B------:R-:W2:Y:S02]  /*25a40*/  LDCU UR6, c[0x0][0x39c] ;  /* 0x00007380ff0677ac */ /* 0x000ea40008000800 */
[C---:B------:R-:W-:Y:S01]  /*25a50*/  VIADD R0, R10.reuse, UR5 ;  /* 0x000000050a007c36 */ /* 0x040fe20008000000 */
[----:B-1----:R-:W-:Y:S01]  /*25a60*/  IADD3 R6, P3, PT, R10, R3, RZ ;  /* 0x000000030a067210 */ /* 0x002fe20007f7e0ff */
[----:B------:R-:W1:Y:S02]  /*25a70*/  LDCU UR7, c[0x0][0x39c] ;  /* 0x00007380ff0777ac */ /* 0x000e640008000800 */
[----:B------:R-:W-:Y:S01]  /*25a80*/  VIADD R11, R0, UR5 ;  /* 0x00000005000b7c36 */ /* 0x000fe20008000000 */
[----:B------:R-:W-:-:S03]  /*25a90*/  LEA.HI.X.SX32 R7, R10, R2, 0x1, P3 ;  /* 0x000000020a077211 */ /* 0x000fc600018f0eff */
[----:B------:R-:W-:Y:S02]  /*25aa0*/  VIADD R13, R11, UR5 ;  /* 0x000000050b0d7c36 */ /* 0x000fe40008000000 */
[----:B------:R3:W-:Y:S01]  /*25ab0*/  @P1 STG.E.U8 desc[UR18][R6.64], R17 ;  /* 0x0000001106001986 */ /* 0x0007e2000c101112 */
[CC--:B------:R-:W-:Y:S01]  /*25ac0*/  IADD3 R8, P1, PT, R0.reuse, R3.reuse, RZ ;  /* 0x0000000300087210 */ /* 0x0c0fe20007f3e0ff */
[----:B------:R-:W-:Y:S01]  /*25ad0*/  VIADD R14, R13, UR5 ;  /* 0x000000050d0e7c36 */ /* 0x000fe20008000000 */
[CC--:B------:R-:W-:Y:S02]  /*25ae0*/  IADD3 R10, P6, PT, R11.reuse, R3.reuse, RZ ;  /* 0x000000030b0a7210 */ /* 0x0c0fe40007fde0ff */
[-C--:B------:R-:W-:Y:S01]  /*25af0*/  LEA.HI.X.SX32 R9, R0, R2.reuse, 0x1, P1 ;  /* 0x0000000200097211 */ /* 0x080fe200008f0eff */
[----:B------:R-:W-:Y:S01]  /*25b00*/  VIADD R0, R14, UR5 ;  /* 0x000000050e007c36 */ /* 0x000fe20008000000 */
[----:B-----5:R-:W-:Y:S02]  /*25b10*/  ISETP.LT.AND P3, PT, R12, UR4, !P2 ;  /* 0x000000040c007c0c */ /* 0x020fe4000d761270 */
[----:B------:R-:W-:Y:S01]  /*25b20*/  LEA.HI.X.SX32 R11, R11, R2, 0x1, P6 ;  /* 0x000000020b0b7211 */ /* 0x000fe200030f0eff */
[----:B------:R-:W-:Y:S01]  /*25b30*/  VIADD R15, R0, UR5 ;  /* 0x00000005000f7c36 */ /* 0x000fe20008000000 */
[----:B0-----:R-:W-:-:S02]  /*25b40*/  IADD3 R4, P1, PT, R13, R3, RZ ;  /* 0x000000030d047210 */ /* 0x001fc40007f3e0ff */
[CC--:B------:R-:W-:Y:S02]  /*25b50*/  IADD3 R12, P6, PT, R14.reuse, R3.reuse, RZ ;  /* 0x000000030e0c7210 */ /* 0x0c0fe40007fde0ff */
[-C--:B------:R-:W-:Y:S02]  /*25b60*/  LEA.HI.X.SX32 R5, R13, R2.reuse, 0x1, P1 ;  /* 0x000000020d057211 */ /* 0x080fe400008f0eff */
[-C--:B------:R-:W-:Y:S02]  /*25b70*/  LEA.HI.X.SX32 R13, R14, R2.reuse, 0x1, P6 ;  /* 0x000000020e0d7211 */ /* 0x080fe400030f0eff */
[----:B------:R-:W-:Y:S02]  /*25b80*/  IADD3 R14, P6, PT, R15, R3, RZ ;  /* 0x000000030f0e7210 */ /* 0x000fe40007fde0ff */
[----:B---3--:R-:W-:Y:S02]  /*25b90*/  PRMT R7, R127, 0x9910, RZ ;  /* 0x000099107f077816 */ /* 0x008fe400000000ff */
[----:B------:R-:W-:-:S02]  /*25ba0*/  LEA.HI.X.SX32 R15, R15, R2, 0x1, P6 ;  /* 0x000000020f0f7211 */ /* 0x000fc400030f0eff */
[----:B--2---:R-:W-:Y:S02]  /*25bb0*/  ISETP.LT.AND P1, PT, R18, UR6, !P2 ;  /* 0x0000000612007c0c */ /* 0x004fe4000d721270 */
[----:B------:R-:W-:Y:S01]  /*25bc0*/  IADD3 R6, P6, PT, R0, R3, RZ ;  /* 0x0000000300067210 */ /* 0x000fe20007fde0ff */
[----:B------:R-:W-:Y:S01]  /*25bd0*/  IMAD.MOV.U32 R3, RZ, RZ, R7 ;  /* 0x000000ffff037224 */ /* 0x000fe200078e0007 */
[----:B-1----:R-:W-:Y:S02]  /*25be0*/  ISETP.LT.AND P2, PT, R16, UR7, !P2 ;  /* 0x0000000710007c0c */ /* 0x002fe4000d741270 */
[----:B------:R-:W-:Y:S02]  /*25bf0*/  PRMT R17, R129, 0x9910, RZ ;  /* 0x0000991081117816 */ /* 0x000fe400000000ff */
[----:B------:R-:W-:Y:S02]  /*25c00*/  SHF.R.S32.HI R3, RZ, 0x8, R3 ;  /* 0x00000008ff037819 */ /* 0x000fe40000011403 */
[----:B------:R-:W-:Y:S01]  /*25c10*/  SHF.R.S32.HI R17, RZ, 0x8, R17 ;  /* 0x00000008ff117819 */ /* 0x000fe20000011411 */
[----:B------:R0:W-:Y:S01]  /*25c20*/  @P0 STG.E.U8 desc[UR18][R8.64], R127 ;  /* 0x0000007f08000986 */ /* 0x0001e2000c101112 */
[----:B------:R-:W-:-:S03]  /*25c30*/  LEA.HI.X.SX32 R7, R0, R2, 0x1, P6 ;  /* 0x0000000200077211 */ /* 0x000fc600030f0eff */
[----:B------:R0:W-:Y:S04]  /*25c40*/  @P5 STG.E.U8 desc[UR18][R10.64], R3 ;  /* 0x000000030a005986 */ /* 0x0001e8000c101112 */
[----:B------:R0:W-:Y:S04]  /*25c50*/  @P3 STG.E.U8 desc[UR18][R4.64], R129 ;  /* 0x0000008104003986 */ /* 0x0001e8000c101112 */
[----:B------:R0:W-:Y:S04]  /*25c60*/  @P1 STG.E.U8 desc[UR18][R12.64], R17 ;  /* 0x000000110c001986 */ /* 0x0001e8000c101112 */
[----:B------:R0:W-:Y:S04]  /*25c70*/  @P2 STG.E.U8 desc[UR18][R6.64], R131 ;  /* 0x0000008306002986 */ /* 0x0001e8000c101112 */
[----:B------:R0:W-:Y:S01]  /*25c80*/  @P4 STG.E.U8 desc[UR18][R14.64], R19 ;  /* 0x000000130e004986 */ /* 0x0001e2000c101112 */
[----:B------:R-:W-:Y:S06]  /*25c90*/  BAR.SYNC.DEFER_BLOCKING 0x0 ;  /* 0x0000000000007b1d */ /* 0x000fec0000010000 */
[----:B------:R-:W-:Y:S05]  /*25ca0*/  BRA.U UP0, `(.L_x_13) ;  /* 0x0000000100a07547 */ /* 0x000fea000b800000 */
[----:B------:R-:W1:Y:S01]  /*25cb0*/  S2UR UR5, SR_CgaCtaId ;  /* 0x00000000000579c3 */ /* 0x000e620000008800 */
[----:B------:R-:W-:Y:S01]  /*25cc0*/  NOP ;  /* 0x0000000000007918 */ /* 0x000fe20000000000 */
[----:B------:R-:W-:Y:S01]  /*25cd0*/  UMOV UR4, 0x50 ;  /* 0x0000005000047882 */ /* 0x000fe20000000000 */
[----:B------:R-:W-:Y:S02]  /*25ce0*/  IMAD.U32 R0, RZ, RZ, UR8 ;  /* 0x00000008ff007e24 */ /* 0x000fe4000f8e00ff */
[----:B0-----:R-:W-:Y:S02]  /*25cf0*/  IMAD.MOV.U32 R3, RZ, RZ, 0xf ;  /* 0x0000000fff037424 */ /* 0x001fe400078e00ff */
[----:B------:R-:W-:Y:S01]  /*25d00*/  IMAD.MOV.U32 R7, RZ, RZ, 0x1 ;  /* 0x00000001ff077424 */ /* 0x000fe200078e00ff */
[----:B------:R-:W-:-:S04]  /*25d10*/  LOP3.LUT R0, R0, 0xffff, RZ, 0xc0, !PT ;  /* 0x0000ffff00007812 */ /* 0x000fc800078ec0ff */
[----:B------:R-:W-:-:S05]  /*25d20*/  SHF.R.U32.HI R0, RZ, 0x5, R0 ;  /* 0x00000005ff007819 */ /* 0x000fca0000011600 */
[----:B------:R-:W-:Y:S01]  /*25d30*/  VIADD R2, R0, 0x10 ;  /* 0x0000001000027836 */ /* 0x000fe20000000000 */
[----:B------:R-:W-:Y:S01]  /*25d40*/  SHF.L.U32 R0, R3, R0, RZ ;  /* 0x0000000003007219 */ /* 0x000fe200000006ff */
[----:B-1----:R-:W-:-:S03]  /*25d50*/  ULEA UR6, UR5, UR4, 0x18 ;  /* 0x0000000405067291 */ /* 0x002fc6000f8ec0ff */
[----:B------:R-:W-:-:S04]  /*25d60*/  SHF.L.U32 R3, R7, R2, RZ ;  /* 0x0000000207037219 */ /* 0x000fc800000006ff */
[----:B------:R-:W-:Y:S02]  /*25d70*/  LOP3.LUT R0, R3, R0, RZ, 0xfc, !PT ;  /* 0x0000000003007212 */ /* 0x000fe400078efcff */
[----:B------:R-:W0:Y:S02]  /*25d80*/  LDS R5, [UR6] ;  /* 0x00000006ff057984 */ /* 0x000e240008000800 */
[C---:B------:R-:W-:Y:S02]  /*25d90*/  LOP3.LUT R2, R0.reuse, 0xffff, RZ, 0xc0, !PT ;  /* 0x0000ffff00027812 */ /* 0x040fe400078ec0ff */
[----:B0-----:R-:W-:-:S04]  /*25da0*/  LOP3.LUT R3, R0, 0xffff, R5, 0x80, !PT ;  /* 0x0000ffff00037812 */ /* 0x001fc800078e8005 */
[----:B------:R-:W-:-:S13]  /*25db0*/  ISETP.NE.AND P0, PT, R3, R2, PT ;  /* 0x000000020300720c */ /* 0x000fda0003f05270 */
[----:B------:R-:W-:Y:S05]  /*25dc0*/  @P0 BRA `(.L_x_14) ;  /* 0x0000000000500947 */ /* 0x000fea0003800000 */
[----:B------:R-:W-:Y:S02]  /*25dd0*/  SHF.R.U32.HI R5, RZ, 0x10, R5 ;  /* 0x00000010ff057819 */ /* 0x000fe40000011605 */
[----:B------:R-:W-:-:S04]  /*25de0*/  SHF.R.U32.HI R2, RZ, 0x10, R0 ;  /* 0x00000010ff027819 */ /* 0x000fc80000011600 */
[----:B------:R-:W-:-:S04]  /*25df0*/  LOP3.LUT R5, R5, R2, RZ, 0xc0, !PT ;  /* 0x0000000205057212 */ /* 0x000fc800078ec0ff */
[----:B------:R-:W-:-:S13]  /*25e00*/  ISETP.NE.AND P0, PT, R5, R2, PT ;  /* 0x000000020500720c */ /* 0x000fda0003f05270 */
[----:B------:R-:W-:Y:S05]  /*25e10*/  @P0 BRA `(.L_x_15) ;  /* 0x0000000000300947 */ /* 0x000fea0003800000 */
[----:B------:R-:W-:Y:S01]  /*25e20*/  R2UR UR4, R0 ;  /* 0x00000000000472ca */ /* 0x000fe200000e0000 */
[----:B------:R-:W-:Y:S01]  /*25e30*/  VOTEU.ANY UR5, UPT, PT ;  /* 0x0000000000057886 */ /* 0x000fe200038e0100 */
[----:B------:R-:W0:Y:S01]  /*25e40*/  S2R R0, SR_LANEID ;  /* 0x0000000000007919 */ /* 0x000e220000000000 */
[----:B------:R-:W-:-:S10]  /*25e50*/  UFLO.U32 UR5, UR5 ;  /* 0x00000005000572bd */ /* 0x000fd400080e0000 */
[----:B------:R-:W-:-:S06]  /*25e60*/  ULOP3.LUT UR4, URZ, UR4, URZ, 0x33, !UPT ;  /* 0x00000004ff047292 */ /* 0x000fcc000f8e33ff */
[----:B------:R-:W-:-:S04]  /*25e70*/  IMAD.U32 R2, RZ, RZ, UR4 ;  /* 0x00000004ff027e24 */ /* 0x000fc8000f8e00ff */
[----:B------:R-:W1:Y:S02]  /*25e80*/  REDUX UR7, R2 ;  /* 0x00000000020773c4 */ /* 0x000e640000000000 */
[----:B------:R2:W-:Y:S01]  /*25e90*/  UTCATOMSWS.AND URZ, UR4 ;  /* 0x0000000400ff79e3 */ /* 0x0005e20008000000 */
[----:B0-----:R-:W-:Y:S01]  /*25ea0*/  ISETP.EQ.U32.AND P0, PT, R0, UR5, PT ;  /* 0x0000000500007c0c */ /* 0x001fe2000bf02070 */
[----:B-1----:R-:W-:-:S12]  /*25eb0*/  IMAD.U32 R0, RZ, RZ, UR7 ;  /* 0x00000007ff007e24 */ /* 0x002fd8000f8e00ff */
[----:B------:R2:W-:Y:S01]  /*25ec0*/  @P0 ATOMS.AND RZ, [UR6], R0 ;  /* 0x00000000ffff098c */ /* 0x0005e2000a800006 */
[----:B------:R-:W-:Y:S05]  /*25ed0*/  BRA `(.L_x_13) ;  /* 0x0000000000147947 */ /* 0x000fea0003800000 */
.L_x_15:
[----:B------:R-:W-:-:S07]  /*25ee0*/  MOV R2, 0x25f00 ;  /* 0x00025f0000027802 */ /* 0x000fce0000000f00 */
[----:B------:R-:W-:Y:S05]  /*25ef0*/  CALL.REL.NOINC `($__internal_0_$__cuda_sm10x_tcgen05_guardrail_trap_col_being_dealloced_not_returned_by_alloc) ;  /* 0x00000000002c7944 */ /* 0x000fea0003c00000 */
[----:B------:R-:W-:Y:S05]  /*25f00*/  BRA `(.L_x_13) ;  /* 0x0000000000087947 */ /* 0x000fea0003800000 */
.L_x_14:
[----:B------:R-:W-:-:S07]  /*25f10*/  MOV R2, 0x25f30 ;  /* 0x00025f3000027802 */ /* 0x000fce0000000f00 */
[----:B------:R-:W-:Y:S05]  /*25f20*/  CALL.REL.NOINC `($__internal_2_$__cuda_sm10x_tcgen05_guardrail_trap_unallocated_columns_being_dealloced) ;  /* 0x0000000000387944 */ /* 0x000fea0003c00000 */
.L_x_13:
[----:B------:R-:W-:Y:S01]  /*25f30*/  NOP ;  /* 0x0000000000007918 */ /* 0x000fe20000000000 */
[----:B--2---:R-:W-:Y:S05]  /*25f40*/  EXIT ;  /* 0x000000000000794d */ /* 0x004fea0003800000 */
.L_x_8:
[----:B------:R-:W1:Y:S02]  /*25f50*/  SYNCS.PHASECHK.TRANS64.TRYWAIT P6, [UR6], R39 ;  /* 0x00000027ff0075a7 */ /* 0x000e6400080c1106 */
[----:B-1----:R-:W-:Y:S05]  /*25f60*/  @!P6 BRA `(.L_x_8) ;  /* 0xfffffffc00f8e947 */ /* 0x002fea000383ffff */
[----:B------:R-:W-:Y:S05]  /*25f70*/  BRA `(.L_x_16) ;  /* 0xfffffefc00847947 */ /* 0x000fea000383ffff */
.L_x_12:
[----:B------:R-:W0:Y:S02]  /*25f80*/  SYNCS.PHASECHK.TRANS64.TRYWAIT P4, [UR6], R10 ;  /* 0x0000000aff0075a7 */ /* 0x000e240008081106 */
[----:B0-----:R-:W-:Y:S05]  /*25f90*/  @!P4 BRA `(.L_x_12) ;  /* 0xfffffffc00f8c947 */ /* 0x001fea000383ffff */
[----:B------:R-:W-:Y:S05]  /*25fa0*/  BRA `(.L_x_11) ;  /* 0xffffffb400f47947 */ /* 0x000fea000383ffff */
        .weak           $__internal_0_$__cuda_sm10x_tcgen05_guardrail_trap_col_being_dealloced_not_returned_by_alloc
        .type           $__internal_0_$__cuda_sm10x_tcgen05_guardrail_trap_col_being_dealloced_not_returned_by_alloc,@function
        .size           $__internal_0_$__cuda_sm10x_tcgen05_guardrail_trap_col_being_dealloced_not_returned_by_alloc,($__internal_1_$__cuda_sm10x_tcgen05_guardrail_trap_phase_invalid_during_alloc - $__internal_0_$__cuda_sm10x_tcgen05_guardrail_trap_col_being_dealloced_not_returned_by_alloc)
$__internal_0_$__cuda_sm10x_tcgen05_guardrail_trap_col_being_dealloced_not_returned_by_alloc:
[----:B------:R-:W-:Y:S05]  /*25fb0*/  BPT.TRAP 0x1 ;  /* 0x000000040000795c */ /* 0x000fea0000300000 */
[----:B------:R-:W-:-:S04]  /*25fc0*/  IMAD.MOV.U32 R3, RZ, RZ, 0x0 ;  /* 0x00000000ff037424 */ /* 0x000fc800078e00ff */
[----:B------:R-:W-:Y:S05]  /*25fd0*/  RET.REL.NODEC R2 `(matmul_kernel) ;  /* 0xfffffda002087950 */ /* 0x000fea0003c3ffff */
        .weak           $__internal_1_$__cuda_sm10x_tcgen05_guardrail_trap_phase_invalid_during_alloc
        .type           $__internal_1_$__cuda_sm10x_tcgen05_guardrail_trap_phase_invalid_during_alloc,@function
        .size           $__internal_1_$__cuda_sm10x_tcgen05_guardrail_trap_phase_invalid_during_alloc,($__internal_2_$__cuda_sm10x_tcgen05_guardrail_trap_unallocated_columns_being_dealloced - $__internal_1_$__cuda_sm10x_tcgen05_guardrail_trap_phase_invalid_during_alloc)
$__internal_1_$__cuda_sm10x_tcgen05_guardrail_trap_phase_invalid_during_alloc:
[----:B------:R-:W-:Y:S05]  /*25fe0*/  BPT.TRAP 0x1 ;  /* 0x000000040000795c */ /* 0x000fea0000300000 */
[----:B------:R-:W-:-:S04]  /*25ff0*/  IMAD.MOV.U32 R5, RZ, RZ, 0x0 ;  /* 0x00000000ff057424 */ /* 0x000fc800078e00ff */
[----:B------:R-:W-:Y:S05]  /*26000*/  RET.REL.NODEC R4 `(matmul_kernel) ;  /* 0xfffffd9c04fc7950 */ /* 0x000fea0003c3ffff */
        .weak           $__internal_2_$__cuda_sm10x_tcgen05_guardrail_trap_unallocated_columns_being_dealloced
        .type           $__internal_2_$__cuda_sm10x_tcgen05_guardrail_trap_unallocated_columns_being_dealloced,@function
        .size           $__internal_2_$__cuda_sm10x_tcgen05_guardrail_trap_unallocated_columns_being_dealloced,(.L_x_20 - $__internal_2_$__cuda_sm10x_tcgen05_guardrail_trap_unallocated_columns_being_dealloced)
$__internal_2_$__cuda_sm10x_tcgen05_guardrail_trap_unallocated_columns_being_dealloced:
[----:B------:R-:W-:Y:S05]  /*26010*/  BPT.TRAP 0x1 ;  /* 0x000000040000795c */ /* 0x000fea0000300000 */
[----:B------:R-:W-:-:S04]  /*26020*/  IMAD.MOV.U32 R3, RZ, RZ, 0x0 ;  /* 0x00000000ff037424 */ /* 0x000fc800078e00ff */
[----:B------:R-:W-:Y:S05]  /*26030*/  RET.REL.NODEC R2 `(matmul_kernel) ;  /* 0xfffffd9c02f07950 */ /* 0x000fea0003c3ffff */
.L_x_17:
[----:B------:R-:W-:-:S00]  /*26040*/  BRA `(.L_x_17) ;  /* 0xfffffffc00fc7947 */ /* 0x000fc0000383ffff */
[----:B------:R-:W-:-:S00]  /*26050*/  NOP ;  /* 0x0000000000007918 */ /* 0x000fc00000000000 */
        /* <DEDUP_REMOVED lines=10> */
.L_x_20:


//--------------------- .nv.shared.matmul_kernel  --------------------------
	.section	.nv.shared.matmul_kernel,"aw",@nobits
	.sectionflags	@""
	.align	16
	.zero		1024


//--------------------- .nv.shared.reserved.0     --------------------------
	.section	.nv.shared.reserved.0,"aw",@nobits
	.align	8
	.weak		__nv_reservedSMEM_offset_0_alias
	.size		__nv_reservedSMEM_offset_0_alias, 0, 64
	.other		__nv_reservedSMEM_offset_0_alias,@"STO_CUDA_RESERVED_SHARED STV_DEFAULT"
__nv_reservedSMEM_offset_0_alias:
	.zero		0
.nv.shared.reserved.0:
	.zero		64
	.weak		__nv_reservedSMEM_allocation_phase
	.type		__nv_reservedSMEM_allocation_phase,@object
	.size		__nv_reservedSMEM_allocation_phase,(.L_0 - __nv_reservedSMEM_allocation_phase)
__nv_reservedSMEM_allocation_phase:
	.zero		1
.L_0:
	.zero		7
	.weak		__nv_reservedSMEM_devtool_atexit_pc
	.type		__nv_reservedSMEM_devtool_atexit_pc,@object
	.size		__nv_reservedSMEM_devtool_atexit_pc,(__nv_reservedSMEM_allocation_mask - __nv_reservedSMEM_devtool_atexit_pc)
__nv_reservedSMEM_devtool_atexit_pc:
	.zero		8
	.weak		__nv_reservedSMEM_allocation_mask
	.type		__nv_reservedSMEM_allocation_mask,@object
	.size		__nv_reservedSMEM_allocation_mask,(.L_2 - __nv_reservedSMEM_allocation_mask)
__nv_reservedSMEM_allocation_mask:
	.zero		4
.L_2:


//--------------------- .nv.constant0.matmul_kernel --------------------------
	.section	.nv.constant0.matmul_kernel,"a",@progbits
	.sectionflags	@""
	.align	4
.nv.constant0.matmul_kernel:
	.zero		976


//--------------------- SYMBOLS --------------------------

	.type		.nv.reservedSmem.offset0,@object
	.size		.nv.reservedSmem.offset0,0x4
	.type		.nv.reservedSmem.cap,@object
	.size		.nv.reservedSmem.cap,0x4
